	.target	sm_80

	.elftype	@"ET_EXEC"


//--------------------- .note.nv.tkinfo           --------------------------
	.section	.note.nv.tkinfo,"",@"SHT_NOTE"
	.sectionflags	@"SHF_NOTE_NV_TKINFO"
	.tkinfo
        /*0018*/ 	.word	0x00000002
        /*0030*/ 	.string	""
        /*0030*/ 	.string	"ptxas"
        /*0030*/ 	.string	"Cuda compilation tools, release 13.0, V13.0.88"
        /*0030*/ 	.string	"Build cuda_13.0.r13.0/compiler.36424714_0"
        /*0030*/ 	.string	"-v  -suppress-debug-info  -lineinfo  -arch sm_80 "



//--------------------- .note.nv.cuinfo           --------------------------
	.section	.note.nv.cuinfo,"",@"SHT_NOTE"
	.sectionflags	@"SHF_NOTE_NV_CUINFO"
        /*0018*/ 	.short	0x0002
        /*001a*/ 	.short	0x0050
        /*001c*/ 	.short	0x0082
	.zero		2


//--------------------- .nv.info                  --------------------------
	.section	.nv.info,"",@"SHT_CUDA_INFO"
	.align	4


	//----- nvinfo : EIATTR_REGCOUNT
	.align		4
        /*0000*/ 	.byte	0x04, 0x2f
        /*0002*/ 	.short	(.L_1 - .L_0)
	.align		4
.L_0:
        /*0004*/ 	.word	index@(matmul_kernel)
        /*0008*/ 	.word	0x00000020


	//----- nvinfo : EIATTR_FRAME_SIZE
	.align		4
.L_1:
        /*000c*/ 	.byte	0x04, 0x11
        /*000e*/ 	.short	(.L_3 - .L_2)
	.align		4
.L_2:
        /*0010*/ 	.word	index@(matmul_kernel)
        /*0014*/ 	.word	0x000045d8


	//----- nvinfo : EIATTR_MIN_STACK_SIZE
	.align		4
.L_3:
        /*0018*/ 	.byte	0x04, 0x12
        /*001a*/ 	.short	(.L_5 - .L_4)
	.align		4
.L_4:
        /*001c*/ 	.word	index@(matmul_kernel)
        /*0020*/ 	.word	0x000045d8
.L_5:


//--------------------- .nv.info.matmul_kernel    --------------------------
	.section	.nv.info.matmul_kernel,"",@"SHT_CUDA_INFO"
	.sectionflags	@""
	.align	4


	//----- nvinfo : EIATTR_CUDA_API_VERSION
	.align		4
        /*0000*/ 	.byte	0x04, 0x37
        /*0002*/ 	.short	(.L_7 - .L_6)
.L_6:
        /*0004*/ 	.word	0x00000082


	//----- nvinfo : EIATTR_SW2861232_WAR
	.align		4
.L_7:
        /*0008*/ 	.byte	0x01, 0x35
	.zero		2


	//----- nvinfo : EIATTR_PARAM_CBANK
	.align		4
        /*000c*/ 	.byte	0x04, 0x0a
        /*000e*/ 	.short	(.L_9 - .L_8)
	.align		4
.L_8:
        /*0010*/ 	.word	index@(.nv.constant0.matmul_kernel)
        /*0014*/ 	.short	0x0160
        /*0016*/ 	.short	0x0050


	//----- nvinfo : EIATTR_CBANK_PARAM_SIZE
	.align		4
.L_9:
        /*0018*/ 	.byte	0x03, 0x19
        /*001a*/ 	.short	0x0050


	//----- nvinfo : EIATTR_KPARAM_INFO
	.align		4
        /*001c*/ 	.byte	0x04, 0x17
        /*001e*/ 	.short	(.L_11 - .L_10)
.L_10:
        /*0020*/ 	.word	0x00000000
        /*0024*/ 	.short	0x000d
        /*0026*/ 	.short	0x0048
        /*0028*/ 	.byte	0x00, 0xf4, 0x21, 0x00


	//----- nvinfo : EIATTR_KPARAM_INFO
	.align		4
.L_11:
        /*002c*/ 	.byte	0x04, 0x17
        /*002e*/ 	.short	(.L_13 - .L_12)
.L_12:
        /*0030*/ 	.word	0x00000000
        /*0034*/ 	.short	0x000c
        /*0036*/ 	.short	0x0040
        /*0038*/ 	.byte	0x00, 0xf4, 0x21, 0x00


	//----- nvinfo : EIATTR_KPARAM_INFO
	.align		4
.L_13:
        /*003c*/ 	.byte	0x04, 0x17
        /*003e*/ 	.short	(.L_15 - .L_14)
.L_14:
        /*0040*/ 	.word	0x00000000
        /*0044*/ 	.short	0x000b
        /*0046*/ 	.short	0x0038
        /*0048*/ 	.byte	0x00, 0xf0, 0x11, 0x00


	//----- nvinfo : EIATTR_KPARAM_INFO
	.align		4
.L_15:
        /*004c*/ 	.byte	0x04, 0x17
        /*004e*/ 	.short	(.L_17 - .L_16)
.L_16:
        /*0050*/ 	.word	0x00000000
        /*0054*/ 	.short	0x000a
        /*0056*/ 	.short	0x0034
        /*0058*/ 	.byte	0x00, 0xf0, 0x11, 0x00


	//----- nvinfo : EIATTR_KPARAM_INFO
	.align		4
.L_17:
        /*005c*/ 	.byte	0x04, 0x17
        /*005e*/ 	.short	(.L_19 - .L_18)
.L_18:
        /*0060*/ 	.word	0x00000000
        /*0064*/ 	.short	0x0009
        /*0066*/ 	.short	0x0030
        /*0068*/ 	.byte	0x00, 0xf0, 0x11, 0x00


	//----- nvinfo : EIATTR_KPARAM_INFO
	.align		4
.L_19:
        /*006c*/ 	.byte	0x04, 0x17
        /*006e*/ 	.short	(.L_21 - .L_20)
.L_20:
        /*0070*/ 	.word	0x00000000
        /*0074*/ 	.short	0x0008
        /*0076*/ 	.short	0x002c
        /*0078*/ 	.byte	0x00, 0xf0, 0x11, 0x00


	//----- nvinfo : EIATTR_KPARAM_INFO
	.align		4
.L_21:
        /*007c*/ 	.byte	0x04, 0x17
        /*007e*/ 	.short	(.L_23 - .L_22)
.L_22:
        /*0080*/ 	.word	0x00000000
        /*0084*/ 	.short	0x0007
        /*0086*/ 	.short	0x0028
        /*0088*/ 	.byte	0x00, 0xf0, 0x11, 0x00


	//----- nvinfo : EIATTR_KPARAM_INFO
	.align		4
.L_23:
        /*008c*/ 	.byte	0x04, 0x17
        /*008e*/ 	.short	(.L_25 - .L_24)
.L_24:
        /*0090*/ 	.word	0x00000000
        /*0094*/ 	.short	0x0006
        /*0096*/ 	.short	0x0024
        /*0098*/ 	.byte	0x00, 0xf0, 0x11, 0x00


	//----- nvinfo : EIATTR_KPARAM_INFO
	.align		4
.L_25:
        /*009c*/ 	.byte	0x04, 0x17
        /*009e*/ 	.short	(.L_27 - .L_26)
.L_26:
        /*00a0*/ 	.word	0x00000000
        /*00a4*/ 	.short	0x0005
        /*00a6*/ 	.short	0x0020
        /*00a8*/ 	.byte	0x00, 0xf0, 0x11, 0x00


	//----- nvinfo : EIATTR_KPARAM_INFO
	.align		4
.L_27:
        /*00ac*/ 	.byte	0x04, 0x17
        /*00ae*/ 	.short	(.L_29 - .L_28)
.L_28:
        /*00b0*/ 	.word	0x00000000
        /*00b4*/ 	.short	0x0004
        /*00b6*/ 	.short	0x001c
        /*00b8*/ 	.byte	0x00, 0xf0, 0x11, 0x00


	//----- nvinfo : EIATTR_KPARAM_INFO
	.align		4
.L_29:
        /*00bc*/ 	.byte	0x04, 0x17
        /*00be*/ 	.short	(.L_31 - .L_30)
.L_30:
        /*00c0*/ 	.word	0x00000000
        /*00c4*/ 	.short	0x0003
        /*00c6*/ 	.short	0x0018
        /*00c8*/ 	.byte	0x00, 0xf0, 0x11, 0x00


	//----- nvinfo : EIATTR_KPARAM_INFO
	.align		4
.L_31:
        /*00cc*/ 	.byte	0x04, 0x17
        /*00ce*/ 	.short	(.L_33 - .L_32)
.L_32:
        /*00d0*/ 	.word	0x00000000
        /*00d4*/ 	.short	0x0002
        /*00d6*/ 	.short	0x0010
        /*00d8*/ 	.byte	0x00, 0xf4, 0x21, 0x00


	//----- nvinfo : EIATTR_KPARAM_INFO
	.align		4
.L_33:
        /*00dc*/ 	.byte	0x04, 0x17
        /*00de*/ 	.short	(.L_35 - .L_34)
.L_34:
        /*00e0*/ 	.word	0x00000000
        /*00e4*/ 	.short	0x0001
        /*00e6*/ 	.short	0x0008
        /*00e8*/ 	.byte	0x00, 0xf4, 0x21, 0x00


	//----- nvinfo : EIATTR_KPARAM_INFO
	.align		4
.L_35:
        /*00ec*/ 	.byte	0x04, 0x17
        /*00ee*/ 	.short	(.L_37 - .L_36)
.L_36:
        /*00f0*/ 	.word	0x00000000
        /*00f4*/ 	.short	0x0000
        /*00f6*/ 	.short	0x0000
        /*00f8*/ 	.byte	0x00, 0xf4, 0x21, 0x00


	//----- nvinfo : EIATTR_MAXREG_COUNT
	.align		4
.L_37:
        /*00fc*/ 	.byte	0x03, 0x1b
        /*00fe*/ 	.short	0x00ff


	//----- nvinfo : EIATTR_NUM_BARRIERS
	.align		4
        /*0100*/ 	.byte	0x02, 0x4c
        /*0102*/ 	.byte	0x01
	.zero		1


	//----- nvinfo : EIATTR_ANNOTATIONS
	.align		4
        /*0104*/ 	.byte	0x04, 0x55
        /*0106*/ 	.short	(.L_39 - .L_38)


	//   ....[0]....
.L_38:
        /*0108*/ 	.word	0x00000001
        /*010c*/ 	.byte	0x20, 0x05, 0x00, 0x00, 0x01, 0x00, 0x00, 0x00, 0x50, 0x05, 0x00, 0x00, 0x01, 0x00, 0x00, 0x00
        /* <DEDUP_REMOVED lines=3037> */
        /*beec*/ 	.byte	0x10, 0xa0, 0x03, 0x00


	//----- nvinfo : EIATTR_MERCURY_ISA_VERSION
	.align		4
.L_39:
        /*bef0*/ 	.byte	0x03, 0x5f
        /*bef2*/ 	.short	0x0000


	//----- nvinfo : EIATTR_EXIT_INSTR_OFFSETS
	.align		4
        /*bef4*/ 	.byte	0x04, 0x1c
        /*bef6*/ 	.short	(.L_41 - .L_40)


	//   ....[0]....
.L_40:
        /*bef8*/ 	.word	0x000a7440


	//   ....[1]....
        /*befc*/ 	.word	0x000a7470


	//----- nvinfo : EIATTR_REQNTID
	.align		4
.L_41:
        /*bf00*/ 	.byte	0x04, 0x10
        /*bf02*/ 	.short	(.L_43 - .L_42)
.L_42:
        /*bf04*/ 	.word	0x00000040
        /*bf08*/ 	.word	0x00000001
        /*bf0c*/ 	.word	0x00000001
.L_43:


//--------------------- .nv.callgraph             --------------------------
	.section	.nv.callgraph,"",@"SHT_CUDA_CALLGRAPH"
	.align	4
	.sectionentsize	8
	.align		4
        /*0000*/ 	.word	0x00000000
	.align		4
        /*0004*/ 	.word	0xffffffff
	.align		4
        /*0008*/ 	.word	0x00000000
	.align		4
        /*000c*/ 	.word	0xfffffffe
	.align		4
        /*0010*/ 	.word	0x00000000
	.align		4
        /*0014*/ 	.word	0xfffffffd
	.align		4
        /*0018*/ 	.word	0x00000000
	.align		4
        /*001c*/ 	.word	0xfffffffc


//--------------------- .nv.rel.action            --------------------------
	.section	.nv.rel.action,"",@"SHT_CUDA_RELOCINFO"
	.align	8
	.sectionentsize	8
        /*0000*/ 	.byte	0x73, 0x00, 0x00, 0x00, 0x00, 0x00, 0x00, 0x00, 0x00, 0x00, 0x00, 0x11, 0x25, 0x00, 0x05, 0x36


//--------------------- .nv.constant0.matmul_kernel --------------------------
	.section	.nv.constant0.matmul_kernel,"a",@progbits
	.sectionflags	@""
	.align	4
.nv.constant0.matmul_kernel:
	.zero		432


//--------------------- .text.matmul_kernel       --------------------------
	.section	.text.matmul_kernel,"ax",@progbits
	.sectioninfo	@"SHI_REGISTERS=32"
	.align	128
        .global         matmul_kernel
        .type           matmul_kernel,@function
        .size           matmul_kernel,(.L_x_5 - matmul_kernel)
        .other          matmul_kernel,@"STO_CUDA_ENTRY STV_DEFAULT"
matmul_kernel:
.text.matmul_kernel:
[----:B------:R-:W-:-:S03]  /*0000*/  IMAD.MOV.U32 R1, RZ, RZ, c[0x0][0x28] ;  /* 0x00000a00ff017624 */ /* 0x000fc600078e00ff */
[----:B------:R-:W-:Y:S01]  /*0010*/  IMAD.MOV.U32 R0, RZ, RZ, c[0x0][0x17c] ;  /* 0x00005f00ff007624 */ /* 0x000fe200078e00ff */
[----:B------:R-:W0:Y:S01]  /*0020*/  S2R R11, SR_TID.X ;  /* 0x00000000000b7919 */ /* 0x000e220000002100 */
[----:B------:R-:W-:Y:S01]  /*0030*/  IADD3 R1, R1, -0x45d8, RZ ;  /* 0xffffba2801017810 */ /* 0x000fe20007ffe0ff */
[----:B------:R-:W-:Y:S02]  /*0040*/  ULDC.64 UR8, c[0x0][0x118] ;  /* 0x0000460000087ab9 */ /* 0x000fe40000000a00 */
[----:B------:R-:W-:-:S04]  /*0050*/  IADD3 R0, R0, 0x1ff, RZ ;  /* 0x000001ff00007810 */ /* 0x000fc80007ffe0ff */
[----:B------:R-:W-:-:S04]  /*0060*/  SHF.R.S32.HI R3, RZ, 0x1f, R0 ;  /* 0x0000001fff037819 */ /* 0x000fc80000011400 */
[----:B------:R-:W-:-:S04]  /*0070*/  LEA.HI R3, R3, R0, RZ, 0x9 ;  /* 0x0000000003037211 */ /* 0x000fc800078f48ff */
[----:B------:R-:W-:Y:S02]  /*0080*/  SHF.R.S32.HI R0, RZ, 0x9, R3 ;  /* 0x00000009ff007819 */ /* 0x000fe40000011403 */
[----:B------:R-:W1:Y:S03]  /*0090*/  S2R R3, SR_CTAID.X ;  /* 0x0000000000037919 */ /* 0x000e660000002500 */
[----:B------:R-:W-:-:S05]  /*00a0*/  IMAD.SHL.U32 R0, R0, 0x8, RZ ;  /* 0x0000000800007824 */ /* 0x000fca00078e00ff */
[-C--:B------:R-:W-:Y:S02]  /*00b0*/  IABS R7, R0.reuse ;  /* 0x0000000000077213 */ /* 0x080fe40000000000 */
[----:B------:R-:W-:Y:S02]  /*00c0*/  IABS R10, R0 ;  /* 0x00000000000a7213 */ /* 0x000fe40000000000 */
[----:B------:R-:W2:Y:S01]  /*00d0*/  I2F.RP R2, R7 ;  /* 0x0000000700027306 */ /* 0x000ea20000209400 */
[----:B-1----:R-:W-:-:S07]  /*00e0*/  IABS R8, R3 ;  /* 0x0000000300087213 */ /* 0x002fce0000000000 */
[----:B--2---:R-:W1:Y:S02]  /*00f0*/  MUFU.RCP R2, R2 ;  /* 0x0000000200027308 */ /* 0x004e640000001000 */
[----:B-1----:R-:W-:Y:S01]  /*0100*/  IADD3 R4, R2, 0xffffffe, RZ ;  /* 0x0ffffffe02047810 */ /* 0x002fe20007ffe0ff */
[----:B------:R-:W-:-:S05]  /*0110*/  IMAD.MOV R2, RZ, RZ, -R10 ;  /* 0x000000ffff027224 */ /* 0x000fca00078e0a0a */
[----:B------:R1:W2:Y:S02]  /*0120*/  F2I.FTZ.U32.TRUNC.NTZ R5, R4 ;  /* 0x0000000400057305 */ /* 0x0002a4000021f000 */
[----:B-1----:R-:W-:Y:S02]  /*0130*/  IMAD.MOV.U32 R4, RZ, RZ, RZ ;  /* 0x000000ffff047224 */ /* 0x002fe400078e00ff */
[----:B--2---:R-:W-:-:S04]  /*0140*/  IMAD.MOV R6, RZ, RZ, -R5 ;  /* 0x000000ffff067224 */ /* 0x004fc800078e0a05 */
[----:B------:R-:W-:Y:S02]  /*0150*/  IMAD R9, R6, R7, RZ ;  /* 0x0000000706097224 */ /* 0x000fe400078e02ff */
[----:B------:R-:W-:Y:S02]  /*0160*/  IMAD.MOV.U32 R6, RZ, RZ, R8 ;  /* 0x000000ffff067224 */ /* 0x000fe400078e0008 */
[----:B------:R-:W-:-:S06]  /*0170*/  IMAD.HI.U32 R5, R5, R9, R4 ;  /* 0x0000000905057227 */ /* 0x000fcc00078e0004 */
[----:B------:R-:W-:-:S04]  /*0180*/  IMAD.HI.U32 R5, R5, R6, RZ ;  /* 0x0000000605057227 */ /* 0x000fc800078e00ff */
[----:B------:R-:W-:-:S05]  /*0190*/  IMAD R2, R5, R2, R6 ;  /* 0x0000000205027224 */ /* 0x000fca00078e0206 */
[----:B------:R-:W-:-:S13]  /*01a0*/  ISETP.GT.U32.AND P1, PT, R7, R2, PT ;  /* 0x000000020700720c */ /* 0x000fda0003f24070 */
[----:B------:R-:W-:Y:S01]  /*01b0*/  @!P1 IMAD.IADD R2, R2, 0x1, -R7 ;  /* 0x0000000102029824 */ /* 0x000fe200078e0a07 */
[----:B------:R-:W-:Y:S02]  /*01c0*/  @!P1 IADD3 R5, R5, 0x1, RZ ;  /* 0x0000000105059810 */ /* 0x000fe40007ffe0ff */
[----:B------:R-:W-:Y:S02]  /*01d0*/  ISETP.NE.AND P1, PT, R0, RZ, PT ;  /* 0x000000ff0000720c */ /* 0x000fe40003f25270 */
[----:B------:R-:W-:Y:S02]  /*01e0*/  ISETP.GE.U32.AND P0, PT, R2, R7, PT ;  /* 0x000000070200720c */ /* 0x000fe40003f06070 */
[----:B------:R-:W-:-:S04]  /*01f0*/  LOP3.LUT R2, R3, R0, RZ, 0x3c, !PT ;  /* 0x0000000003027212 */ /* 0x000fc800078e3cff */
[----:B------:R-:W-:Y:S01]  /*0200*/  ISETP.GE.AND P2, PT, R2, RZ, PT ;  /* 0x000000ff0200720c */ /* 0x000fe20003f46270 */
[----:B------:R-:W-:-:S05]  /*0210*/  IMAD.MOV.U32 R2, RZ, RZ, c[0x0][0x178] ;  /* 0x00005e00ff027624 */ /* 0x000fca00078e00ff */
[----:B------:R-:W-:Y:S02]  /*0220*/  IADD3 R2, R2, 0xf, RZ ;  /* 0x0000000f02027810 */ /* 0x000fe40007ffe0ff */
[----:B------:R-:W-:-:S05]  /*0230*/  @P0 IADD3 R5, R5, 0x1, RZ ;  /* 0x0000000105050810 */ /* 0x000fca0007ffe0ff */
[----:B------:R-:W-:Y:S01]  /*0240*/  IMAD.MOV.U32 R4, RZ, RZ, R5 ;  /* 0x000000ffff047224 */ /* 0x000fe200078e0005 */
[----:B------:R-:W-:-:S03]  /*0250*/  SHF.R.S32.HI R5, RZ, 0x1f, R2 ;  /* 0x0000001fff057819 */ /* 0x000fc60000011402 */
[----:B------:R-:W-:Y:S01]  /*0260*/  @!P2 IMAD.MOV R4, RZ, RZ, -R4 ;  /* 0x000000ffff04a224 */ /* 0x000fe200078e0a04 */
[----:B------:R-:W-:Y:S02]  /*0270*/  @!P1 LOP3.LUT R4, RZ, R0, RZ, 0x33, !PT ;  /* 0x00000000ff049212 */ /* 0x000fe400078e33ff */
[----:B------:R-:W-:-:S03]  /*0280*/  LEA.HI R5, R5, R2, RZ, 0x4 ;  /* 0x0000000205057211 */ /* 0x000fc600078f20ff */
[----:B------:R-:W-:Y:S02]  /*0290*/  IMAD.SHL.U32 R2, R4, 0x8, RZ ;  /* 0x0000000804027824 */ /* 0x000fe400078e00ff */
[----:B------:R-:W-:-:S03]  /*02a0*/  IMAD.MOV R4, RZ, RZ, -R4 ;  /* 0x000000ffff047224 */ /* 0x000fc600078e0a04 */
[----:B------:R-:W-:Y:S01]  /*02b0*/  LEA.HI.SX32 R5, R5, -R2, 0x1c ;  /* 0x8000000205057211 */ /* 0x000fe200078fe2ff */
[----:B------:R-:W-:Y:S02]  /*02c0*/  IMAD R9, R0, R4, R3 ;  /* 0x0000000400097224 */ /* 0x000fe400078e0203 */
[----:B------:R-:W-:Y:S01]  /*02d0*/  IMAD.MOV.U32 R4, RZ, RZ, RZ ;  /* 0x000000ffff047224 */ /* 0x000fe200078e00ff */
[----:B------:R-:W-:-:S04]  /*02e0*/  IMNMX R10, R5, 0x8, PT ;  /* 0x00000008050a7817 */ /* 0x000fc80003800200 */
[-C--:B------:R-:W-:Y:S02]  /*02f0*/  IABS R8, R10.reuse ;  /* 0x0000000a00087213 */ /* 0x080fe40000000000 */
[----:B------:R-:W-:Y:S02]  /*0300*/  IABS R0, R10 ;  /* 0x0000000a00007213 */ /* 0x000fe40000000000 */
[----:B------:R-:W1:Y:S08]  /*0310*/  I2F.RP R6, R8 ;  /* 0x0000000800067306 */ /* 0x000e700000209400 */
[----:B-1----:R-:W1:Y:S02]  /*0320*/  MUFU.RCP R6, R6 ;  /* 0x0000000600067308 */ /* 0x002e640000001000 */
[----:B-1----:R-:W-:-:S06]  /*0330*/  IADD3 R5, R6, 0xffffffe, RZ ;  /* 0x0ffffffe06057810 */ /* 0x002fcc0007ffe0ff */
[----:B------:R-:W1:Y:S02]  /*0340*/  F2I.FTZ.U32.TRUNC.NTZ R5, R5 ;  /* 0x0000000500057305 */ /* 0x000e64000021f000 */
[----:B-1----:R-:W-:-:S04]  /*0350*/  IMAD.MOV R7, RZ, RZ, -R5 ;  /* 0x000000ffff077224 */ /* 0x002fc800078e0a05 */
[----:B------:R-:W-:Y:S01]  /*0360*/  IMAD.MOV.U32 R3, RZ, RZ, R7 ;  /* 0x000000ffff037224 */ /* 0x000fe200078e0007 */
[----:B------:R-:W-:-:S03]  /*0370*/  IABS R7, R9 ;  /* 0x0000000900077213 */ /* 0x000fc60000000000 */
[----:B------:R-:W-:-:S04]  /*0380*/  IMAD R3, R3, R8, RZ ;  /* 0x0000000803037224 */ /* 0x000fc800078e02ff */
[----:B------:R-:W-:-:S04]  /*0390*/  IMAD.HI.U32 R4, R5, R3, R4 ;  /* 0x0000000305047227 */ /* 0x000fc800078e0004 */
[----:B------:R-:W-:Y:S02]  /*03a0*/  IMAD.MOV R3, RZ, RZ, -R0 ;  /* 0x000000ffff037224 */ /* 0x000fe400078e0a00 */
[----:B------:R-:W-:Y:S01]  /*03b0*/  IMAD.HI.U32 R0, R4, R7, RZ ;  /* 0x0000000704007227 */ /* 0x000fe200078e00ff */
[----:B0-----:R-:W-:-:S03]  /*03c0*/  LOP3.LUT R4, R11, 0xf, RZ, 0xc0, !PT ;  /* 0x0000000f0b047812 */ /* 0x001fc600078ec0ff */
[----:B------:R-:W-:Y:S02]  /*03d0*/  IMAD R3, R0, R3, R7 ;  /* 0x0000000300037224 */ /* 0x000fe400078e0207 */
[----:B------:R-:W-:-:S03]  /*03e0*/  IMAD.MOV.U32 R5, RZ, RZ, 0x7f ;  /* 0x0000007fff057424 */ /* 0x000fc600078e00ff */
[----:B------:R-:W-:Y:S02]  /*03f0*/  ISETP.GT.U32.AND P1, PT, R8, R3, PT ;  /* 0x000000030800720c */ /* 0x000fe40003f24070 */
[----:B------:R-:W-:-:S11]  /*0400*/  IADD3 R13, R5, c[0x0][0x180], RZ ;  /* 0x00006000050d7a10 */ /* 0x000fd60007ffe0ff */
[----:B------:R-:W-:Y:S01]  /*0410*/  @!P1 IMAD.IADD R3, R3, 0x1, -R8 ;  /* 0x0000000103039824 */ /* 0x000fe200078e0a08 */
[----:B------:R-:W-:Y:S02]  /*0420*/  @!P1 IADD3 R0, R0, 0x1, RZ ;  /* 0x0000000100009810 */ /* 0x000fe40007ffe0ff */
[----:B------:R-:W-:Y:S02]  /*0430*/  ISETP.NE.AND P1, PT, R10, RZ, PT ;  /* 0x000000ff0a00720c */ /* 0x000fe40003f25270 */
[----:B------:R-:W-:Y:S02]  /*0440*/  ISETP.GE.U32.AND P0, PT, R3, R8, PT ;  /* 0x000000080300720c */ /* 0x000fe40003f06070 */
[----:B------:R-:W-:-:S04]  /*0450*/  LOP3.LUT R3, R9, R10, RZ, 0x3c, !PT ;  /* 0x0000000a09037212 */ /* 0x000fc800078e3cff */
[----:B------:R-:W-:-:S07]  /*0460*/  ISETP.GE.AND P2, PT, R3, RZ, PT ;  /* 0x000000ff0300720c */ /* 0x000fce0003f46270 */
[----:B------:R-:W-:Y:S02]  /*0470*/  @P0 IADD3 R0, R0, 0x1, RZ ;  /* 0x0000000100000810 */ /* 0x000fe40007ffe0ff */
[----:B------:R-:W-:-:S04]  /*0480*/  ISETP.GT.AND P0, PT, R13, 0x7f, PT ;  /* 0x0000007f0d00780c */ /* 0x000fc80003f04270 */
[----:B------:R-:W-:Y:S01]  /*0490*/  @!P2 IMAD.MOV R0, RZ, RZ, -R0 ;  /* 0x000000ffff00a224 */ /* 0x000fe200078e0a00 */
[----:B------:R-:W-:-:S05]  /*04a0*/  @!P1 LOP3.LUT R0, RZ, R10, RZ, 0x33, !PT ;  /* 0x0000000aff009212 */ /* 0x000fca00078e33ff */
[----:B------:R-:W-:Y:S02]  /*04b0*/  IMAD.MOV R3, RZ, RZ, -R0 ;  /* 0x000000ffff037224 */ /* 0x000fe400078e0a00 */
[----:B------:R-:W-:Y:S02]  /*04c0*/  IMAD.SHL.U32 R29, R0, 0x200, RZ ;  /* 0x00000200001d7824 */ /* 0x000fe400078e00ff */
[----:B------:R-:W-:-:S04]  /*04d0*/  IMAD R3, R10, R3, R9 ;  /* 0x000000030a037224 */ /* 0x000fc800078e0209 */
[----:B------:R-:W-:Y:S01]  /*04e0*/  IMAD.IADD R3, R2, 0x1, R3 ;  /* 0x0000000102037824 */ /* 0x000fe200078e0203 */
[----:B------:R-:W-:-:S03]  /*04f0*/  SHF.R.U32.HI R2, RZ, 0x4, R11 ;  /* 0x00000004ff027819 */ /* 0x000fc6000001160b */
[----:B------:R-:W-:Y:S01]  /*0500*/  IMAD R28, R3, 0x10, R4 ;  /* 0x00000010031c7824 */ /* 0x000fe200078e0204 */
[----:B------:R-:W-:-:S04]  /*0510*/  SGXT.U32 R12, R2, 0x2 ;  /* 0x00000002020c781a */ /* 0x000fc80000000000 */
[----:B------:R0:W-:Y:S01]  /*0520*/  STL [R1+0x3040], R28 ;  /* 0x0030401c01007387 */ /* 0x0001e20000100800 */
[C---:B------:R-:W-:Y:S02]  /*0530*/  LOP3.LUT R3, R12.reuse, 0x4, RZ, 0xfc, !PT ;  /* 0x000000040c037812 */ /* 0x040fe400078efcff */
[C---:B------:R-:W-:Y:S01]  /*0540*/  LOP3.LUT R2, R12.reuse, 0x8, RZ, 0xfc, !PT ;  /* 0x000000080c027812 */ /* 0x040fe200078efcff */
[----:B------:R0:W-:Y:S01]  /*0550*/  STL [R1+0x3e0], R29 ;  /* 0x0003e01d01007387 */ /* 0x0001e20000100800 */
[C---:B------:R-:W-:Y:S02]  /*0560*/  LOP3.LUT R4, R12.reuse, 0xc, RZ, 0xfc, !PT ;  /* 0x0000000c0c047812 */ /* 0x040fe400078efcff */
[C---:B------:R-:W-:Y:S02]  /*0570*/  LOP3.LUT R3, R12.reuse, 0x10, RZ, 0xfc, !PT ;  /* 0x000000100c037812 */ /* 0x040fe400078efcff */
[C---:B------:R-:W-:Y:S02]  /*0580*/  LOP3.LUT R2, R12.reuse, 0x14, RZ, 0xfc, !PT ;  /* 0x000000140c027812 */ /* 0x040fe400078efcff */
[----:B------:R-:W-:-:S02]  /*0590*/  LOP3.LUT R4, R12, 0x18, RZ, 0xfc, !PT ;  /* 0x000000180c047812 */ /* 0x000fc400078efcff */
[C---:B------:R-:W-:Y:S02]  /*05a0*/  LOP3.LUT R3, R12.reuse, 0x1c, RZ, 0xfc, !PT ;  /* 0x0000001c0c037812 */ /* 0x040fe400078efcff */
[C---:B------:R-:W-:Y:S02]  /*05b0*/  LOP3.LUT R2, R12.reuse, 0x20, RZ, 0xfc, !PT ;  /* 0x000000200c027812 */ /* 0x040fe400078efcff */
        /* <DEDUP_REMOVED lines=20> */
[----:B------:R-:W-:Y:S01]  /*0700*/  LOP3.LUT R2, R12, 0x78, RZ, 0xfc, !PT ;  /* 0x000000780c027812 */ /* 0x000fe200078efcff */
[----:B------:R-:W-:Y:S05]  /*0710*/  @P0 BRA `(.L_x_0) ;  /* 0x000003a000000947 */ /* 0x000fea0003800000 */
[C---:B0-----:R-:W-:Y:S01]  /*0720*/  IMAD.SHL.U32 R2, R11.reuse, 0x10, RZ ;  /* 0x000000100b027824 */ /* 0x041fe200078e00ff */
[----:B------:R-:W-:Y:S01]  /*0730*/  CS2R R24, SRZ ;  /* 0x0000000000187805 */ /* 0x000fe2000001ff00 */
[----:B------:R-:W-:Y:S01]  /*0740*/  IMAD.SHL.U32 R0, R11, 0x20, RZ ;  /* 0x000000200b007824 */ /* 0x000fe200078e00ff */
[----:B------:R-:W-:Y:S01]  /*0750*/  CS2R R26, SRZ ;  /* 0x00000000001a7805 */ /* 0x000fe2000001ff00 */
[----:B------:R-:W-:Y:S01]  /*0760*/  CS2R R20, SRZ ;  /* 0x0000000000147805 */ /* 0x000fe2000001ff00 */
[----:B------:R0:W-:Y:S01]  /*0770*/  STL [R1+0x3038], R2 ;  /* 0x0030380201007387 */ /* 0x0001e20000100800 */
[----:B------:R-:W-:Y:S01]  /*0780*/  CS2R R22, SRZ ;  /* 0x0000000000167805 */ /* 0x000fe2000001ff00 */
[----:B------:R-:W-:Y:S01]  /*0790*/  LOP3.LUT R0, R0, 0x60, RZ, 0xc0, !PT ;  /* 0x0000006000007812 */ /* 0x000fe200078ec0ff */
[----:B------:R-:W-:Y:S01]  /*07a0*/  CS2R R16, SRZ ;  /* 0x0000000000107805 */ /* 0x000fe2000001ff00 */
[----:B------:R0:W-:Y:S01]  /*07b0*/  STL [R1], RZ ;  /* 0x000000ff01007387 */ /* 0x0001e20000100800 */
[----:B------:R-:W-:Y:S01]  /*07c0*/  CS2R R18, SRZ ;  /* 0x0000000000127805 */ /* 0x000fe2000001ff00 */
[----:B------:R-:W-:Y:S01]  /*07d0*/  CS2R R12, SRZ ;  /* 0x00000000000c7805 */ /* 0x000fe2000001ff00 */
[----:B------:R-:W-:Y:S01]  /*07e0*/  CS2R R14, SRZ ;  /* 0x00000000000e7805 */ /* 0x000fe2000001ff00 */
[----:B------:R0:W-:Y:S01]  /*07f0*/  STL [R1+0x4], RZ ;  /* 0x000004ff01007387 */ /* 0x0001e20000100800 */
[----:B------:R-:W-:Y:S01]  /*0800*/  CS2R R8, SRZ ;  /* 0x0000000000087805 */ /* 0x000fe2000001ff00 */
[----:B------:R-:W-:Y:S01]  /*0810*/  CS2R R10, SRZ ;  /* 0x00000000000a7805 */ /* 0x000fe2000001ff00 */
[----:B------:R-:W-:Y:S01]  /*0820*/  CS2R R4, SRZ ;  /* 0x0000000000047805 */ /* 0x000fe2000001ff00 */
[----:B------:R0:W-:Y:S01]  /*0830*/  STL [R1+0x8], RZ ;  /* 0x000008ff01007387 */ /* 0x0001e20000100800 */
[----:B------:R-:W-:-:S03]  /*0840*/  CS2R R6, SRZ ;  /* 0x0000000000067805 */ /* 0x000fc6000001ff00 */
[----:B------:R0:W-:Y:S04]  /*0850*/  STL [R1+0xc], RZ ;  /* 0x00000cff01007387 */ /* 0x0001e80000100800 */
        /* <DEDUP_REMOVED lines=36> */
[----:B------:R0:W-:Y:S01]  /*0aa0*/  STL [R1+0x303c], R0 ;  /* 0x00303c0001007387 */ /* 0x0001e20000100800 */
[----:B------:R-:W-:Y:S05]  /*0ab0*/  BRA `(.L_x_1) ;  /* 0x000a195000007947 */ /* 0x000fea0003800000 */
.L_x_0:
[----:B0-----:R-:W-:Y:S01]  /*0ac0*/  IABS R4, c[0x0][0x17c] ;  /* 0x00005f0000047a13 */ /* 0x001fe20000000000 */
[----:B------:R-:W-:Y:S01]  /*0ad0*/  IMAD.MOV.U32 R6, RZ, RZ, RZ ;  /* 0x000000ffff067224 */ /* 0x000fe200078e00ff */
[C---:B------:R-:W-:Y:S01]  /*0ae0*/  IADD3 R2, R29.reuse, 0x1ff, RZ ;  /* 0x000001ff1d027810 */ /* 0x040fe20007ffe0ff */
[----:B------:R-:W0:Y:S01]  /*0af0*/  S2R R23, SR_TID.X ;  /* 0x0000000000177919 */ /* 0x000e220000002100 */
[----:B------:R-:W1:Y:S01]  /*0b00*/  I2F.RP R0, R4 ;  /* 0x0000000400007306 */ /* 0x000e620000209400 */
[----:B------:R-:W-:Y:S01]  /*0b10*/  IADD3 R9, R29, 0x1fe, RZ ;  /* 0x000001fe1d097810 */ /* 0x000fe20007ffe0ff */
[----:B------:R-:W-:Y:S01]  /*0b20*/  IMAD.MOV.U32 R27, RZ, RZ, R28 ;  /* 0x000000ffff1b7224 */ /* 0x000fe200078e001c */
[----:B------:R-:W-:-:S02]  /*0b30*/  IABS R11, R2 ;  /* 0x00000002000b7213 */ /* 0x000fc40000000000 */
[----:B------:R-:W-:Y:S02]  /*0b40*/  IABS R8, R9 ;  /* 0x0000000900087213 */ /* 0x000fe40000000000 */
[C---:B------:R-:W-:Y:S02]  /*0b50*/  IADD3 R12, R29.reuse, 0x1fd, RZ ;  /* 0x000001fd1d0c7810 */ /* 0x040fe40007ffe0ff */
[----:B------:R-:W-:Y:S02]  /*0b60*/  IADD3 R13, R29, 0x1fc, RZ ;  /* 0x000001fc1d0d7810 */ /* 0x000fe40007ffe0ff */
[----:B------:R-:W-:Y:S02]  /*0b70*/  IABS R3, R12 ;  /* 0x0000000c00037213 */ /* 0x000fe40000000000 */
[----:B------:R-:W-:Y:S02]  /*0b80*/  ISETP.GE.AND P5, PT, R9, RZ, PT ;  /* 0x000000ff0900720c */ /* 0x000fe40003fa6270 */
[----:B------:R-:W-:Y:S01]  /*0b90*/  ISETP.GE.AND P3, PT, R12, RZ, PT ;  /* 0x000000ff0c00720c */ /* 0x000fe20003f66270 */
[----:B-1----:R-:W1:Y:S01]  /*0ba0*/  MUFU.RCP R0, R0 ;  /* 0x0000000000007308 */ /* 0x002e620000001000 */
[----:B------:R-:W-:-:S02]  /*0bb0*/  IADD3 R17, R29, 0x1f3, RZ ;  /* 0x000001f31d117810 */ /* 0x000fc40007ffe0ff */
[----:B------:R-:W-:Y:S02]  /*0bc0*/  IABS R27, R27 ;  /* 0x0000001b001b7213 */ /* 0x000fe40000000000 */
[----:B-1----:R-:W-:-:S04]  /*0bd0*/  IADD3 R0, R0, 0xffffffe, RZ ;  /* 0x0ffffffe00007810 */ /* 0x002fc80007ffe0ff */
[----:B------:R-:W1:Y:S02]  /*0be0*/  F2I.FTZ.U32.TRUNC.NTZ R7, R0 ;  /* 0x0000000000077305 */ /* 0x000e64000021f000 */
[----:B-1----:R-:W-:-:S04]  /*0bf0*/  IMAD.MOV R0, RZ, RZ, -R7 ;  /* 0x000000ffff007224 */ /* 0x002fc800078e0a07 */
[----:B------:R-:W-:-:S04]  /*0c00*/  IMAD R0, R0, R4, RZ ;  /* 0x0000000400007224 */ /* 0x000fc800078e02ff */
[----:B------:R-:W-:Y:S01]  /*0c10*/  IMAD.HI.U32 R6, R7, R0, R6 ;  /* 0x0000000007067227 */ /* 0x000fe200078e0006 */
[----:B------:R-:W-:-:S05]  /*0c20*/  IABS R0, R13 ;  /* 0x0000000d00007213 */ /* 0x000fca0000000000 */
[----:B------:R-:W-:-:S04]  /*0c30*/  IMAD.HI.U32 R10, R6, R11, RZ ;  /* 0x0000000b060a7227 */ /* 0x000fc800078e00ff */
[----:B------:R-:W-:-:S04]  /*0c40*/  IMAD.HI.U32 R7, R6, R8, RZ ;  /* 0x0000000806077227 */ /* 0x000fc800078e00ff */
[----:B------:R-:W-:Y:S02]  /*0c50*/  IMAD.MOV R10, RZ, RZ, -R10 ;  /* 0x000000ffff0a7224 */ /* 0x000fe400078e0a0a */
[----:B------:R-:W-:Y:S02]  /*0c60*/  IMAD.MOV R7, RZ, RZ, -R7 ;  /* 0x000000ffff077224 */ /* 0x000fe400078e0a07 */
[C---:B------:R-:W-:Y:S02]  /*0c70*/  IMAD R11, R4.reuse, R10, R11 ;  /* 0x0000000a040b7224 */ /* 0x040fe400078e020b */
[----:B------:R-:W-:Y:S01]  /*0c80*/  IMAD R8, R4, R7, R8 ;  /* 0x0000000704087224 */ /* 0x000fe200078e0208 */
[----:B------:R-:W-:Y:S01]  /*0c90*/  IADD3 R7, R29, 0x1fb, RZ ;  /* 0x000001fb1d077810 */ /* 0x000fe20007ffe0ff */
[----:B------:R-:W-:Y:S01]  /*0ca0*/  IMAD.HI.U32 R5, R6, R3, RZ ;  /* 0x0000000306057227 */ /* 0x000fe200078e00ff */
[C---:B------:R-:W-:Y:S02]  /*0cb0*/  ISETP.GT.U32.AND P0, PT, R4.reuse, R11, PT ;  /* 0x0000000b0400720c */ /* 0x040fe40003f04070 */
[----:B------:R-:W-:Y:S01]  /*0cc0*/  ISETP.GT.U32.AND P2, PT, R4, R8, PT ;  /* 0x000000080400720c */ /* 0x000fe20003f44070 */
[----:B------:R-:W-:Y:S01]  /*0cd0*/  IMAD.HI.U32 R10, R6, R0, RZ ;  /* 0x00000000060a7227 */ /* 0x000fe200078e00ff */
[----:B------:R-:W-:-:S03]  /*0ce0*/  IABS R14, R7 ;  /* 0x00000007000e7213 */ /* 0x000fc60000000000 */
[----:B------:R-:W-:Y:S02]  /*0cf0*/  IMAD.MOV R5, RZ, RZ, -R5 ;  /* 0x000000ffff057224 */ /* 0x000fe400078e0a05 */
[----:B------:R-:W-:Y:S02]  /*0d00*/  IMAD.MOV R10, RZ, RZ, -R10 ;  /* 0x000000ffff0a7224 */ /* 0x000fe400078e0a0a */
[----:B------:R-:W-:Y:S01]  /*0d10*/  IMAD R3, R4, R5, R3 ;  /* 0x0000000504037224 */ /* 0x000fe200078e0203 */
[----:B------:R-:W-:Y:S01]  /*0d20*/  IADD3 R5, R29, 0x1fa, RZ ;  /* 0x000001fa1d057810 */ /* 0x000fe20007ffe0ff */
[--C-:B------:R-:W-:Y:S02]  /*0d30*/  @!P0 IMAD.IADD R11, R11, 0x1, -R4.reuse ;  /* 0x000000010b0b8824 */ /* 0x100fe400078e0a04 */
[----:B------:R-:W-:Y:S01]  /*0d40*/  @!P2 IMAD.IADD R8, R8, 0x1, -R4 ;  /* 0x000000010808a824 */ /* 0x000fe200078e0a04 */
[C---:B------:R-:W-:Y:S01]  /*0d50*/  ISETP.GT.U32.AND P1, PT, R4.reuse, R3, PT ;  /* 0x000000030400720c */ /* 0x040fe20003f24070 */
[C---:B------:R-:W-:Y:S01]  /*0d60*/  IMAD R0, R4.reuse, R10, R0 ;  /* 0x0000000a04007224 */ /* 0x040fe200078e0200 */
[----:B------:R-:W-:-:S02]  /*0d70*/  ISETP.GT.U32.AND P6, PT, R4, R11, PT ;  /* 0x0000000b0400720c */ /* 0x000fc40003fc4070 */
[----:B------:R-:W-:Y:S02]  /*0d80*/  ISETP.GT.U32.AND P4, PT, R4, R8, PT ;  /* 0x000000080400720c */ /* 0x000fe40003f84070 */
[----:B------:R-:W-:Y:S02]  /*0d90*/  IABS R10, R5 ;  /* 0x00000005000a7213 */ /* 0x000fe40000000000 */
[----:B------:R-:W-:Y:S01]  /*0da0*/  ISETP.GE.AND P2, PT, R2, RZ, PT ;  /* 0x000000ff0200720c */ /* 0x000fe20003f46270 */
[----:B------:R-:W-:Y:S01]  /*0db0*/  IMAD.HI.U32 R2, R6, R14, RZ ;  /* 0x0000000e06027227 */ /* 0x000fe200078e00ff */
[----:B------:R-:W-:-:S03]  /*0dc0*/  ISETP.GT.U32.AND P0, PT, R4, R0, PT ;  /* 0x000000000400720c */ /* 0x000fc60003f04070 */
[----:B------:R-:W-:-:S04]  /*0dd0*/  IMAD.HI.U32 R9, R6, R10, RZ ;  /* 0x0000000a06097227 */ /* 0x000fc800078e00ff */
[----:B------:R-:W-:Y:S02]  /*0de0*/  IMAD.MOV R2, RZ, RZ, -R2 ;  /* 0x000000ffff027224 */ /* 0x000fe400078e0a02 */
[--C-:B------:R-:W-:Y:S01]  /*0df0*/  @!P6 IMAD.IADD R11, R11, 0x1, -R4.reuse ;  /* 0x000000010b0be824 */ /* 0x100fe200078e0a04 */
[----:B------:R-:W-:Y:S01]  /*0e00*/  ISETP.GE.AND P6, PT, R7, RZ, PT ;  /* 0x000000ff0700720c */ /* 0x000fe20003fc6270 */
[----:B------:R-:W-:Y:S02]  /*0e10*/  IMAD.MOV R9, RZ, RZ, -R9 ;  /* 0x000000ffff097224 */ /* 0x000fe400078e0a09 */
[----:B------:R-:W-:Y:S02]  /*0e20*/  @!P4 IMAD.IADD R8, R8, 0x1, -R4 ;  /* 0x000000010808c824 */ /* 0x000fe400078e0a04 */
[C---:B------:R-:W-:Y:S01]  /*0e30*/  IMAD R7, R4.reuse, R2, R14 ;  /* 0x0000000204077224 */ /* 0x040fe200078e020e */
[C---:B------:R-:W-:Y:S01]  /*0e40*/  IADD3 R14, R29.reuse, 0x1f2, RZ ;  /* 0x000001f21d0e7810 */ /* 0x040fe20007ffe0ff */
[----:B------:R-:W-:Y:S01]  /*0e50*/  IMAD.MOV.U32 R16, RZ, RZ, R11 ;  /* 0x000000ffff107224 */ /* 0x000fe200078e000b */
[----:B------:R-:W-:Y:S01]  /*0e60*/  IADD3 R11, R29, 0x1f7, RZ ;  /* 0x000001f71d0b7810 */ /* 0x000fe20007ffe0ff */
[----:B------:R-:W-:Y:S01]  /*0e70*/  @!P1 IMAD.IADD R3, R3, 0x1, -R4 ;  /* 0x0000000103039824 */ /* 0x000fe200078e0a04 */
[----:B------:R-:W-:Y:S01]  /*0e80*/  ISETP.GE.AND P1, PT, R13, RZ, PT ;  /* 0x000000ff0d00720c */ /* 0x000fe20003f26270 */
[C---:B------:R-:W-:Y:S01]  /*0e90*/  IMAD R2, R4.reuse, R9, R10 ;  /* 0x0000000904027224 */ /* 0x040fe200078e020a */
[C---:B------:R-:W-:Y:S01]  /*0ea0*/  IADD3 R9, R29.reuse, 0x1f9, RZ ;  /* 0x000001f91d097810 */ /* 0x040fe20007ffe0ff */
[----:B------:R-:W-:Y:S01]  /*0eb0*/  IMAD.MOV.U32 R15, RZ, RZ, R8 ;  /* 0x000000ffff0f7224 */ /* 0x000fe200078e0008 */
[----:B------:R-:W-:Y:S01]  /*0ec0*/  IADD3 R8, R29, 0x1f8, RZ ;  /* 0x000001f81d087810 */ /* 0x000fe20007ffe0ff */
[----:B------:R-:W-:Y:S01]  /*0ed0*/  @!P2 IMAD.MOV R16, RZ, RZ, -R16 ;  /* 0x000000ffff10a224 */ /* 0x000fe200078e0a10 */
[----:B------:R-:W-:Y:S01]  /*0ee0*/  ISETP.GT.U32.AND P2, PT, R4, R7, PT ;  /* 0x000000070400720c */ /* 0x000fe20003f44070 */
[----:B------:R-:W-:Y:S01]  /*0ef0*/  @!P0 IMAD.IADD R0, R0, 0x1, -R4 ;  /* 0x0000000100008824 */ /* 0x000fe200078e0a04 */
[C---:B------:R-:W-:Y:S01]  /*0f00*/  ISETP.GT.U32.AND P0, PT, R4.reuse, R3, PT ;  /* 0x000000030400720c */ /* 0x040fe20003f04070 */
[----:B------:R-:W-:Y:S01]  /*0f10*/  @!P5 IMAD.MOV R15, RZ, RZ, -R15 ;  /* 0x000000ffff0fd224 */ /* 0x000fe200078e0a0f */
[C---:B------:R-:W-:Y:S01]  /*0f20*/  ISETP.GT.U32.AND P5, PT, R4.reuse, R2, PT ;  /* 0x000000020400720c */ /* 0x040fe20003fa4070 */
[----:B------:R-:W-:Y:S01]  /*0f30*/  STL [R1+0x188], R16 ;  /* 0x0001881001007387 */ /* 0x000fe20000100800 */
[----:B------:R-:W-:-:S02]  /*0f40*/  ISETP.GT.U32.AND P4, PT, R4, R0, PT ;  /* 0x000000000400720c */ /* 0x000fc40003f84070 */
[----:B------:R-:W-:Y:S01]  /*0f50*/  IABS R12, R9 ;  /* 0x00000009000c7213 */ /* 0x000fe20000000000 */
[----:B------:R-:W-:Y:S04]  /*0f60*/  STL [R1+0x124], R15 ;  /* 0x0001240f01007387 */ /* 0x000fe80000100800 */
[--C-:B------:R-:W-:Y:S01]  /*0f70*/  @!P2 IMAD.IADD R7, R7, 0x1, -R4.reuse ;  /* 0x000000010707a824 */ /* 0x100fe200078e0a04 */
[----:B------:R-:W-:Y:S01]  /*0f80*/  ISETP.GE.AND P2, PT, R8, RZ, PT ;  /* 0x000000ff0800720c */ /* 0x000fe20003f46270 */
[--C-:B------:R-:W-:Y:S01]  /*0f90*/  @!P0 IMAD.IADD R3, R3, 0x1, -R4.reuse ;  /* 0x0000000103038824 */ /* 0x100fe200078e0a04 */
[----:B------:R-:W-:Y:S01]  /*0fa0*/  ISETP.GE.AND P0, PT, R5, RZ, PT ;  /* 0x000000ff0500720c */ /* 0x000fe20003f06270 */
[--C-:B------:R-:W-:Y:S01]  /*0fb0*/  @!P5 IMAD.IADD R2, R2, 0x1, -R4.reuse ;  /* 0x000000010202d824 */ /* 0x100fe200078e0a04 */
[----:B------:R-:W-:Y:S01]  /*0fc0*/  IABS R5, R8 ;  /* 0x0000000800057213 */ /* 0x000fe20000000000 */
[----:B------:R-:W-:Y:S01]  /*0fd0*/  @!P4 IMAD.IADD R0, R0, 0x1, -R4 ;  /* 0x000000010000c824 */ /* 0x000fe200078e0a04 */
[----:B------:R-:W-:Y:S01]  /*0fe0*/  ISETP.GT.U32.AND P5, PT, R4, R7, PT ;  /* 0x000000070400720c */ /* 0x000fe20003fa4070 */
[----:B------:R-:W-:Y:S01]  /*0ff0*/  IMAD.HI.U32 R8, R6, R12, RZ ;  /* 0x0000000c06087227 */ /* 0x000fe200078e00ff */
[----:B------:R-:W-:-:S03]  /*1000*/  ISETP.GE.AND P4, PT, R9, RZ, PT ;  /* 0x000000ff0900720c */ /* 0x000fc60003f86270 */
[----:B------:R-:W-:Y:S02]  /*1010*/  IMAD.MOV.U32 R9, RZ, RZ, R0 ;  /* 0x000000ffff097224 */ /* 0x000fe400078e0000 */
[----:B------:R-:W-:Y:S01]  /*1020*/  IMAD.MOV R0, RZ, RZ, -R8 ;  /* 0x000000ffff007224 */ /* 0x000fe200078e0a08 */
[C---:B------:R-:W-:Y:S01]  /*1030*/  IADD3 R8, R29.reuse, 0x1f6, RZ ;  /* 0x000001f61d087810 */ /* 0x040fe20007ffe0ff */
[----:B------:R-:W-:Y:S02]  /*1040*/  IMAD.MOV.U32 R10, RZ, RZ, R3 ;  /* 0x000000ffff0a7224 */ /* 0x000fe400078e0003 */
[----:B------:R-:W-:Y:S01]  /*1050*/  IMAD R12, R4, R0, R12 ;  /* 0x00000000040c7224 */ /* 0x000fe200078e020c */
[----:B------:R-:W-:Y:S01]  /*1060*/  IADD3 R0, R29, 0x1f4, RZ ;  /* 0x000001f41d007810 */ /* 0x000fe20007ffe0ff */
[----:B------:R-:W-:-:S04]  /*1070*/  IMAD.HI.U32 R3, R6, R5, RZ ;  /* 0x0000000506037227 */ /* 0x000fc800078e00ff */
[----:B------:R-:W-:Y:S01]  /*1080*/  @!P5 IMAD.IADD R7, R7, 0x1, -R4 ;  /* 0x000000010707d824 */ /* 0x000fe200078e0a04 */
[C---:B------:R-:W-:Y:S01]  /*1090*/  ISETP.GT.U32.AND P5, PT, R4.reuse, R12, PT ;  /* 0x0000000c0400720c */ /* 0x040fe20003fa4070 */
[----:B------:R-:W-:Y:S01]  /*10a0*/  @!P3 IMAD.MOV R10, RZ, RZ, -R10 ;  /* 0x000000ffff0ab224 */ /* 0x000fe200078e0a0a */
[C---:B------:R-:W-:Y:S01]  /*10b0*/  ISETP.GT.U32.AND P3, PT, R4.reuse, R2, PT ;  /* 0x000000020400720c */ /* 0x040fe20003f64070 */
[----:B------:R-:W-:Y:S02]  /*10c0*/  IMAD.MOV R3, RZ, RZ, -R3 ;  /* 0x000000ffff037224 */ /* 0x000fe400078e0a03 */
[----:B------:R-:W-:Y:S01]  /*10d0*/  IMAD.MOV.U32 R13, RZ, RZ, R7 ;  /* 0x000000ffff0d7224 */ /* 0x000fe200078e0007 */
[----:B------:R1:W-:Y:S01]  /*10e0*/  STL [R1+0xfc], R10 ;  /* 0x0000fc0a01007387 */ /* 0x0003e20000100800 */
[----:B------:R-:W-:Y:S02]  /*10f0*/  IMAD R3, R4, R3, R5 ;  /* 0x0000000304037224 */ /* 0x000fe400078e0205 */
[----:B------:R-:W-:-:S02]  /*1100*/  @!P6 IMAD.MOV R13, RZ, RZ, -R13 ;  /* 0x000000ffff0de224 */ /* 0x000fc400078e0a0d */
[----:B------:R-:W-:Y:S01]  /*1110*/  @!P1 IMAD.MOV R9, RZ, RZ, -R9 ;  /* 0x000000ffff099224 */ /* 0x000fe200078e0a09 */
[----:B------:R-:W-:Y:S01]  /*1120*/  ISETP.GT.U32.AND P6, PT, R4, R3, PT ;  /* 0x000000030400720c */ /* 0x000fe20003fc4070 */
[--C-:B------:R-:W-:Y:S01]  /*1130*/  @!P5 IMAD.IADD R12, R12, 0x1, -R4.reuse ;  /* 0x000000010c0cd824 */ /* 0x100fe200078e0a04 */
[----:B------:R-:W-:Y:S01]  /*1140*/  ISETP.GE.AND P1, PT, R11, RZ, PT ;  /* 0x000000ff0b00720c */ /* 0x000fe20003f26270 */
[----:B------:R-:W-:Y:S01]  /*1150*/  @!P3 IMAD.IADD R2, R2, 0x1, -R4 ;  /* 0x000000010202b824 */ /* 0x000fe200078e0a04 */
[----:B------:R-:W-:Y:S01]  /*1160*/  IABS R11, R11 ;  /* 0x0000000b000b7213 */ /* 0x000fe20000000000 */
[----:B------:R2:W-:Y:S01]  /*1170*/  STL [R1+0xa8], R9 ;  /* 0x0000a80901007387 */ /* 0x0005e20000100800 */
[----:B------:R-:W-:Y:S02]  /*1180*/  ISETP.GT.U32.AND P5, PT, R4, R12, PT ;  /* 0x0000000c0400720c */ /* 0x000fe40003fa4070 */
[----:B-1----:R-:W-:Y:S01]  /*1190*/  IADD3 R10, R29, 0x1f5, RZ ;  /* 0x000001f51d0a7810 */ /* 0x002fe20007ffe0ff */
[----:B------:R-:W-:Y:S01]  /*11a0*/  IMAD.HI.U32 R5, R6, R11, RZ ;  /* 0x0000000b06057227 */ /* 0x000fe200078e00ff */
[----:B------:R-:W-:Y:S01]  /*11b0*/  STL [R1+0x6c], R13 ;  /* 0x00006c0d01007387 */ /* 0x000fe20000100800 */
[----:B------:R-:W-:-:S02]  /*11c0*/  ISETP.GE.AND P3, PT, R8, RZ, PT ;  /* 0x000000ff0800720c */ /* 0x000fc40003f66270 */
[----:B------:R-:W-:Y:S01]  /*11d0*/  IMAD.MOV R5, RZ, RZ, -R5 ;  /* 0x000000ffff057224 */ /* 0x000fe200078e0a05 */
[----:B------:R-:W-:Y:S01]  /*11e0*/  IABS R8, R8 ;  /* 0x0000000800087213 */ /* 0x000fe20000000000 */
[----:B--2---:R-:W-:Y:S02]  /*11f0*/  IMAD.MOV.U32 R9, RZ, RZ, R2 ;  /* 0x000000ffff097224 */ /* 0x004fe400078e0002 */
[--C-:B------:R-:W-:Y:S02]  /*1200*/  @!P6 IMAD.IADD R3, R3, 0x1, -R4.reuse ;  /* 0x000000010303e824 */ /* 0x100fe400078e0a04 */
[----:B------:R-:W-:Y:S01]  /*1210*/  @!P0 IMAD.MOV R9, RZ, RZ, -R9 ;  /* 0x000000ffff098224 */ /* 0x000fe200078e0a09 */
[----:B------:R-:W-:Y:S01]  /*1220*/  ISETP.GE.AND P0, PT, R10, RZ, PT ;  /* 0x000000ff0a00720c */ /* 0x000fe20003f06270 */
[----:B------:R-:W-:Y:S01]  /*1230*/  IMAD R11, R4, R5, R11 ;  /* 0x00000005040b7224 */ /* 0x000fe200078e020b */
[----:B------:R-:W-:Y:S01]  /*1240*/  IABS R10, R10 ;  /* 0x0000000a000a7213 */ /* 0x000fe20000000000 */
[----:B------:R-:W-:Y:S01]  /*1250*/  @!P5 IMAD.IADD R12, R12, 0x1, -R4 ;  /* 0x000000010c0cd824 */ /* 0x000fe200078e0a04 */
[----:B------:R1:W-:Y:S01]  /*1260*/  STL [R1+0x54], R9 ;  /* 0x0000540901007387 */ /* 0x0003e20000100800 */
[----:B------:R-:W-:Y:S01]  /*1270*/  ISETP.GT.U32.AND P6, PT, R4, R3, PT ;  /* 0x000000030400720c */ /* 0x000fe20003fc4070 */
[----:B------:R-:W-:Y:S01]  /*1280*/  IMAD.HI.U32 R2, R6, R8, RZ ;  /* 0x0000000806027227 */ /* 0x000fe200078e00ff */
[----:B------:R-:W-:-:S03]  /*1290*/  ISETP.GT.U32.AND P5, PT, R4, R11, PT ;  /* 0x0000000b0400720c */ /* 0x000fc60003fa4070 */
[----:B------:R-:W-:Y:S01]  /*12a0*/  IMAD.HI.U32 R5, R6, R10, RZ ;  /* 0x0000000a06057227 */ /* 0x000fe200078e00ff */
[----:B-1----:R-:W-:-:S03]  /*12b0*/  IABS R9, R0 ;  /* 0x0000000000097213 */ /* 0x002fc60000000000 */
[----:B------:R-:W-:Y:S02]  /*12c0*/  IMAD.MOV R5, RZ, RZ, -R5 ;  /* 0x000000ffff057224 */ /* 0x000fe400078e0a05 */
[----:B------:R-:W-:Y:S02]  /*12d0*/  IMAD.MOV R2, RZ, RZ, -R2 ;  /* 0x000000ffff027224 */ /* 0x000fe400078e0a02 */
[----:B------:R-:W-:-:S04]  /*12e0*/  IMAD.HI.U32 R7, R6, R9, RZ ;  /* 0x0000000906077227 */ /* 0x000fc800078e00ff */
[----:B------:R-:W-:Y:S02]  /*12f0*/  IMAD.MOV R7, RZ, RZ, -R7 ;  /* 0x000000ffff077224 */ /* 0x000fe400078e0a07 */
[C---:B------:R-:W-:Y:S02]  /*1300*/  IMAD R10, R4.reuse, R5, R10 ;  /* 0x00000005040a7224 */ /* 0x040fe400078e020a */
[C---:B------:R-:W-:Y:S01]  /*1310*/  IMAD R8, R4.reuse, R2, R8 ;  /* 0x0000000204087224 */ /* 0x040fe200078e0208 */
[----:B------:R-:W-:Y:S01]  /*1320*/  IABS R2, R17 ;  /* 0x0000001100027213 */ /* 0x000fe20000000000 */
[----:B------:R-:W-:Y:S02]  /*1330*/  IMAD.MOV.U32 R13, RZ, RZ, R12 ;  /* 0x000000ffff0d7224 */ /* 0x000fe400078e000c */
[C---:B------:R-:W-:Y:S01]  /*1340*/  IMAD R9, R4.reuse, R7, R9 ;  /* 0x0000000704097224 */ /* 0x040fe200078e0209 */
[----:B------:R-:W-:Y:S01]  /*1350*/  IADD3 R7, R29, 0x1f1, RZ ;  /* 0x000001f11d077810 */ /* 0x000fe20007ffe0ff */
[--C-:B------:R-:W-:Y:S01]  /*1360*/  @!P6 IMAD.IADD R3, R3, 0x1, -R4.reuse ;  /* 0x000000010303e824 */ /* 0x100fe200078e0a04 */
[C---:B------:R-:W-:Y:S01]  /*1370*/  ISETP.GT.U32.AND P6, PT, R4.reuse, R10, PT ;  /* 0x0000000a0400720c */ /* 0x040fe20003fc4070 */
[----:B------:R-:W-:Y:S01]  /*1380*/  @!P4 IMAD.MOV R13, RZ, RZ, -R13 ;  /* 0x000000ffff0dc224 */ /* 0x000fe200078e0a0d */
[C---:B------:R-:W-:Y:S01]  /*1390*/  ISETP.GT.U32.AND P4, PT, R4.reuse, R8, PT ;  /* 0x000000080400720c */ /* 0x040fe20003f84070 */
[----:B------:R-:W-:Y:S01]  /*13a0*/  @!P5 IMAD.IADD R11, R11, 0x1, -R4 ;  /* 0x000000010b0bd824 */ /* 0x000fe200078e0a04 */
[----:B------:R-:W-:Y:S01]  /*13b0*/  ISETP.GT.U32.AND P5, PT, R4, R9, PT ;  /* 0x000000090400720c */ /* 0x000fe20003fa4070 */
[----:B------:R-:W-:Y:S01]  /*13c0*/  IMAD.MOV.U32 R12, RZ, RZ, R3 ;  /* 0x000000ffff0c7224 */ /* 0x000fe200078e0003 */
[----:B------:R1:W-:Y:S01]  /*13d0*/  STL [R1+0x320], R13 ;  /* 0x0003200d01007387 */ /* 0x0003e20000100800 */
[----:B------:R-:W-:Y:S01]  /*13e0*/  IMAD.HI.U32 R5, R6, R2, RZ ;  /* 0x0000000206057227 */ /* 0x000fe200078e00ff */
[----:B------:R-:W-:-:S03]  /*13f0*/  IABS R16, R7 ;  /* 0x0000000700107213 */ /* 0x000fc60000000000 */
[----:B------:R-:W-:Y:S02]  /*1400*/  IMAD.MOV R5, RZ, RZ, -R5 ;  /* 0x000000ffff057224 */ /* 0x000fe400078e0a05 */
[--C-:B------:R-:W-:Y:S02]  /*1410*/  @!P6 IMAD.IADD R10, R10, 0x1, -R4.reuse ;  /* 0x000000010a0ae824 */ /* 0x100fe400078e0a04 */
[--C-:B------:R-:W-:Y:S01]  /*1420*/  @!P4 IMAD.IADD R8, R8, 0x1, -R4.reuse ;  /* 0x000000010808c824 */ /* 0x100fe200078e0a04 */
[----:B-1----:R-:W-:Y:S01]  /*1430*/  IABS R13, R14 ;  /* 0x0000000e000d7213 */ /* 0x002fe20000000000 */
[----:B------:R-:W-:Y:S01]  /*1440*/  @!P5 IMAD.IADD R9, R9, 0x1, -R4 ;  /* 0x000000010909d824 */ /* 0x000fe200078e0a04 */
[C---:B------:R-:W-:Y:S01]  /*1450*/  ISETP.GT.U32.AND P4, PT, R4.reuse, R11, PT ;  /* 0x0000000b0400720c */ /* 0x040fe20003f84070 */
[----:B------:R-:W-:Y:S01]  /*1460*/  @!P2 IMAD.MOV R12, RZ, RZ, -R12 ;  /* 0x000000ffff0ca224 */ /* 0x000fe200078e0a0c */
[----:B------:R-:W-:Y:S01]  /*1470*/  ISETP.GT.U32.AND P5, PT, R4, R10, PT ;  /* 0x0000000a0400720c */ /* 0x000fe20003fa4070 */
[----:B------:R-:W-:Y:S01]  /*1480*/  IMAD.HI.U32 R3, R6, R13, RZ ;  /* 0x0000000d06037227 */ /* 0x000fe200078e00ff */
[----:B------:R-:W-:-:S02]  /*1490*/  ISETP.GT.U32.AND P2, PT, R4, R9, PT ;  /* 0x000000090400720c */ /* 0x000fc40003f44070 */
[C---:B------:R-:W-:Y:S01]  /*14a0*/  ISETP.GT.U32.AND P6, PT, R4.reuse, R8, PT ;  /* 0x000000080400720c */ /* 0x040fe20003fc4070 */
[----:B------:R-:W-:Y:S01]  /*14b0*/  IMAD.MOV R3, RZ, RZ, -R3 ;  /* 0x000000ffff037224 */ /* 0x000fe200078e0a03 */
[----:B------:R1:W-:Y:S01]  /*14c0*/  STL [R1+0x3b0], R12 ;  /* 0x0003b00c01007387 */ /* 0x0003e20000100800 */
[C---:B------:R-:W-:Y:S01]  /*14d0*/  IMAD R2, R4.reuse, R5, R2 ;  /* 0x0000000504027224 */ /* 0x040fe200078e0202 */
[C---:B------:R-:W-:Y:S01]  /*14e0*/  IADD3 R5, R29.reuse, 0x1f0, RZ ;  /* 0x000001f01d057810 */ /* 0x040fe20007ffe0ff */
[C---:B------:R-:W-:Y:S01]  /*14f0*/  IMAD R13, R4.reuse, R3, R13 ;  /* 0x00000003040d7224 */ /* 0x040fe200078e020d */
[----:B------:R-:W-:Y:S01]  /*1500*/  IADD3 R3, R29, 0x1ef, RZ ;  /* 0x000001ef1d037810 */ /* 0x000fe20007ffe0ff */
[--C-:B------:R-:W-:Y:S01]  /*1510*/  @!P4 IMAD.IADD R11, R11, 0x1, -R4.reuse ;  /* 0x000000010b0bc824 */ /* 0x100fe200078e0a04 */
[----:B------:R-:W-:Y:S01]  /*1520*/  ISETP.GT.U32.AND P4, PT, R4, R2, PT ;  /* 0x000000020400720c */ /* 0x000fe20003f84070 */
[--C-:B------:R-:W-:Y:S01]  /*1530*/  @!P5 IMAD.IADD R10, R10, 0x1, -R4.reuse ;  /* 0x000000010a0ad824 */ /* 0x100fe200078e0a04 */
[----:B------:R-:W-:Y:S01]  /*1540*/  ISETP.GT.U32.AND P5, PT, R4, R13, PT ;  /* 0x0000000d0400720c */ /* 0x000fe20003fa4070 */
[--C-:B------:R-:W-:Y:S01]  /*1550*/  @!P2 IMAD.IADD R9, R9, 0x1, -R4.reuse ;  /* 0x000000010909a824 */ /* 0x100fe200078e0a04 */
[----:B------:R-:W-:Y:S01]  /*1560*/  ISETP.GE.AND P2, PT, R17, RZ, PT ;  /* 0x000000ff1100720c */ /* 0x000fe20003f46270 */
[----:B------:R-:W-:Y:S01]  /*1570*/  @!P6 IMAD.IADD R8, R8, 0x1, -R4 ;  /* 0x000000010808e824 */ /* 0x000fe200078e0a04 */
[----:B------:R-:W-:Y:S01]  /*1580*/  IABS R17, R3 ;  /* 0x0000000300117213 */ /* 0x000fe20000000000 */
[----:B-1----:R-:W-:Y:S01]  /*1590*/  IMAD.HI.U32 R12, R6, R16, RZ ;  /* 0x00000010060c7227 */ /* 0x002fe200078e00ff */
[----:B------:R-:W-:-:S02]  /*15a0*/  IABS R15, R5 ;  /* 0x00000005000f7213 */ /* 0x000fc40000000000 */
[----:B------:R-:W-:Y:S01]  /*15b0*/  ISETP.GE.AND P6, PT, R0, RZ, PT ;  /* 0x000000ff0000720c */ /* 0x000fe20003fc6270 */
[----:B------:R-:W-:Y:S02]  /*15c0*/  IMAD.MOV.U32 R19, RZ, RZ, R11 ;  /* 0x000000ffff137224 */ /* 0x000fe400078e000b */
[--C-:B------:R-:W-:Y:S01]  /*15d0*/  @!P4 IMAD.IADD R2, R2, 0x1, -R4.reuse ;  /* 0x000000010202c824 */ /* 0x100fe200078e0a04 */
[----:B------:R-:W-:Y:S01]  /*15e0*/  ISETP.GE.AND P4, PT, R14, RZ, PT ;  /* 0x000000ff0e00720c */ /* 0x000fe20003f86270 */
[----:B------:R-:W-:Y:S02]  /*15f0*/  @!P5 IMAD.IADD R13, R13, 0x1, -R4 ;  /* 0x000000010d0dd824 */ /* 0x000fe400078e0a04 */
[----:B------:R-:W-:Y:S02]  /*1600*/  IMAD.MOV.U32 R14, RZ, RZ, R17 ;  /* 0x000000ffff0e7224 */ /* 0x000fe400078e0011 */
[----:B------:R-:W-:Y:S01]  /*1610*/  IMAD.MOV R12, RZ, RZ, -R12 ;  /* 0x000000ffff0c7224 */ /* 0x000fe200078e0a0c */
[----:B------:R-:W-:Y:S01]  /*1620*/  ISETP.GT.U32.AND P5, PT, R4, R13, PT ;  /* 0x0000000d0400720c */ /* 0x000fe20003fa4070 */
[----:B------:R-:W-:-:S04]  /*1630*/  IMAD.HI.U32 R11, R6, R14, RZ ;  /* 0x0000000e060b7227 */ /* 0x000fc800078e00ff */
[----:B------:R-:W-:Y:S02]  /*1640*/  IMAD.MOV.U32 R18, RZ, RZ, R8 ;  /* 0x000000ffff127224 */ /* 0x000fe400078e0008 */
[----:B------:R-:W-:Y:S01]  /*1650*/  @!P1 IMAD.MOV R19, RZ, RZ, -R19 ;  /* 0x000000ffff139224 */ /* 0x000fe200078e0a13 */
[C---:B------:R-:W-:Y:S01]  /*1660*/  ISETP.GT.U32.AND P1, PT, R4.reuse, R2, PT ;  /* 0x000000020400720c */ /* 0x040fe20003f24070 */
[----:B------:R-:W-:Y:S02]  /*1670*/  IMAD.MOV R8, RZ, RZ, -R11 ;  /* 0x000000ffff087224 */ /* 0x000fe400078e0a0b */
[C---:B------:R-:W-:Y:S01]  /*1680*/  IMAD R16, R4.reuse, R12, R16 ;  /* 0x0000000c04107224 */ /* 0x040fe200078e0210 */
[----:B------:R1:W-:Y:S01]  /*1690*/  STL [R1+0x73c], R19 ;  /* 0x00073c1301007387 */ /* 0x0003e20000100800 */
[----:B------:R-:W-:Y:S02]  /*16a0*/  IMAD R14, R4, R8, R14 ;  /* 0x00000008040e7224 */ /* 0x000fe400078e020e */
[----:B------:R-:W-:-:S04]  /*16b0*/  IMAD.HI.U32 R0, R6, R15, RZ ;  /* 0x0000000f06007227 */ /* 0x000fc800078e00ff */
[----:B------:R-:W-:Y:S01]  /*16c0*/  @!P3 IMAD.MOV R18, RZ, RZ, -R18 ;  /* 0x000000ffff12b224 */ /* 0x000fe200078e0a12 */
[C---:B------:R-:W-:Y:S01]  /*16d0*/  ISETP.GT.U32.AND P3, PT, R4.reuse, R16, PT ;  /* 0x000000100400720c */ /* 0x040fe20003f64070 */
[----:B------:R-:W-:Y:S01]  /*16e0*/  @!P5 IMAD.IADD R13, R13, 0x1, -R4 ;  /* 0x000000010d0dd824 */ /* 0x000fe200078e0a04 */
[----:B------:R-:W-:Y:S01]  /*16f0*/  ISETP.GT.U32.AND P5, PT, R4, R14, PT ;  /* 0x0000000e0400720c */ /* 0x000fe20003fa4070 */
[----:B------:R-:W-:Y:S01]  /*1700*/  IMAD.MOV R0, RZ, RZ, -R0 ;  /* 0x000000ffff007224 */ /* 0x000fe200078e0a00 */
[----:B------:R-:W-:Y:S01]  /*1710*/  STL [R1+0x750], R18 ;  /* 0x0007501201007387 */ /* 0x000fe20000100800 */
[----:B------:R-:W-:Y:S01]  /*1720*/  @!P1 IMAD.IADD R2, R2, 0x1, -R4 ;  /* 0x0000000102029824 */ /* 0x000fe200078e0a04 */
[----:B------:R-:W-:Y:S01]  /*1730*/  ISETP.GE.AND P1, PT, R5, RZ, PT ;  /* 0x000000ff0500720c */ /* 0x000fe20003f26270 */
[C---:B------:R-:W-:Y:S01]  /*1740*/  IMAD R15, R4.reuse, R0, R15 ;  /* 0x00000000040f7224 */ /* 0x040fe200078e020f */
[----:B------:R-:W-:Y:S01]  /*1750*/  IADD3 R5, R29, 0x1ed, RZ ;  /* 0x000001ed1d057810 */ /* 0x000fe20007ffe0ff */
[----:B------:R-:W-:Y:S01]  /*1760*/  @!P0 IMAD.MOV R10, RZ, RZ, -R10 ;  /* 0x000000ffff0a8224 */ /* 0x000fe200078e0a0a */
[----:B------:R-:W-:Y:S01]  /*1770*/  ISETP.GE.AND P0, PT, R7, RZ, PT ;  /* 0x000000ff0700720c */ /* 0x000fe20003f06270 */
[----:B------:R-:W-:Y:S01]  /*1780*/  @!P6 IMAD.MOV R9, RZ, RZ, -R9 ;  /* 0x000000ffff09e224 */ /* 0x000fe200078e0a09 */
[----:B------:R-:W-:Y:S01]  /*1790*/  ISETP.GT.U32.AND P6, PT, R4, R15, PT ;  /* 0x0000000f0400720c */ /* 0x000fe20003fc4070 */
[----:B------:R-:W-:Y:S01]  /*17a0*/  IMAD.MOV.U32 R7, RZ, RZ, R2 ;  /* 0x000000ffff077224 */ /* 0x000fe200078e0002 */
[----:B------:R-:W-:Y:S01]  /*17b0*/  IADD3 R0, R29, 0x1ee, RZ ;  /* 0x000001ee1d007810 */ /* 0x000fe20007ffe0ff */
[--C-:B------:R-:W-:Y:S01]  /*17c0*/  @!P3 IMAD.IADD R16, R16, 0x1, -R4.reuse ;  /* 0x000000011010b824 */ /* 0x100fe200078e0a04 */
[----:B------:R-:W-:Y:S01]  /*17d0*/  ISETP.GE.AND P3, PT, R3, RZ, PT ;  /* 0x000000ff0300720c */ /* 0x000fe20003f66270 */
[----:B------:R-:W-:Y:S01]  /*17e0*/  @!P2 IMAD.MOV R7, RZ, RZ, -R7 ;  /* 0x000000ffff07a224 */ /* 0x000fe200078e0a07 */
[----:B------:R-:W-:Y:S01]  /*17f0*/  IABS R3, R5 ;  /* 0x0000000500037213 */ /* 0x000fe20000000000 */
[--C-:B------:R-:W-:Y:S01]  /*1800*/  @!P5 IMAD.IADD R14, R14, 0x1, -R4.reuse ;  /* 0x000000010e0ed824 */ /* 0x100fe200078e0a04 */
[----:B------:R-:W-:Y:S01]  /*1810*/  STL [R1+0x7bc], R10 ;  /* 0x0007bc0a01007387 */ /* 0x000fe20000100800 */
[----:B------:R-:W-:Y:S01]  /*1820*/  IABS R11, R0 ;  /* 0x00000000000b7213 */ /* 0x000fe20000000000 */
[----:B-1----:R-:W-:Y:S01]  /*1830*/  IMAD.MOV.U32 R19, RZ, RZ, R13 ;  /* 0x000000ffff137224 */ /* 0x002fe200078e000d */
[----:B------:R-:W-:Y:S01]  /*1840*/  IADD3 R2, R29, 0x1eb, RZ ;  /* 0x000001eb1d027810 */ /* 0x000fe20007ffe0ff */
[----:B------:R1:W-:Y:S01]  /*1850*/  STL [R1+0x7c0], R9 ;  /* 0x0007c00901007387 */ /* 0x0003e20000100800 */
[C---:B------:R-:W-:Y:S01]  /*1860*/  ISETP.GT.U32.AND P5, PT, R4.reuse, R14, PT ;  /* 0x0000000e0400720c */ /* 0x040fe20003fa4070 */
[----:B------:R-:W-:Y:S01]  /*1870*/  @!P6 IMAD.IADD R15, R15, 0x1, -R4 ;  /* 0x000000010f0fe824 */ /* 0x000fe200078e0a04 */
[----:B------:R-:W-:Y:S01]  /*1880*/  ISETP.GT.U32.AND P6, PT, R4, R16, PT ;  /* 0x000000100400720c */ /* 0x000fe20003fc4070 */
[----:B------:R2:W-:Y:S01]  /*1890*/  STL [R1+0x7c4], R7 ;  /* 0x0007c40701007387 */ /* 0x0005e20000100800 */
[----:B------:R-:W-:-:S02]  /*18a0*/  IMAD.HI.U32 R8, R6, R11, RZ ;  /* 0x0000000b06087227 */ /* 0x000fc400078e00ff */
[C---:B------:R-:W-:Y:S02]  /*18b0*/  ISETP.GT.U32.AND P2, PT, R4.reuse, R15, PT ;  /* 0x0000000f0400720c */ /* 0x040fe40003f44070 */
[----:B------:R-:W-:Y:S01]  /*18c0*/  IMAD.MOV R8, RZ, RZ, -R8 ;  /* 0x000000ffff087224 */ /* 0x000fe200078e0a08 */
[----:B-1----:R-:W-:Y:S01]  /*18d0*/  IADD3 R9, R29, 0x1ec, RZ ;  /* 0x000001ec1d097810 */ /* 0x002fe20007ffe0ff */
[----:B------:R-:W-:Y:S02]  /*18e0*/  @!P4 IMAD.MOV R19, RZ, RZ, -R19 ;  /* 0x000000ffff13c224 */ /* 0x000fe400078e0a13 */
[----:B------:R-:W-:Y:S01]  /*18f0*/  IMAD R11, R4, R8, R11 ;  /* 0x00000008040b7224 */ /* 0x000fe200078e020b */
[----:B------:R-:W-:Y:S01]  /*1900*/  IABS R12, R9 ;  /* 0x00000009000c7213 */ /* 0x000fe20000000000 */
[----:B--2---:R-:W-:Y:S01]  /*1910*/  IMAD.HI.U32 R7, R6, R3, RZ ;  /* 0x0000000306077227 */ /* 0x004fe200078e00ff */
[----:B------:R-:W-:Y:S01]  /*1920*/  IABS R8, R2 ;  /* 0x0000000200087213 */ /* 0x000fe20000000000 */
[----:B------:R-:W-:Y:S02]  /*1930*/  STL [R1+0x754], R19 ;  /* 0x0007541301007387 */ /* 0x000fe40000100800 */
[----:B------:R-:W-:-:S02]  /*1940*/  IMAD.MOV R7, RZ, RZ, -R7 ;  /* 0x000000ffff077224 */ /* 0x000fc400078e0a07 */
[--C-:B------:R-:W-:Y:S02]  /*1950*/  @!P5 IMAD.IADD R14, R14, 0x1, -R4.reuse ;  /* 0x000000010e0ed824 */ /* 0x100fe400078e0a04 */
[----:B------:R-:W-:Y:S01]  /*1960*/  IMAD R3, R4, R7, R3 ;  /* 0x0000000704037224 */ /* 0x000fe200078e0203 */
[----:B------:R-:W-:Y:S01]  /*1970*/  IADD3 R7, R29, 0x1ea, RZ ;  /* 0x000001ea1d077810 */ /* 0x000fe20007ffe0ff */
[--C-:B------:R-:W-:Y:S01]  /*1980*/  @!P6 IMAD.IADD R16, R16, 0x1, -R4.reuse ;  /* 0x000000011010e824 */ /* 0x100fe200078e0a04 */
[----:B------:R-:W-:Y:S01]  /*1990*/  ISETP.GT.U32.AND P6, PT, R4, R11, PT ;  /* 0x0000000b0400720c */ /* 0x000fe20003fc4070 */
[----:B------:R-:W-:Y:S01]  /*19a0*/  IMAD.HI.U32 R17, R6, R12, RZ ;  /* 0x0000000c06117227 */ /* 0x000fe200078e00ff */
[----:B------:R-:W-:Y:S02]  /*19b0*/  ISETP.GT.U32.AND P5, PT, R4, R3, PT ;  /* 0x000000030400720c */ /* 0x000fe40003fa4070 */
[----:B------:R-:W-:Y:S01]  /*19c0*/  IABS R10, R7 ;  /* 0x00000007000a7213 */ /* 0x000fe20000000000 */
[----:B------:R-:W-:Y:S01]  /*19d0*/  @!P2 IMAD.IADD R15, R15, 0x1, -R4 ;  /* 0x000000010f0fa824 */ /* 0x000fe200078e0a04 */
[----:B------:R-:W-:Y:S01]  /*19e0*/  ISETP.GE.AND P2, PT, R0, RZ, PT ;  /* 0x000000ff0000720c */ /* 0x000fe20003f46270 */
[----:B------:R-:W-:-:S04]  /*19f0*/  IMAD.HI.U32 R0, R6, R8, RZ ;  /* 0x0000000806007227 */ /* 0x000fc800078e00ff */
[----:B------:R-:W-:-:S04]  /*1a00*/  IMAD.HI.U32 R13, R6, R10, RZ ;  /* 0x0000000a060d7227 */ /* 0x000fc800078e00ff */
[--C-:B------:R-:W-:Y:S02]  /*1a10*/  @!P5 IMAD.IADD R3, R3, 0x1, -R4.reuse ;  /* 0x000000010303d824 */ /* 0x100fe400078e0a04 */
[----:B------:R-:W-:Y:S01]  /*1a20*/  @!P6 IMAD.IADD R11, R11, 0x1, -R4 ;  /* 0x000000010b0be824 */ /* 0x000fe200078e0a04 */
[----:B------:R-:W-:Y:S01]  /*1a30*/  ISETP.GE.AND P6, PT, R5, RZ, PT ;  /* 0x000000ff0500720c */ /* 0x000fe20003fc6270 */
[----:B------:R-:W-:Y:S01]  /*1a40*/  IMAD.MOV R17, RZ, RZ, -R17 ;  /* 0x000000ffff117224 */ /* 0x000fe200078e0a11 */
[C---:B------:R-:W-:Y:S01]  /*1a50*/  ISETP.GT.U32.AND P5, PT, R4.reuse, R3, PT ;  /* 0x000000030400720c */ /* 0x040fe20003fa4070 */
[----:B------:R-:W-:Y:S01]  /*1a60*/  IMAD.MOV R13, RZ, RZ, -R13 ;  /* 0x000000ffff0d7224 */ /* 0x000fe200078e0a0d */
[C---:B------:R-:W-:Y:S01]  /*1a70*/  ISETP.GT.U32.AND P4, PT, R4.reuse, R11, PT ;  /* 0x0000000b0400720c */ /* 0x040fe20003f84070 */
[----:B------:R-:W-:Y:S01]  /*1a80*/  IMAD.MOV R0, RZ, RZ, -R0 ;  /* 0x000000ffff007224 */ /* 0x000fe200078e0a00 */
[----:B------:R-:W-:Y:S01]  /*1a90*/  IADD3 R5, R29, 0x1e9, RZ ;  /* 0x000001e91d057810 */ /* 0x000fe20007ffe0ff */
[----:B------:R-:W-:-:S02]  /*1aa0*/  IMAD R12, R4, R17, R12 ;  /* 0x00000011040c7224 */ /* 0x000fc400078e020c */
[----:B------:R-:W-:Y:S02]  /*1ab0*/  IMAD.MOV.U32 R18, RZ, RZ, R16 ;  /* 0x000000ffff127224 */ /* 0x000fe400078e0010 */
[----:B------:R-:W-:Y:S01]  /*1ac0*/  @!P1 IMAD.MOV R15, RZ, RZ, -R15 ;  /* 0x000000ffff0f9224 */ /* 0x000fe200078e0a0f */
[----:B------:R-:W-:Y:S01]  /*1ad0*/  ISETP.GE.AND P1, PT, R9, RZ, PT ;  /* 0x000000ff0900720c */ /* 0x000fe20003f26270 */
[C---:B------:R-:W-:Y:S02]  /*1ae0*/  IMAD R9, R4.reuse, R13, R10 ;  /* 0x0000000d04097224 */ /* 0x040fe400078e020a */
[C---:B------:R-:W-:Y:S01]  /*1af0*/  IMAD R8, R4.reuse, R0, R8 ;  /* 0x0000000004087224 */ /* 0x040fe200078e0208 */
[----:B------:R-:W-:Y:S01]  /*1b00*/  IABS R0, R5 ;  /* 0x0000000500007213 */ /* 0x000fe20000000000 */
[----:B------:R-:W-:Y:S01]  /*1b10*/  @!P0 IMAD.MOV R18, RZ, RZ, -R18 ;  /* 0x000000ffff128224 */ /* 0x000fe200078e0a12 */
[C---:B------:R-:W-:Y:S01]  /*1b20*/  ISETP.GT.U32.AND P0, PT, R4.reuse, R12, PT ;  /* 0x0000000c0400720c */ /* 0x040fe20003f04070 */
[----:B------:R-:W-:Y:S01]  /*1b30*/  @!P5 IMAD.IADD R3, R3, 0x1, -R4 ;  /* 0x000000010303d824 */ /* 0x000fe200078e0a04 */
[C---:B------:R-:W-:Y:S01]  /*1b40*/  ISETP.GT.U32.AND P5, PT, R4.reuse, R9, PT ;  /* 0x000000090400720c */ /* 0x040fe20003fa4070 */
[----:B------:R-:W-:Y:S01]  /*1b50*/  @!P3 IMAD.MOV R14, RZ, RZ, -R14 ;  /* 0x000000ffff0eb224 */ /* 0x000fe200078e0a0e */
[----:B------:R-:W-:Y:S01]  /*1b60*/  ISETP.GT.U32.AND P3, PT, R4, R8, PT ;  /* 0x000000080400720c */ /* 0x000fe20003f64070 */
[----:B------:R-:W-:Y:S01]  /*1b70*/  @!P4 IMAD.IADD R11, R11, 0x1, -R4 ;  /* 0x000000010b0bc824 */ /* 0x000fe200078e0a04 */
[----:B------:R-:W-:Y:S01]  /*1b80*/  ISETP.GE.AND P4, PT, R2, RZ, PT ;  /* 0x000000ff0200720c */ /* 0x000fe20003f86270 */
[----:B------:R-:W-:Y:S01]  /*1b90*/  STL [R1+0x758], R18 ;  /* 0x0007581201007387 */ /* 0x000fe20000100800 */
[----:B------:R-:W-:Y:S01]  /*1ba0*/  IADD3 R2, R29, 0x1e8, RZ ;  /* 0x000001e81d027810 */ /* 0x000fe20007ffe0ff */
[----:B------:R-:W-:-:S02]  /*1bb0*/  IMAD.MOV.U32 R13, RZ, RZ, R11 ;  /* 0x000000ffff0d7224 */ /* 0x000fc400078e000b */
[----:B------:R-:W-:Y:S01]  /*1bc0*/  STL [R1+0x768], R15 ;  /* 0x0007680f01007387 */ /* 0x000fe20000100800 */
[----:B------:R-:W-:Y:S01]  /*1bd0*/  IABS R11, R2 ;  /* 0x00000002000b7213 */ /* 0x000fe20000000000 */
[--C-:B------:R-:W-:Y:S01]  /*1be0*/  @!P0 IMAD.IADD R12, R12, 0x1, -R4.reuse ;  /* 0x000000010c0c8824 */ /* 0x100fe200078e0a04 */
[----:B------:R-:W-:Y:S01]  /*1bf0*/  ISETP.GE.AND P0, PT, R7, RZ, PT ;  /* 0x000000ff0700720c */ /* 0x000fe20003f06270 */
[----:B------:R-:W-:Y:S01]  /*1c00*/  @!P2 IMAD.MOV R13, RZ, RZ, -R13 ;  /* 0x000000ffff0da224 */ /* 0x000fe200078e0a0d */
[----:B------:R-:W-:Y:S01]  /*1c10*/  STL [R1+0x7ac], R14 ;  /* 0x0007ac0e01007387 */ /* 0x000fe20000100800 */
[--C-:B------:R-:W-:Y:S01]  /*1c20*/  @!P5 IMAD.IADD R9, R9, 0x1, -R4.reuse ;  /* 0x000000010909d824 */ /* 0x100fe200078e0a04 */
[----:B------:R-:W-:Y:S01]  /*1c30*/  IADD3 R7, R29, 0x1e7, RZ ;  /* 0x000001e71d077810 */ /* 0x000fe20007ffe0ff */
[----:B------:R-:W-:Y:S01]  /*1c40*/  @!P3 IMAD.IADD R8, R8, 0x1, -R4 ;  /* 0x000000010808b824 */ /* 0x000fe200078e0a04 */
[----:B------:R-:W-:Y:S01]  /*1c50*/  ISETP.GT.U32.AND P3, PT, R4, R12, PT ;  /* 0x0000000c0400720c */ /* 0x000fe20003f64070 */
[----:B------:R-:W-:Y:S01]  /*1c60*/  IMAD.HI.U32 R10, R6, R0, RZ ;  /* 0x00000000060a7227 */ /* 0x000fe200078e00ff */
[----:B------:R1:W-:Y:S01]  /*1c70*/  STL [R1+0x7b0], R13 ;  /* 0x0007b00d01007387 */ /* 0x0003e20000100800 */
[----:B------:R-:W-:-:S02]  /*1c80*/  ISETP.GT.U32.AND P5, PT, R4, R9, PT ;  /* 0x000000090400720c */ /* 0x000fc40003fa4070 */
[----:B------:R-:W-:Y:S01]  /*1c90*/  IMAD.MOV R10, RZ, RZ, -R10 ;  /* 0x000000ffff0a7224 */ /* 0x000fe200078e0a0a */
[----:B------:R-:W-:-:S03]  /*1ca0*/  ISETP.GT.U32.AND P2, PT, R4, R8, PT ;  /* 0x000000080400720c */ /* 0x000fc60003f44070 */
[----:B------:R-:W-:Y:S01]  /*1cb0*/  IMAD R0, R4, R10, R0 ;  /* 0x0000000a04007224 */ /* 0x000fe200078e0200 */
[----:B------:R-:W-:Y:S01]  /*1cc0*/  IABS R10, R7 ;  /* 0x00000007000a7213 */ /* 0x000fe20000000000 */
[----:B-1----:R-:W-:Y:S02]  /*1cd0*/  IMAD.MOV.U32 R13, RZ, RZ, R3 ;  /* 0x000000ffff0d7224 */ /* 0x002fe400078e0003 */
[----:B------:R-:W-:-:S04]  /*1ce0*/  IMAD.HI.U32 R3, R6, R11, RZ ;  /* 0x0000000b06037227 */ /* 0x000fc800078e00ff */
[----:B------:R-:W-:Y:S02]  /*1cf0*/  IMAD.MOV R3, RZ, RZ, -R3 ;  /* 0x000000ffff037224 */ /* 0x000fe400078e0a03 */
[--C-:B------:R-:W-:Y:S01]  /*1d00*/  @!P3 IMAD.IADD R12, R12, 0x1, -R4.reuse ;  /* 0x000000010c0cb824 */ /* 0x100fe200078e0a04 */
[C---:B------:R-:W-:Y:S01]  /*1d10*/  ISETP.GT.U32.AND P3, PT, R4.reuse, R0, PT ;  /* 0x000000000400720c */ /* 0x040fe20003f64070 */
[----:B------:R-:W-:Y:S01]  /*1d20*/  IMAD R11, R4, R3, R11 ;  /* 0x00000003040b7224 */ /* 0x000fe200078e020b */
[----:B------:R-:W-:Y:S01]  /*1d30*/  IADD3 R3, R29, 0x1e5, RZ ;  /* 0x000001e51d037810 */ /* 0x000fe20007ffe0ff */
[--C-:B------:R-:W-:Y:S02]  /*1d40*/  @!P5 IMAD.IADD R9, R9, 0x1, -R4.reuse ;  /* 0x000000010909d824 */ /* 0x100fe400078e0a04 */
[----:B------:R-:W-:Y:S01]  /*1d50*/  @!P2 IMAD.IADD R8, R8, 0x1, -R4 ;  /* 0x000000010808a824 */ /* 0x000fe200078e0a04 */
[----:B------:R-:W-:Y:S01]  /*1d60*/  ISETP.GT.U32.AND P5, PT, R4, R11, PT ;  /* 0x0000000b0400720c */ /* 0x000fe20003fa4070 */
[----:B------:R-:W-:Y:S01]  /*1d70*/  IMAD.MOV.U32 R15, RZ, RZ, R12 ;  /* 0x000000ffff0f7224 */ /* 0x000fe200078e000c */
[----:B------:R-:W-:Y:S01]  /*1d80*/  ISETP.GE.AND P2, PT, R2, RZ, PT ;  /* 0x000000ff0200720c */ /* 0x000fe20003f46270 */
[----:B------:R-:W-:Y:S01]  /*1d90*/  @!P6 IMAD.MOV R13, RZ, RZ, -R13 ;  /* 0x000000ffff0de224 */ /* 0x000fe200078e0a0d */
[----:B------:R-:W-:Y:S01]  /*1da0*/  IADD3 R2, R29, 0x1e6, RZ ;  /* 0x000001e61d027810 */ /* 0x000fe20007ffe0ff */
[----:B------:R-:W-:Y:S01]  /*1db0*/  IMAD.HI.U32 R14, R6, R10, RZ ;  /* 0x0000000a060e7227 */ /* 0x000fe200078e00ff */
[----:B------:R-:W-:-:S02]  /*1dc0*/  ISETP.GE.AND P6, PT, R5, RZ, PT ;  /* 0x000000ff0500720c */ /* 0x000fc40003fc6270 */
[----:B------:R-:W-:Y:S01]  /*1dd0*/  IABS R5, R2 ;  /* 0x0000000200057213 */ /* 0x000fe20000000000 */
[--C-:B------:R-:W-:Y:S01]  /*1de0*/  @!P3 IMAD.IADD R0, R0, 0x1, -R4.reuse ;  /* 0x000000010000b824 */ /* 0x100fe200078e0a04 */
[----:B------:R-:W-:Y:S01]  /*1df0*/  ISETP.GE.AND P3, PT, R7, RZ, PT ;  /* 0x000000ff0700720c */ /* 0x000fe20003f66270 */
[----:B------:R-:W-:Y:S01]  /*1e00*/  @!P1 IMAD.MOV R15, RZ, RZ, -R15 ;  /* 0x000000ffff0f9224 */ /* 0x000fe200078e0a0f */
[----:B------:R1:W-:Y:S01]  /*1e10*/  STL [R1+0x7b8], R13 ;  /* 0x0007b80d01007387 */ /* 0x0003e20000100800 */
[----:B------:R-:W-:Y:S01]  /*1e20*/  @!P5 IMAD.IADD R11, R11, 0x1, -R4 ;  /* 0x000000010b0bd824 */ /* 0x000fe200078e0a04 */
[----:B------:R-:W-:Y:S01]  /*1e30*/  ISETP.GT.U32.AND P1, PT, R4, R0, PT ;  /* 0x000000000400720c */ /* 0x000fe20003f24070 */
[----:B------:R-:W-:Y:S01]  /*1e40*/  IMAD.MOV R14, RZ, RZ, -R14 ;  /* 0x000000ffff0e7224 */ /* 0x000fe200078e0a0e */
[----:B------:R-:W-:Y:S01]  /*1e50*/  STL [R1+0x7b4], R15 ;  /* 0x0007b40f01007387 */ /* 0x000fe20000100800 */
[----:B------:R-:W-:Y:S01]  /*1e60*/  IMAD.HI.U32 R7, R6, R5, RZ ;  /* 0x0000000506077227 */ /* 0x000fe200078e00ff */
[----:B------:R-:W-:-:S03]  /*1e70*/  ISETP.GT.U32.AND P5, PT, R4, R11, PT ;  /* 0x0000000b0400720c */ /* 0x000fc60003fa4070 */
[----:B------:R-:W-:Y:S01]  /*1e80*/  IMAD R10, R4, R14, R10 ;  /* 0x0000000e040a7224 */ /* 0x000fe200078e020a */
[----:B-1----:R-:W-:Y:S01]  /*1e90*/  IABS R13, R3 ;  /* 0x00000003000d7213 */ /* 0x002fe20000000000 */
[----:B------:R-:W-:Y:S02]  /*1ea0*/  IMAD.MOV.U32 R12, RZ, RZ, R8 ;  /* 0x000000ffff0c7224 */ /* 0x000fe400078e0008 */
[----:B------:R-:W-:Y:S02]  /*1eb0*/  IMAD.MOV R7, RZ, RZ, -R7 ;  /* 0x000000ffff077224 */ /* 0x000fe400078e0a07 */
[----:B------:R-:W-:-:S04]  /*1ec0*/  IMAD.HI.U32 R8, R6, R13, RZ ;  /* 0x0000000d06087227 */ /* 0x000fc800078e00ff */
[----:B------:R-:W-:Y:S01]  /*1ed0*/  @!P4 IMAD.MOV R12, RZ, RZ, -R12 ;  /* 0x000000ffff0cc224 */ /* 0x000fe200078e0a0c */
[C---:B------:R-:W-:Y:S01]  /*1ee0*/  ISETP.GT.U32.AND P4, PT, R4.reuse, R10, PT ;  /* 0x0000000a0400720c */ /* 0x040fe20003f84070 */
[----:B------:R-:W-:Y:S02]  /*1ef0*/  IMAD R5, R4, R7, R5 ;  /* 0x0000000704057224 */ /* 0x000fe400078e0205 */
[----:B------:R-:W-:Y:S01]  /*1f00*/  IMAD.MOV R8, RZ, RZ, -R8 ;  /* 0x000000ffff087224 */ /* 0x000fe200078e0a08 */
[----:B------:R1:W-:Y:S01]  /*1f10*/  STL [R1+0x790], R12 ;  /* 0x0007900c01007387 */ /* 0x0003e20000100800 */
[--C-:B------:R-:W-:Y:S01]  /*1f20*/  @!P1 IMAD.IADD R0, R0, 0x1, -R4.reuse ;  /* 0x0000000100009824 */ /* 0x100fe200078e0a04 */
[----:B------:R-:W-:Y:S01]  /*1f30*/  ISETP.GE.AND P1, PT, R3, RZ, PT ;  /* 0x000000ff0300720c */ /* 0x000fe20003f26270 */
[----:B------:R-:W-:Y:S01]  /*1f40*/  @!P5 IMAD.IADD R11, R11, 0x1, -R4 ;  /* 0x000000010b0bd824 */ /* 0x000fe200078e0a04 */
[C---:B------:R-:W-:Y:S01]  /*1f50*/  ISETP.GT.U32.AND P5, PT, R4.reuse, R5, PT ;  /* 0x000000050400720c */ /* 0x040fe20003fa4070 */
[----:B------:R-:W-:Y:S01]  /*1f60*/  IMAD R13, R4, R8, R13 ;  /* 0x00000008040d7224 */ /* 0x000fe200078e020d */
[----:B------:R-:W-:Y:S01]  /*1f70*/  IADD3 R8, R29, 0x1e3, RZ ;  /* 0x000001e31d087810 */ /* 0x000fe20007ffe0ff */
[----:B------:R-:W-:-:S02]  /*1f80*/  IMAD.MOV.U32 R14, RZ, RZ, R0 ;  /* 0x000000ffff0e7224 */ /* 0x000fc400078e0000 */
[----:B------:R-:W-:Y:S01]  /*1f90*/  @!P4 IMAD.IADD R10, R10, 0x1, -R4 ;  /* 0x000000010a0ac824 */ /* 0x000fe200078e0a04 */
[----:B------:R-:W-:Y:S01]  /*1fa0*/  IABS R7, R8 ;  /* 0x0000000800077213 */ /* 0x000fe20000000000 */
[----:B------:R-:W-:Y:S01]  /*1fb0*/  @!P6 IMAD.MOV R14, RZ, RZ, -R14 ;  /* 0x000000ffff0ee224 */ /* 0x000fe200078e0a0e */
[C---:B------:R-:W-:Y:S01]  /*1fc0*/  ISETP.GT.U32.AND P6, PT, R4.reuse, R13, PT ;  /* 0x0000000d0400720c */ /* 0x040fe20003fc4070 */
[----:B------:R-:W-:Y:S01]  /*1fd0*/  @!P0 IMAD.MOV R9, RZ, RZ, -R9 ;  /* 0x000000ffff098224 */ /* 0x000fe200078e0a09 */
[----:B------:R-:W-:Y:S01]  /*1fe0*/  ISETP.GT.U32.AND P4, PT, R4, R10, PT ;  /* 0x0000000a0400720c */ /* 0x000fe20003f84070 */
[----:B-1----:R-:W-:Y:S01]  /*1ff0*/  IMAD.MOV.U32 R12, RZ, RZ, R11 ;  /* 0x000000ffff0c7224 */ /* 0x002fe200078e000b */
[----:B------:R-:W-:Y:S01]  /*2000*/  ISETP.GE.AND P0, PT, R2, RZ, PT ;  /* 0x000000ff0200720c */ /* 0x000fe20003f06270 */
[----:B------:R-:W-:Y:S01]  /*2010*/  @!P5 IMAD.IADD R5, R5, 0x1, -R4 ;  /* 0x000000010505d824 */ /* 0x000fe200078e0a04 */
[----:B------:R1:W-:Y:S01]  /*2020*/  STL [R1+0x794], R9 ;  /* 0x0007940901007387 */ /* 0x0003e20000100800 */
[----:B------:R-:W-:Y:S01]  /*2030*/  @!P2 IMAD.MOV R12, RZ, RZ, -R12 ;  /* 0x000000ffff0ca224 */ /* 0x000fe200078e0a0c */
[----:B------:R-:W-:-:S02]  /*2040*/  IADD3 R2, R29, 0x1e2, RZ ;  /* 0x000001e21d027810 */ /* 0x000fc40007ffe0ff */
[----:B------:R-:W-:Y:S01]  /*2050*/  ISETP.GT.U32.AND P5, PT, R4, R5, PT ;  /* 0x000000050400720c */ /* 0x000fe20003fa4070 */
[----:B------:R-:W-:Y:S01]  /*2060*/  STL [R1+0x7a8], R14 ;  /* 0x0007a80e01007387 */ /* 0x000fe20000100800 */
[----:B------:R-:W-:Y:S01]  /*2070*/  IABS R0, R2 ;  /* 0x0000000200007213 */ /* 0x000fe20000000000 */
[--C-:B------:R-:W-:Y:S02]  /*2080*/  @!P6 IMAD.IADD R13, R13, 0x1, -R4.reuse ;  /* 0x000000010d0de824 */ /* 0x100fe400078e0a04 */
[----:B------:R-:W-:Y:S01]  /*2090*/  @!P4 IMAD.IADD R10, R10, 0x1, -R4 ;  /* 0x000000010a0ac824 */ /* 0x000fe200078e0a04 */
[----:B-1----:R-:W-:Y:S01]  /*20a0*/  IADD3 R9, R29, 0x1e4, RZ ;  /* 0x000001e41d097810 */ /* 0x002fe20007ffe0ff */
[----:B------:R1:W-:Y:S01]  /*20b0*/  STL [R1+0x7a4], R12 ;  /* 0x0007a40c01007387 */ /* 0x0003e20000100800 */
[----:B------:R-:W-:Y:S02]  /*20c0*/  ISETP.GT.U32.AND P6, PT, R4, R13, PT ;  /* 0x0000000d0400720c */ /* 0x000fe40003fc4070 */
[----:B------:R-:W-:-:S02]  /*20d0*/  IABS R3, R9 ;  /* 0x0000000900037213 */ /* 0x000fc40000000000 */
[----:B------:R-:W-:Y:S01]  /*20e0*/  ISETP.GE.AND P4, PT, R8, RZ, PT ;  /* 0x000000ff0800720c */ /* 0x000fe20003f86270 */
[----:B------:R-:W-:Y:S01]  /*20f0*/  IMAD.HI.U32 R8, R6, R7, RZ ;  /* 0x0000000706087227 */ /* 0x000fe200078e00ff */
[----:B------:R-:W-:-:S03]  /*2100*/  ISETP.GE.AND P2, PT, R9, RZ, PT ;  /* 0x000000ff0900720c */ /* 0x000fc60003f46270 */
[----:B------:R-:W-:-:S04]  /*2110*/  IMAD.HI.U32 R11, R6, R3, RZ ;  /* 0x00000003060b7227 */ /* 0x000fc800078e00ff */
[----:B------:R-:W-:Y:S02]  /*2120*/  IMAD.MOV R11, RZ, RZ, -R11 ;  /* 0x000000ffff0b7224 */ /* 0x000fe400078e0a0b */
[----:B-1----:R-:W-:Y:S02]  /*2130*/  IMAD.MOV.U32 R12, RZ, RZ, R10 ;  /* 0x000000ffff0c7224 */ /* 0x002fe400078e000a */
[----:B------:R-:W-:Y:S02]  /*2140*/  IMAD.MOV R8, RZ, RZ, -R8 ;  /* 0x000000ffff087224 */ /* 0x000fe400078e0a08 */
[----:B------:R-:W-:Y:S02]  /*2150*/  @!P5 IMAD.IADD R5, R5, 0x1, -R4 ;  /* 0x000000010505d824 */ /* 0x000fe400078e0a04 */
[----:B------:R-:W-:Y:S02]  /*2160*/  IMAD R3, R4, R11, R3 ;  /* 0x0000000b04037224 */ /* 0x000fe400078e0203 */
[----:B------:R-:W-:-:S03]  /*2170*/  IMAD.HI.U32 R9, R6, R0, RZ ;  /* 0x0000000006097227 */ /* 0x000fc600078e00ff */
[----:B------:R-:W-:Y:S01]  /*2180*/  ISETP.GT.U32.AND P5, PT, R4, R3, PT ;  /* 0x000000030400720c */ /* 0x000fe20003fa4070 */
[----:B------:R-:W-:Y:S01]  /*2190*/  @!P3 IMAD.MOV R12, RZ, RZ, -R12 ;  /* 0x000000ffff0cb224 */ /* 0x000fe200078e0a0c */
[----:B------:R-:W-:Y:S01]  /*21a0*/  ISETP.GE.AND P3, PT, R2, RZ, PT ;  /* 0x000000ff0200720c */ /* 0x000fe20003f66270 */
[C---:B------:R-:W-:Y:S01]  /*21b0*/  IMAD R2, R4.reuse, R8, R7 ;  /* 0x0000000804027224 */ /* 0x040fe200078e0207 */
[C---:B------:R-:W-:Y:S01]  /*21c0*/  IADD3 R8, R29.reuse, 0x1de, RZ ;  /* 0x000001de1d087810 */ /* 0x040fe20007ffe0ff */
[----:B------:R-:W-:Y:S01]  /*21d0*/  IMAD.MOV.U32 R10, RZ, RZ, R5 ;  /* 0x000000ffff0a7224 */ /* 0x000fe200078e0005 */
[----:B------:R-:W-:Y:S01]  /*21e0*/  IADD3 R5, R29, 0x1e0, RZ ;  /* 0x000001e01d057810 */ /* 0x000fe20007ffe0ff */
[----:B------:R-:W-:Y:S01]  /*21f0*/  IMAD.MOV R9, RZ, RZ, -R9 ;  /* 0x000000ffff097224 */ /* 0x000fe200078e0a09 */
[----:B------:R-:W-:Y:S01]  /*2200*/  STL [R1+0x79c], R12 ;  /* 0x00079c0c01007387 */ /* 0x000fe20000100800 */
[----:B------:R-:W-:Y:S01]  /*2210*/  @!P6 IMAD.IADD R13, R13, 0x1, -R4 ;  /* 0x000000010d0de824 */ /* 0x000fe200078e0a04 */
[C---:B------:R-:W-:Y:S01]  /*2220*/  IADD3 R7, R29.reuse, 0x1df, RZ ;  /* 0x000001df1d077810 */ /* 0x040fe20007ffe0ff */
[----:B------:R-:W-:Y:S01]  /*2230*/  @!P0 IMAD.MOV R10, RZ, RZ, -R10 ;  /* 0x000000ffff0a8224 */ /* 0x000fe200078e0a0a */
[C---:B------:R-:W-:Y:S01]  /*2240*/  ISETP.GT.U32.AND P0, PT, R4.reuse, R2, PT ;  /* 0x000000020400720c */ /* 0x040fe20003f04070 */
[C---:B------:R-:W-:Y:S01]  /*2250*/  IMAD R0, R4.reuse, R9, R0 ;  /* 0x0000000904007224 */ /* 0x040fe200078e0200 */
[----:B------:R-:W-:Y:S01]  /*2260*/  IADD3 R9, R29, 0x1e1, RZ ;  /* 0x000001e11d097810 */ /* 0x000fe20007ffe0ff */
[----:B------:R-:W-:Y:S01]  /*2270*/  IMAD.MOV.U32 R15, RZ, RZ, R13 ;  /* 0x000000ffff0f7224 */ /* 0x000fe200078e000d */
[----:B------:R1:W-:Y:S01]  /*2280*/  STL [R1+0x7a0], R10 ;  /* 0x0007a00a01007387 */ /* 0x0003e20000100800 */
[----:B------:R-:W-:Y:S01]  /*2290*/  @!P5 IMAD.IADD R3, R3, 0x1, -R4 ;  /* 0x000000010303d824 */ /* 0x000fe200078e0a04 */
[----:B------:R-:W-:Y:S01]  /*22a0*/  ISETP.GE.AND P6, PT, R9, RZ, PT ;  /* 0x000000ff0900720c */ /* 0x000fe20003fc6270 */
[----:B------:R-:W-:Y:S01]  /*22b0*/  @!P1 IMAD.MOV R15, RZ, RZ, -R15 ;  /* 0x000000ffff0f9224 */ /* 0x000fe200078e0a0f */
[----:B------:R-:W-:-:S02]  /*22c0*/  ISETP.GT.U32.AND P1, PT, R4, R0, PT ;  /* 0x000000000400720c */ /* 0x000fc40003f24070 */
[----:B------:R-:W-:Y:S02]  /*22d0*/  IABS R9, R9 ;  /* 0x0000000900097213 */ /* 0x000fe40000000000 */
[----:B------:R-:W-:Y:S01]  /*22e0*/  ISETP.GT.U32.AND P5, PT, R4, R3, PT ;  /* 0x000000030400720c */ /* 0x000fe20003fa4070 */
[--C-:B------:R-:W-:Y:S01]  /*22f0*/  @!P0 IMAD.IADD R2, R2, 0x1, -R4.reuse ;  /* 0x0000000102028824 */ /* 0x100fe200078e0a04 */
[----:B-1----:R-:W-:Y:S01]  /*2300*/  IABS R10, R5 ;  /* 0x00000005000a7213 */ /* 0x002fe20000000000 */
[----:B------:R-:W-:Y:S01]  /*2310*/  IMAD.HI.U32 R13, R6, R9, RZ ;  /* 0x00000009060d7227 */ /* 0x000fe200078e00ff */
[----:B------:R-:W-:Y:S01]  /*2320*/  IABS R12, R8 ;  /* 0x00000008000c7213 */ /* 0x000fe20000000000 */
[----:B------:R1:W-:Y:S01]  /*2330*/  STL [R1+0x798], R15 ;  /* 0x0007980f01007387 */ /* 0x0003e20000100800 */
[----:B------:R-:W-:Y:S01]  /*2340*/  ISETP.GT.U32.AND P0, PT, R4, R2, PT ;  /* 0x000000020400720c */ /* 0x000fe20003f04070 */
[----:B------:R-:W-:Y:S01]  /*2350*/  IMAD.MOV R13, RZ, RZ, -R13 ;  /* 0x000000ffff0d7224 */ /* 0x000fe200078e0a0d */
[----:B------:R-:W-:Y:S01]  /*2360*/  IABS R11, R7 ;  /* 0x00000007000b7213 */ /* 0x000fe20000000000 */
[----:B------:R-:W-:-:S02]  /*2370*/  @!P1 IMAD.IADD R0, R0, 0x1, -R4 ;  /* 0x0000000100009824 */ /* 0x000fc400078e0a04 */
[----:B------:R-:W-:-:S03]  /*2380*/  IMAD.HI.U32 R14, R6, R10, RZ ;  /* 0x0000000a060e7227 */ /* 0x000fc600078e00ff */
[C---:B------:R-:W-:Y:S01]  /*2390*/  ISETP.GT.U32.AND P1, PT, R4.reuse, R0, PT ;  /* 0x000000000400720c */ /* 0x040fe20003f24070 */
[----:B------:R-:W-:Y:S02]  /*23a0*/  IMAD R9, R4, R13, R9 ;  /* 0x0000000d04097224 */ /* 0x000fe400078e0209 */
[----:B------:R-:W-:Y:S02]  /*23b0*/  IMAD.MOV R14, RZ, RZ, -R14 ;  /* 0x000000ffff0e7224 */ /* 0x000fe400078e0a0e */
[--C-:B------:R-:W-:Y:S01]  /*23c0*/  @!P5 IMAD.IADD R3, R3, 0x1, -R4.reuse ;  /* 0x000000010303d824 */ /* 0x100fe200078e0a04 */
[----:B------:R-:W-:Y:S01]  /*23d0*/  ISETP.GE.AND P5, PT, R5, RZ, PT ;  /* 0x000000ff0500720c */ /* 0x000fe20003fa6270 */
[----:B------:R-:W-:Y:S01]  /*23e0*/  @!P0 IMAD.IADD R2, R2, 0x1, -R4 ;  /* 0x0000000102028824 */ /* 0x000fe200078e0a04 */
[C---:B------:R-:W-:Y:S01]  /*23f0*/  ISETP.GT.U32.AND P0, PT, R4.reuse, R9, PT ;  /* 0x000000090400720c */ /* 0x040fe20003f04070 */
[----:B------:R-:W-:Y:S02]  /*2400*/  IMAD R10, R4, R14, R10 ;  /* 0x0000000e040a7224 */ /* 0x000fe400078e020a */
[----:B------:R-:W-:Y:S01]  /*2410*/  IMAD.MOV.U32 R17, RZ, RZ, R3 ;  /* 0x000000ffff117224 */ /* 0x000fe200078e0003 */
[----:B------:R-:W-:Y:S01]  /*2420*/  IADD3 R3, R29, 0x1dd, RZ ;  /* 0x000001dd1d037810 */ /* 0x000fe20007ffe0ff */
[----:B------:R-:W-:-:S04]  /*2430*/  IMAD.HI.U32 R5, R6, R12, RZ ;  /* 0x0000000c06057227 */ /* 0x000fc800078e00ff */
[----:B------:R-:W-:Y:S01]  /*2440*/  @!P2 IMAD.MOV R17, RZ, RZ, -R17 ;  /* 0x000000ffff11a224 */ /* 0x000fe200078e0a11 */
[----:B------:R-:W-:Y:S01]  /*2450*/  ISETP.GT.U32.AND P2, PT, R4, R10, PT ;  /* 0x0000000a0400720c */ /* 0x000fe20003f44070 */
[----:B------:R-:W-:Y:S02]  /*2460*/  IMAD.MOV R5, RZ, RZ, -R5 ;  /* 0x000000ffff057224 */ /* 0x000fe400078e0a05 */
[----:B------:R-:W-:Y:S01]  /*2470*/  @!P1 IMAD.IADD R0, R0, 0x1, -R4 ;  /* 0x0000000100009824 */ /* 0x000fe200078e0a04 */
[----:B------:R2:W-:Y:S01]  /*2480*/  STL [R1+0x78c], R17 ;  /* 0x00078c1101007387 */ /* 0x0005e20000100800 */
[----:B------:R-:W-:Y:S02]  /*2490*/  IMAD.MOV.U32 R16, RZ, RZ, R2 ;  /* 0x000000ffff107224 */ /* 0x000fe400078e0002 */
[----:B------:R-:W-:Y:S01]  /*24a0*/  IMAD R2, R4, R5, R12 ;  /* 0x0000000504027224 */ /* 0x000fe200078e020c */
[----:B------:R-:W-:Y:S01]  /*24b0*/  IABS R12, R3 ;  /* 0x00000003000c7213 */ /* 0x000fe20000000000 */
[----:B------:R-:W-:Y:S01]  /*24c0*/  IMAD.MOV.U32 R14, RZ, RZ, R0 ;  /* 0x000000ffff0e7224 */ /* 0x000fe200078e0000 */
[----:B------:R-:W-:Y:S01]  /*24d0*/  IADD3 R5, R29, 0x1dc, RZ ;  /* 0x000001dc1d057810 */ /* 0x000fe20007ffe0ff */
[----:B------:R-:W-:-:S02]  /*24e0*/  @!P0 IMAD.IADD R9, R9, 0x1, -R4 ;  /* 0x0000000109098824 */ /* 0x000fc400078e0a04 */
[----:B------:R-:W-:Y:S01]  /*24f0*/  @!P3 IMAD.MOV R14, RZ, RZ, -R14 ;  /* 0x000000ffff0eb224 */ /* 0x000fe200078e0a0e */
[----:B------:R-:W-:Y:S01]  /*2500*/  ISETP.GT.U32.AND P3, PT, R4, R2, PT ;  /* 0x000000020400720c */ /* 0x000fe20003f64070 */
[----:B------:R-:W-:Y:S01]  /*2510*/  @!P2 IMAD.IADD R10, R10, 0x1, -R4 ;  /* 0x000000010a0aa824 */ /* 0x000fe200078e0a04 */
[----:B------:R-:W-:Y:S01]  /*2520*/  ISETP.GT.U32.AND P0, PT, R4, R9, PT ;  /* 0x000000090400720c */ /* 0x000fe20003f04070 */
[----:B-1----:R-:W-:Y:S01]  /*2530*/  IMAD.HI.U32 R15, R6, R11, RZ ;  /* 0x0000000b060f7227 */ /* 0x002fe200078e00ff */
[----:B------:R-:W-:Y:S02]  /*2540*/  IABS R0, R5 ;  /* 0x0000000500007213 */ /* 0x000fe40000000000 */
[----:B------:R-:W-:Y:S01]  /*2550*/  ISETP.GT.U32.AND P2, PT, R4, R10, PT ;  /* 0x0000000a0400720c */ /* 0x000fe20003f44070 */
[----:B------:R-:W-:Y:S01]  /*2560*/  IMAD.HI.U32 R13, R6, R12, RZ ;  /* 0x0000000c060d7227 */ /* 0x000fe200078e00ff */
[----:B--2---:R-:W-:-:S03]  /*2570*/  IADD3 R17, R29, 0x1d4, RZ ;  /* 0x000001d41d117810 */ /* 0x004fc60007ffe0ff */
[----:B------:R-:W-:Y:S01]  /*2580*/  IMAD.MOV R15, RZ, RZ, -R15 ;  /* 0x000000ffff0f7224 */ /* 0x000fe200078e0a0f */
[----:B------:R-:W-:Y:S01]  /*2590*/  IABS R18, R17 ;  /* 0x0000001100127213 */ /* 0x000fe20000000000 */
[--C-:B------:R-:W-:Y:S02]  /*25a0*/  @!P3 IMAD.IADD R2, R2, 0x1, -R4.reuse ;  /* 0x000000010202b824 */ /* 0x100fe400078e0a04 */
[----:B------:R-:W-:Y:S02]  /*25b0*/  IMAD.MOV R13, RZ, RZ, -R13 ;  /* 0x000000ffff0d7224 */ /* 0x000fe400078e0a0d */
[----:B------:R-:W-:Y:S01]  /*25c0*/  @!P0 IMAD.IADD R9, R9, 0x1, -R4 ;  /* 0x0000000109098824 */ /* 0x000fe200078e0a04 */
[----:B------:R-:W-:Y:S01]  /*25d0*/  ISETP.GE.AND P0, PT, R8, RZ, PT ;  /* 0x000000ff0800720c */ /* 0x000fe20003f06270 */
[C---:B------:R-:W-:Y:S01]  /*25e0*/  IMAD R11, R4.reuse, R15, R11 ;  /* 0x0000000f040b7224 */ /* 0x040fe200078e020b */
[C---:B------:R-:W-:Y:S01]  /*25f0*/  ISETP.GT.U32.AND P3, PT, R4.reuse, R2, PT ;  /* 0x000000020400720c */ /* 0x040fe20003f64070 */
[----:B------:R-:W-:-:S02]  /*2600*/  IMAD R12, R4, R13, R12 ;  /* 0x0000000d040c7224 */ /* 0x000fc400078e020c */
[----:B------:R-:W-:Y:S01]  /*2610*/  @!P4 IMAD.MOV R16, RZ, RZ, -R16 ;  /* 0x000000ffff10c224 */ /* 0x000fe200078e0a10 */
[----:B------:R-:W-:Y:S01]  /*2620*/  ISETP.GT.U32.AND P1, PT, R4, R11, PT ;  /* 0x0000000b0400720c */ /* 0x000fe20003f24070 */
[----:B------:R-:W-:Y:S01]  /*2630*/  IMAD.HI.U32 R8, R6, R0, RZ ;  /* 0x0000000006087227 */ /* 0x000fe200078e00ff */
[----:B------:R-:W-:Y:S02]  /*2640*/  ISETP.GE.AND P4, PT, R7, RZ, PT ;  /* 0x000000ff0700720c */ /* 0x000fe40003f86270 */
[----:B------:R1:W-:Y:S01]  /*2650*/  STL [R1+0x788], R16 ;  /* 0x0007881001007387 */ /* 0x0003e20000100800 */
[----:B------:R-:W-:Y:S01]  /*2660*/  @!P2 IMAD.IADD R10, R10, 0x1, -R4 ;  /* 0x000000010a0aa824 */ /* 0x000fe200078e0a04 */
[----:B------:R-:W-:Y:S01]  /*2670*/  ISETP.GT.U32.AND P2, PT, R4, R12, PT ;  /* 0x0000000c0400720c */ /* 0x000fe20003f44070 */
[----:B------:R-:W-:Y:S01]  /*2680*/  IMAD.MOV R8, RZ, RZ, -R8 ;  /* 0x000000ffff087224 */ /* 0x000fe200078e0a08 */
[----:B------:R2:W-:Y:S01]  /*2690*/  STL [R1+0x784], R14 ;  /* 0x0007840e01007387 */ /* 0x0005e20000100800 */
[----:B------:R-:W-:Y:S01]  /*26a0*/  @!P3 IMAD.IADD R2, R2, 0x1, -R4 ;  /* 0x000000010202b824 */ /* 0x000fe200078e0a04 */
[----:B------:R-:W-:Y:S01]  /*26b0*/  IADD3 R7, R29, 0x1db, RZ ;  /* 0x000001db1d077810 */ /* 0x000fe20007ffe0ff */
[----:B------:R-:W-:-:S03]  /*26c0*/  IMAD.HI.U32 R21, R6, R18, RZ ;  /* 0x0000001206157227 */ /* 0x000fc600078e00ff */
[----:B------:R-:W-:Y:S01]  /*26d0*/  IABS R15, R7 ;  /* 0x00000007000f7213 */ /* 0x000fe20000000000 */
[----:B------:R-:W-:Y:S02]  /*26e0*/  @!P1 IMAD.IADD R11, R11, 0x1, -R4 ;  /* 0x000000010b0b9824 */ /* 0x000fe400078e0a04 */
[----:B-1----:R-:W-:Y:S02]  /*26f0*/  IMAD.MOV.U32 R16, RZ, RZ, R9 ;  /* 0x000000ffff107224 */ /* 0x002fe400078e0009 */
[----:B--2---:R-:W-:Y:S01]  /*2700*/  IMAD.MOV.U32 R14, RZ, RZ, R10 ;  /* 0x000000ffff0e7224 */ /* 0x004fe200078e000a */
[C---:B------:R-:W-:Y:S01]  /*2710*/  ISETP.GT.U32.AND P1, PT, R4.reuse, R11, PT ;  /* 0x0000000b0400720c */ /* 0x040fe20003f24070 */
[----:B------:R-:W-:Y:S01]  /*2720*/  IMAD R10, R4, R8, R0 ;  /* 0x00000008040a7224 */ /* 0x000fe200078e0200 */
[----:B------:R-:W-:Y:S01]  /*2730*/  IADD3 R0, R29, 0x1da, RZ ;  /* 0x000001da1d007810 */ /* 0x000fe20007ffe0ff */
[----:B------:R-:W-:Y:S02]  /*2740*/  @!P2 IMAD.IADD R12, R12, 0x1, -R4 ;  /* 0x000000010c0ca824 */ /* 0x000fe400078e0a04 */
[----:B------:R-:W-:Y:S01]  /*2750*/  IMAD.HI.U32 R9, R6, R15, RZ ;  /* 0x0000000f06097227 */ /* 0x000fe200078e00ff */
[----:B------:R-:W-:-:S02]  /*2760*/  ISETP.GT.U32.AND P3, PT, R4, R10, PT ;  /* 0x0000000a0400720c */ /* 0x000fc40003f64070 */
[C---:B------:R-:W-:Y:S01]  /*2770*/  ISETP.GT.U32.AND P2, PT, R4.reuse, R12, PT ;  /* 0x0000000c0400720c */ /* 0x040fe20003f44070 */
[----:B------:R-:W-:Y:S01]  /*2780*/  IMAD.MOV R9, RZ, RZ, -R9 ;  /* 0x000000ffff097224 */ /* 0x000fe200078e0a09 */
[----:B------:R-:W-:Y:S01]  /*2790*/  IABS R8, R0 ;  /* 0x0000000000087213 */ /* 0x000fe20000000000 */
[----:B------:R-:W-:Y:S01]  /*27a0*/  @!P6 IMAD.MOV R16, RZ, RZ, -R16 ;  /* 0x000000ffff10e224 */ /* 0x000fe200078e0a10 */
[----:B------:R-:W-:Y:S01]  /*27b0*/  ISETP.GE.AND P6, PT, R3, RZ, PT ;  /* 0x000000ff0300720c */ /* 0x000fe20003fc6270 */
[----:B------:R-:W-:Y:S01]  /*27c0*/  IMAD R15, R4, R9, R15 ;  /* 0x00000009040f7224 */ /* 0x000fe200078e020f */
[----:B------:R-:W-:Y:S01]  /*27d0*/  IADD3 R3, R29, 0x1d9, RZ ;  /* 0x000001d91d037810 */ /* 0x000fe20007ffe0ff */
[----:B------:R-:W-:Y:S01]  /*27e0*/  IMAD.HI.U32 R9, R6, R8, RZ ;  /* 0x0000000806097227 */ /* 0x000fe200078e00ff */
[----:B------:R-:W-:Y:S03]  /*27f0*/  STL [R1+0x780], R16 ;  /* 0x0007801001007387 */ /* 0x000fe60000100800 */
[----:B------:R-:W-:-:S02]  /*2800*/  @!P3 IMAD.IADD R10, R10, 0x1, -R4 ;  /* 0x000000010a0ab824 */ /* 0x000fc400078e0a04 */
[----:B------:R-:W-:Y:S01]  /*2810*/  @!P5 IMAD.MOV R14, RZ, RZ, -R14 ;  /* 0x000000ffff0ed224 */ /* 0x000fe200078e0a0e */
[----:B------:R-:W-:Y:S01]  /*2820*/  ISETP.GE.AND P5, PT, R5, RZ, PT ;  /* 0x000000ff0500720c */ /* 0x000fe20003fa6270 */
[--C-:B------:R-:W-:Y:S01]  /*2830*/  @!P1 IMAD.IADD R11, R11, 0x1, -R4.reuse ;  /* 0x000000010b0b9824 */ /* 0x100fe200078e0a04 */
[----:B------:R-:W-:Y:S01]  /*2840*/  ISETP.GT.U32.AND P3, PT, R4, R10, PT ;  /* 0x0000000a0400720c */ /* 0x000fe20003f64070 */
[----:B------:R-:W-:Y:S01]  /*2850*/  @!P2 IMAD.IADD R12, R12, 0x1, -R4 ;  /* 0x000000010c0ca824 */ /* 0x000fe200078e0a04 */
[----:B------:R-:W-:Y:S01]  /*2860*/  IABS R5, R3 ;  /* 0x0000000300057213 */ /* 0x000fe20000000000 */
[----:B------:R-:W-:Y:S01]  /*2870*/  IMAD.MOV R9, RZ, RZ, -R9 ;  /* 0x000000ffff097224 */ /* 0x000fe200078e0a09 */
[C---:B------:R-:W-:Y:S01]  /*2880*/  ISETP.GT.U32.AND P2, PT, R4.reuse, R15, PT ;  /* 0x0000000f0400720c */ /* 0x040fe20003f44070 */
[----:B------:R1:W-:Y:S01]  /*2890*/  STL [R1+0x76c], R14 ;  /* 0x00076c0e01007387 */ /* 0x0003e20000100800 */
[----:B------:R-:W-:Y:S01]  /*28a0*/  IMAD.MOV.U32 R13, RZ, RZ, R2 ;  /* 0x000000ffff0d7224 */ /* 0x000fe200078e0002 */
[----:B------:R-:W-:Y:S01]  /*28b0*/  ISETP.GE.AND P1, PT, R7, RZ, PT ;  /* 0x000000ff0700720c */ /* 0x000fe20003f26270 */
[----:B------:R-:W-:Y:S01]  /*28c0*/  IMAD R8, R4, R9, R8 ;  /* 0x0000000904087224 */ /* 0x000fe200078e0208 */
[----:B------:R-:W-:Y:S01]  /*28d0*/  IADD3 R7, R29, 0x1d7, RZ ;  /* 0x000001d71d077810 */ /* 0x000fe20007ffe0ff */
[----:B------:R-:W-:-:S04]  /*28e0*/  IMAD.HI.U32 R2, R6, R5, RZ ;  /* 0x0000000506027227 */ /* 0x000fc800078e00ff */
[----:B------:R-:W-:Y:S01]  /*28f0*/  @!P3 IMAD.IADD R10, R10, 0x1, -R4 ;  /* 0x000000010a0ab824 */ /* 0x000fe200078e0a04 */
[----:B------:R-:W-:Y:S01]  /*2900*/  ISETP.GT.U32.AND P3, PT, R4, R8, PT ;  /* 0x000000080400720c */ /* 0x000fe20003f64070 */
[----:B-1----:R-:W-:Y:S01]  /*2910*/  IMAD.MOV.U32 R14, RZ, RZ, R11 ;  /* 0x000000ffff0e7224 */ /* 0x002fe200078e000b */
[----:B------:R-:W-:Y:S01]  /*2920*/  IABS R11, R7 ;  /* 0x00000007000b7213 */ /* 0x000fe20000000000 */
[----:B------:R-:W-:Y:S02]  /*2930*/  IMAD.MOV R2, RZ, RZ, -R2 ;  /* 0x000000ffff027224 */ /* 0x000fe400078e0a02 */
[----:B------:R-:W-:Y:S01]  /*2940*/  @!P4 IMAD.MOV R14, RZ, RZ, -R14 ;  /* 0x000000ffff0ec224 */ /* 0x000fe200078e0a0e */
[----:B------:R-:W-:Y:S01]  /*2950*/  ISETP.GE.AND P4, PT, R0, RZ, PT ;  /* 0x000000ff0000720c */ /* 0x000fe20003f86270 */
[--C-:B------:R-:W-:Y:S01]  /*2960*/  @!P2 IMAD.IADD R15, R15, 0x1, -R4.reuse ;  /* 0x000000010f0fa824 */ /* 0x100fe200078e0a04 */
[----:B------:R-:W-:Y:S01]  /*2970*/  IADD3 R0, R29, 0x1d8, RZ ;  /* 0x000001d81d007810 */ /* 0x000fe20007ffe0ff */
[C---:B------:R-:W-:Y:S01]  /*2980*/  IMAD R5, R4.reuse, R2, R5 ;  /* 0x0000000204057224 */ /* 0x040fe200078e0205 */
[----:B------:R1:W-:Y:S01]  /*2990*/  STL [R1+0x778], R14 ;  /* 0x0007780e01007387 */ /* 0x0003e20000100800 */
[----:B------:R-:W-:Y:S01]  /*29a0*/  @!P0 IMAD.MOV R13, RZ, RZ, -R13 ;  /* 0x000000ffff0d8224 */ /* 0x000fe200078e0a0d */
[----:B------:R-:W-:Y:S01]  /*29b0*/  ISETP.GT.U32.AND P2, PT, R4, R15, PT ;  /* 0x0000000f0400720c */ /* 0x000fe20003f44070 */
[----:B------:R-:W-:Y:S01]  /*29c0*/  @!P3 IMAD.IADD R8, R8, 0x1, -R4 ;  /* 0x000000010808b824 */ /* 0x000fe200078e0a04 */
[----:B------:R-:W-:Y:S01]  /*29d0*/  ISETP.GE.AND P0, PT, R3, RZ, PT ;  /* 0x000000ff0300720c */ /* 0x000fe20003f06270 */
[----:B------:R-:W-:Y:S01]  /*29e0*/  IMAD.HI.U32 R2, R6, R11, RZ ;  /* 0x0000000b06027227 */ /* 0x000fe200078e00ff */
[----:B------:R-:W-:Y:S01]  /*29f0*/  IABS R3, R0 ;  /* 0x0000000000037213 */ /* 0x000fe20000000000 */
[----:B------:R2:W-:Y:S01]  /*2a00*/  STL [R1+0x77c], R13 ;  /* 0x00077c0d01007387 */ /* 0x0005e20000100800 */
[----:B------:R-:W-:Y:S01]  /*2a10*/  ISETP.GT.U32.AND P3, PT, R4, R8, PT ;  /* 0x000000080400720c */ /* 0x000fe20003f64070 */
[----:B------:R-:W-:-:S02]  /*2a20*/  IMAD.MOV R2, RZ, RZ, -R2 ;  /* 0x000000ffff027224 */ /* 0x000fc400078e0a02 */
[----:B-1----:R-:W-:Y:S01]  /*2a30*/  IMAD.MOV.U32 R14, RZ, RZ, R12 ;  /* 0x000000ffff0e7224 */ /* 0x002fe200078e000c */
[----:B------:R-:W-:Y:S01]  /*2a40*/  IADD3 R12, R29, 0x1d5, RZ ;  /* 0x000001d51d0c7810 */ /* 0x000fe20007ffe0ff */
[----:B------:R-:W-:-:S03]  /*2a50*/  IMAD.HI.U32 R9, R6, R3, RZ ;  /* 0x0000000306097227 */ /* 0x000fc600078e00ff */
[----:B------:R-:W-:Y:S01]  /*2a60*/  IABS R20, R12 ;  /* 0x0000000c00147213 */ /* 0x000fe20000000000 */
[----:B------:R-:W-:Y:S01]  /*2a70*/  @!P6 IMAD.MOV R14, RZ, RZ, -R14 ;  /* 0x000000ffff0ee224 */ /* 0x000fe200078e0a0e */
[----:B------:R-:W-:Y:S01]  /*2a80*/  ISETP.GT.U32.AND P6, PT, R4, R5, PT ;  /* 0x000000050400720c */ /* 0x000fe20003fc4070 */
[----:B--2---:R-:W-:Y:S02]  /*2a90*/  IMAD.MOV.U32 R13, RZ, RZ, R10 ;  /* 0x000000ffff0d7224 */ /* 0x004fe400078e000a */
[--C-:B------:R-:W-:Y:S01]  /*2aa0*/  @!P2 IMAD.IADD R15, R15, 0x1, -R4.reuse ;  /* 0x000000010f0fa824 */ /* 0x100fe200078e0a04 */
[----:B------:R-:W-:Y:S01]  /*2ab0*/  ISETP.GE.AND P2, PT, R7, RZ, PT ;  /* 0x000000ff0700720c */ /* 0x000fe20003f46270 */
[----:B------:R-:W-:Y:S01]  /*2ac0*/  IMAD.MOV R9, RZ, RZ, -R9 ;  /* 0x000000ffff097224 */ /* 0x000fe200078e0a09 */
[----:B------:R-:W-:Y:S01]  /*2ad0*/  IADD3 R7, R29, 0x1d6, RZ ;  /* 0x000001d61d077810 */ /* 0x000fe20007ffe0ff */
[----:B------:R-:W-:Y:S01]  /*2ae0*/  @!P5 IMAD.MOV R13, RZ, RZ, -R13 ;  /* 0x000000ffff0dd224 */ /* 0x000fe200078e0a0d */
[----:B------:R-:W-:Y:S01]  /*2af0*/  ISETP.GE.AND P5, PT, R0, RZ, PT ;  /* 0x000000ff0000720c */ /* 0x000fe20003fa6270 */
[----:B------:R-:W-:Y:S01]  /*2b00*/  IMAD R0, R4, R9, R3 ;  /* 0x0000000904007224 */ /* 0x000fe200078e0203 */
[----:B------:R-:W-:Y:S01]  /*2b10*/  IABS R3, R7 ;  /* 0x0000000700037213 */ /* 0x000fe20000000000 */
[--C-:B------:R-:W-:Y:S01]  /*2b20*/  @!P3 IMAD.IADD R8, R8, 0x1, -R4.reuse ;  /* 0x000000010808b824 */ /* 0x100fe200078e0a04 */
[----:B------:R-:W-:Y:S01]  /*2b30*/  STL [R1+0x770], R14 ;  /* 0x0007700e01007387 */ /* 0x000fe20000100800 */
[----:B------:R-:W-:Y:S01]  /*2b40*/  @!P6 IMAD.IADD R5, R5, 0x1, -R4 ;  /* 0x000000010505e824 */ /* 0x000fe200078e0a04 */
[----:B------:R-:W-:Y:S01]  /*2b50*/  ISETP.GT.U32.AND P3, PT, R4, R0, PT ;  /* 0x000000000400720c */ /* 0x000fe20003f64070 */
[----:B------:R-:W-:Y:S01]  /*2b60*/  IMAD.HI.U32 R9, R6, R3, RZ ;  /* 0x0000000306097227 */ /* 0x000fe200078e00ff */
[----:B------:R1:W-:Y:S02]  /*2b70*/  STL [R1+0x774], R13 ;  /* 0x0007740d01007387 */ /* 0x0003e40000100800 */
[C---:B------:R-:W-:Y:S01]  /*2b80*/  ISETP.GT.U32.AND P6, PT, R4.reuse, R5, PT ;  /* 0x000000050400720c */ /* 0x040fe20003fc4070 */
[----:B------:R-:W-:Y:S01]  /*2b90*/  IMAD R11, R4, R2, R11 ;  /* 0x00000002040b7224 */ /* 0x000fe200078e020b */
[----:B------:R-:W-:Y:S01]  /*2ba0*/  IADD3 R2, R29, 0x1d3, RZ ;  /* 0x000001d31d027810 */ /* 0x000fe20007ffe0ff */
[----:B------:R-:W-:-:S02]  /*2bb0*/  IMAD.MOV R9, RZ, RZ, -R9 ;  /* 0x000000ffff097224 */ /* 0x000fc400078e0a09 */
[----:B------:R-:W-:Y:S01]  /*2bc0*/  IMAD.HI.U32 R19, R6, R20, RZ ;  /* 0x0000001406137227 */ /* 0x000fe200078e00ff */
[----:B------:R-:W-:Y:S02]  /*2bd0*/  IABS R10, R2 ;  /* 0x00000002000a7213 */ /* 0x000fe40000000000 */
[----:B-1----:R-:W-:Y:S01]  /*2be0*/  IADD3 R13, R29, 0x1d2, RZ ;  /* 0x000001d21d0d7810 */ /* 0x002fe20007ffe0ff */
[----:B------:R-:W-:Y:S02]  /*2bf0*/  IMAD R3, R4, R9, R3 ;  /* 0x0000000904037224 */ /* 0x000fe400078e0203 */
[--C-:B------:R-:W-:Y:S01]  /*2c00*/  @!P3 IMAD.IADD R0, R0, 0x1, -R4.reuse ;  /* 0x000000010000b824 */ /* 0x100fe200078e0a04 */
[----:B------:R-:W-:Y:S01]  /*2c10*/  IABS R14, R13 ;  /* 0x0000000d000e7213 */ /* 0x000fe20000000000 */
[----:B------:R-:W-:Y:S01]  /*2c20*/  @!P6 IMAD.IADD R5, R5, 0x1, -R4 ;  /* 0x000000010505e824 */ /* 0x000fe200078e0a04 */
[C---:B------:R-:W-:Y:S01]  /*2c30*/  ISETP.GT.U32.AND P6, PT, R4.reuse, R11, PT ;  /* 0x0000000b0400720c */ /* 0x040fe20003fc4070 */
[----:B------:R-:W-:Y:S01]  /*2c40*/  IMAD.MOV R19, RZ, RZ, -R19 ;  /* 0x000000ffff137224 */ /* 0x000fe200078e0a13 */
[----:B------:R-:W-:Y:S01]  /*2c50*/  ISETP.GT.U32.AND P3, PT, R4, R3, PT ;  /* 0x000000030400720c */ /* 0x000fe20003f64070 */
[----:B------:R-:W-:-:S04]  /*2c60*/  IMAD.HI.U32 R16, R6, R10, RZ ;  /* 0x0000000a06107227 */ /* 0x000fc800078e00ff */
[C---:B------:R-:W-:Y:S02]  /*2c70*/  IMAD R19, R4.reuse, R19, R20 ;  /* 0x0000001304137224 */ /* 0x040fe400078e0214 */
[----:B------:R-:W-:Y:S02]  /*2c80*/  IMAD.MOV R21, RZ, RZ, -R21 ;  /* 0x000000ffff157224 */ /* 0x000fe400078e0a15 */
[----:B------:R-:W-:Y:S02]  /*2c90*/  IMAD.MOV R16, RZ, RZ, -R16 ;  /* 0x000000ffff107224 */ /* 0x000fe400078e0a10 */
[--C-:B------:R-:W-:Y:S01]  /*2ca0*/  @!P6 IMAD.IADD R11, R11, 0x1, -R4.reuse ;  /* 0x000000010b0be824 */ /* 0x100fe200078e0a04 */
[C---:B------:R-:W-:Y:S01]  /*2cb0*/  ISETP.GT.U32.AND P6, PT, R4.reuse, R19, PT ;  /* 0x000000130400720c */ /* 0x040fe20003fc4070 */
[----:B------:R-:W-:Y:S01]  /*2cc0*/  @!P3 IMAD.IADD R3, R3, 0x1, -R4 ;  /* 0x000000010303b824 */ /* 0x000fe200078e0a04 */
[----:B------:R-:W-:Y:S01]  /*2cd0*/  ISETP.GT.U32.AND P3, PT, R4, R0, PT ;  /* 0x000000000400720c */ /* 0x000fe20003f64070 */
[----:B------:R-:W-:-:S02]  /*2ce0*/  IMAD.MOV.U32 R22, RZ, RZ, R15 ;  /* 0x000000ffff167224 */ /* 0x000fc400078e000f */
[----:B------:R-:W-:-:S04]  /*2cf0*/  IMAD.HI.U32 R9, R6, R14, RZ ;  /* 0x0000000e06097227 */ /* 0x000fc800078e00ff */
[C---:B------:R-:W-:Y:S02]  /*2d00*/  IMAD R18, R4.reuse, R21, R18 ;  /* 0x0000001504127224 */ /* 0x040fe400078e0212 */
[----:B------:R-:W-:Y:S02]  /*2d10*/  IMAD.MOV.U32 R20, RZ, RZ, R8 ;  /* 0x000000ffff147224 */ /* 0x000fe400078e0008 */
[----:B------:R-:W-:Y:S01]  /*2d20*/  @!P6 IMAD.IADD R19, R19, 0x1, -R4 ;  /* 0x000000011313e824 */ /* 0x000fe200078e0a04 */
[C---:B------:R-:W-:Y:S01]  /*2d30*/  ISETP.GT.U32.AND P6, PT, R4.reuse, R3, PT ;  /* 0x000000030400720c */ /* 0x040fe20003fc4070 */
[C---:B------:R-:W-:Y:S01]  /*2d40*/  IMAD R10, R4.reuse, R16, R10 ;  /* 0x00000010040a7224 */ /* 0x040fe200078e020a */
[C---:B------:R-:W-:Y:S01]  /*2d50*/  IADD3 R16, R29.reuse, 0x1d1, RZ ;  /* 0x000001d11d107810 */ /* 0x040fe20007ffe0ff */
[----:B------:R-:W-:Y:S01]  /*2d60*/  @!P1 IMAD.MOV R22, RZ, RZ, -R22 ;  /* 0x000000ffff169224 */ /* 0x000fe200078e0a16 */
[C---:B------:R-:W-:Y:S01]  /*2d70*/  ISETP.GT.U32.AND P1, PT, R4.reuse, R11, PT ;  /* 0x0000000b0400720c */ /* 0x040fe20003f24070 */
[----:B------:R-:W-:Y:S01]  /*2d80*/  IMAD.MOV R9, RZ, RZ, -R9 ;  /* 0x000000ffff097224 */ /* 0x000fe200078e0a09 */
[----:B------:R-:W-:Y:S01]  /*2d90*/  IABS R15, R16 ;  /* 0x00000010000f7213 */ /* 0x000fe20000000000 */
[----:B------:R-:W-:Y:S01]  /*2da0*/  @!P0 IMAD.MOV R5, RZ, RZ, -R5 ;  /* 0x000000ffff058224 */ /* 0x000fe200078e0a05 */
[C---:B------:R-:W-:Y:S01]  /*2db0*/  ISETP.GT.U32.AND P0, PT, R4.reuse, R18, PT ;  /* 0x000000120400720c */ /* 0x040fe20003f04070 */
[----:B------:R-:W-:Y:S01]  /*2dc0*/  @!P4 IMAD.MOV R20, RZ, RZ, -R20 ;  /* 0x000000ffff14c224 */ /* 0x000fe200078e0a14 */
[----:B------:R-:W-:Y:S01]  /*2dd0*/  ISETP.GT.U32.AND P4, PT, R4, R19, PT ;  /* 0x000000130400720c */ /* 0x000fe20003f84070 */
[----:B------:R-:W-:Y:S01]  /*2de0*/  @!P3 IMAD.IADD R0, R0, 0x1, -R4 ;  /* 0x000000010000b824 */ /* 0x000fe200078e0a04 */
[C---:B------:R-:W-:Y:S01]  /*2df0*/  ISETP.GT.U32.AND P3, PT, R4.reuse, R10, PT ;  /* 0x0000000a0400720c */ /* 0x040fe20003f64070 */
[----:B------:R-:W-:Y:S01]  /*2e00*/  IMAD R9, R4, R9, R14 ;  /* 0x0000000904097224 */ /* 0x000fe200078e020e */
[----:B------:R-:W-:Y:S01]  /*2e10*/  IADD3 R14, R29, 0x1d0, RZ ;  /* 0x000001d01d0e7810 */ /* 0x000fe20007ffe0ff */
[----:B------:R-:W-:Y:S01]  /*2e20*/  STL [R1+0x764], R22 ;  /* 0x0007641601007387 */ /* 0x000fe20000100800 */
[----:B------:R-:W-:-:S02]  /*2e30*/  @!P6 IMAD.IADD R3, R3, 0x1, -R4 ;  /* 0x000000010303e824 */ /* 0x000fc400078e0a04 */
[----:B------:R-:W-:Y:S01]  /*2e40*/  IABS R8, R14 ;  /* 0x0000000e00087213 */ /* 0x000fe20000000000 */
[----:B------:R-:W-:Y:S01]  /*2e50*/  STL [R1+0x760], R20 ;  /* 0x0007601401007387 */ /* 0x000fe20000100800 */
[--C-:B------:R-:W-:Y:S01]  /*2e60*/  @!P1 IMAD.IADD R11, R11, 0x1, -R4.reuse ;  /* 0x000000010b0b9824 */ /* 0x100fe200078e0a04 */
[----:B------:R-:W-:Y:S01]  /*2e70*/  ISETP.GE.AND P1, PT, R7, RZ, PT ;  /* 0x000000ff0700720c */ /* 0x000fe20003f26270 */
[----:B------:R-:W-:Y:S01]  /*2e80*/  @!P0 IMAD.IADD R18, R18, 0x1, -R4 ;  /* 0x0000000112128824 */ /* 0x000fe200078e0a04 */
[----:B------:R1:W-:Y:S01]  /*2e90*/  STL [R1+0x75c], R5 ;  /* 0x00075c0501007387 */ /* 0x0003e20000100800 */
[----:B------:R-:W-:Y:S01]  /*2ea0*/  ISETP.GT.U32.AND P6, PT, R4, R9, PT ;  /* 0x000000090400720c */ /* 0x000fe20003fc4070 */
[----:B------:R-:W-:Y:S01]  /*2eb0*/  IMAD.MOV.U32 R21, RZ, RZ, R0 ;  /* 0x000000ffff157224 */ /* 0x000fe200078e0000 */
[----:B------:R-:W-:Y:S01]  /*2ec0*/  ISETP.GE.AND P0, PT, R17, RZ, PT ;  /* 0x000000ff1100720c */ /* 0x000fe20003f06270 */
[----:B------:R-:W-:Y:S01]  /*2ed0*/  IMAD.HI.U32 R7, R6, R15, RZ ;  /* 0x0000000f06077227 */ /* 0x000fe200078e00ff */
[----:B------:R-:W-:-:S03]  /*2ee0*/  IADD3 R0, R29, 0x1cf, RZ ;  /* 0x000001cf1d007810 */ /* 0x000fc60007ffe0ff */
[----:B------:R-:W-:Y:S01]  /*2ef0*/  @!P4 IMAD.IADD R19, R19, 0x1, -R4 ;  /* 0x000000011313c824 */ /* 0x000fe200078e0a04 */
[----:B------:R-:W-:Y:S01]  /*2f00*/  ISETP.GE.AND P4, PT, R12, RZ, PT ;  /* 0x000000ff0c00720c */ /* 0x000fe20003f86270 */
[----:B-1----:R-:W-:-:S04]  /*2f10*/  IMAD.HI.U32 R5, R6, R8, RZ ;  /* 0x0000000806057227 */ /* 0x002fc800078e00ff */
[----:B------:R-:W-:Y:S01]  /*2f20*/  @!P3 IMAD.IADD R10, R10, 0x1, -R4 ;  /* 0x000000010a0ab824 */ /* 0x000fe200078e0a04 */
[----:B------:R-:W-:Y:S01]  /*2f30*/  ISETP.GE.AND P3, PT, R2, RZ, PT ;  /* 0x000000ff0200720c */ /* 0x000fe20003f66270 */
[----:B------:R-:W-:Y:S02]  /*2f40*/  IMAD.MOV.U32 R20, RZ, RZ, R11 ;  /* 0x000000ffff147224 */ /* 0x000fe400078e000b */
[----:B------:R-:W-:Y:S02]  /*2f50*/  IMAD.MOV R12, RZ, RZ, -R5 ;  /* 0x000000ffff0c7224 */ /* 0x000fe400078e0a05 */
[----:B------:R-:W-:Y:S01]  /*2f60*/  @!P5 IMAD.MOV R21, RZ, RZ, -R21 ;  /* 0x000000ffff15d224 */ /* 0x000fe200078e0a15 */
[C---:B------:R-:W-:Y:S01]  /*2f70*/  ISETP.GT.U32.AND P5, PT, R4.reuse, R18, PT ;  /* 0x000000120400720c */ /* 0x040fe20003fa4070 */
[----:B------:R-:W-:Y:S02]  /*2f80*/  IMAD.MOV R7, RZ, RZ, -R7 ;  /* 0x000000ffff077224 */ /* 0x000fe400078e0a07 */
[----:B------:R-:W-:Y:S01]  /*2f90*/  @!P2 IMAD.MOV R20, RZ, RZ, -R20 ;  /* 0x000000ffff14a224 */ /* 0x000fe200078e0a14 */
[C---:B------:R-:W-:Y:S01]  /*2fa0*/  ISETP.GT.U32.AND P2, PT, R4.reuse, R10, PT ;  /* 0x0000000a0400720c */ /* 0x040fe20003f44070 */
[C---:B------:R-:W-:Y:S01]  /*2fb0*/  IMAD R2, R4.reuse, R12, R8 ;  /* 0x0000000c04027224 */ /* 0x040fe200078e0208 */
[----:B------:R-:W-:Y:S01]  /*2fc0*/  STL [R1+0x74c], R21 ;  /* 0x00074c1501007387 */ /* 0x000fe20000100800 */
[C---:B------:R-:W-:Y:S01]  /*2fd0*/  IMAD R5, R4.reuse, R7, R15 ;  /* 0x0000000704057224 */ /* 0x040fe200078e020f */
[----:B------:R-:W-:Y:S01]  /*2fe0*/  IABS R12, R0 ;  /* 0x00000000000c7213 */ /* 0x000fe20000000000 */
[----:B------:R-:W-:Y:S01]  /*2ff0*/  IMAD.MOV.U32 R8, RZ, RZ, R3 ;  /* 0x000000ffff087224 */ /* 0x000fe200078e0003 */
[----:B------:R-:W-:Y:S01]  /*3000*/  STL [R1+0x748], R20 ;  /* 0x0007481401007387 */ /* 0x000fe20000100800 */
[----:B------:R-:W-:Y:S01]  /*3010*/  @!P6 IMAD.IADD R9, R9, 0x1, -R4 ;  /* 0x000000010909e824 */ /* 0x000fe200078e0a04 */
[----:B------:R-:W-:Y:S01]  /*3020*/  IADD3 R3, R29, 0x1ce, RZ ;  /* 0x000001ce1d037810 */ /* 0x000fe20007ffe0ff */
[----:B------:R-:W-:Y:S01]  /*3030*/  @!P1 IMAD.MOV R8, RZ, RZ, -R8 ;  /* 0x000000ffff089224 */ /* 0x000fe200078e0a08 */
[C---:B------:R-:W-:Y:S01]  /*3040*/  ISETP.GT.U32.AND P1, PT, R4.reuse, R5, PT ;  /* 0x000000050400720c */ /* 0x040fe20003f24070 */
[----:B------:R-:W-:Y:S01]  /*3050*/  IMAD.MOV.U32 R7, RZ, RZ, R19 ;  /* 0x000000ffff077224 */ /* 0x000fe200078e0013 */
[----:B------:R-:W-:Y:S01]  /*3060*/  ISETP.GT.U32.AND P6, PT, R4, R9, PT ;  /* 0x000000090400720c */ /* 0x000fe20003fc4070 */
[--C-:B------:R-:W-:Y:S01]  /*3070*/  @!P5 IMAD.IADD R18, R18, 0x1, -R4.reuse ;  /* 0x000000011212d824 */ /* 0x100fe200078e0a04 */
[----:B------:R-:W-:Y:S01]  /*3080*/  ISETP.GT.U32.AND P5, PT, R4, R2, PT ;  /* 0x000000020400720c */ /* 0x000fe20003fa4070 */
[----:B------:R-:W-:Y:S01]  /*3090*/  @!P4 IMAD.MOV R7, RZ, RZ, -R7 ;  /* 0x000000ffff07c224 */ /* 0x000fe200078e0a07 */
[----:B------:R1:W-:Y:S01]  /*30a0*/  STL [R1+0x744], R8 ;  /* 0x0007440801007387 */ /* 0x0003e20000100800 */
[----:B------:R-:W-:Y:S01]  /*30b0*/  @!P2 IMAD.IADD R10, R10, 0x1, -R4 ;  /* 0x000000010a0aa824 */ /* 0x000fe200078e0a04 */
[----:B------:R-:W-:Y:S01]  /*30c0*/  ISETP.GE.AND P4, PT, R13, RZ, PT ;  /* 0x000000ff0d00720c */ /* 0x000fe20003f86270 */
[----:B------:R-:W-:Y:S01]  /*30d0*/  IMAD.MOV.U32 R11, RZ, RZ, R18 ;  /* 0x000000ffff0b7224 */ /* 0x000fe200078e0012 */
[----:B------:R2:W-:Y:S01]  /*30e0*/  STL [R1+0x740], R7 ;  /* 0x0007400701007387 */ /* 0x0005e20000100800 */
[----:B------:R-:W-:-:S02]  /*30f0*/  IABS R15, R3 ;  /* 0x00000003000f7213 */ /* 0x000fc40000000000 */
[----:B------:R-:W-:Y:S01]  /*3100*/  @!P1 IMAD.IADD R5, R5, 0x1, -R4 ;  /* 0x0000000105059824 */ /* 0x000fe200078e0a04 */
[----:B------:R-:W-:Y:S01]  /*3110*/  ISETP.GE.AND P1, PT, R0, RZ, PT ;  /* 0x000000ff0000720c */ /* 0x000fe20003f26270 */
[----:B------:R-:W-:Y:S01]  /*3120*/  @!P0 IMAD.MOV R11, RZ, RZ, -R11 ;  /* 0x000000ffff0b8224 */ /* 0x000fe200078e0a0b */
[----:B------:R-:W-:Y:S01]  /*3130*/  ISETP.GE.AND P2, PT, R16, RZ, PT ;  /* 0x000000ff1000720c */ /* 0x000fe20003f46270 */
[----:B-1----:R-:W-:Y:S01]  /*3140*/  IMAD.MOV.U32 R8, RZ, RZ, R10 ;  /* 0x000000ffff087224 */ /* 0x002fe200078e000a */
[----:B------:R-:W-:Y:S01]  /*3150*/  ISETP.GT.U32.AND P0, PT, R4, R5, PT ;  /* 0x000000050400720c */ /* 0x000fe20003f04070 */
[----:B------:R-:W-:Y:S01]  /*3160*/  @!P6 IMAD.IADD R9, R9, 0x1, -R4 ;  /* 0x000000010909e824 */ /* 0x000fe200078e0a04 */
[----:B------:R-:W-:Y:S01]  /*3170*/  STL [R1+0x6e8], R11 ;  /* 0x0006e80b01007387 */ /* 0x000fe20000100800 */
[----:B--2---:R-:W-:Y:S01]  /*3180*/  IMAD.HI.U32 R7, R6, R12, RZ ;  /* 0x0000000c06077227 */ /* 0x004fe200078e00ff */
[----:B------:R-:W-:Y:S02]  /*3190*/  IADD3 R13, R29, 0x1cd, RZ ;  /* 0x000001cd1d0d7810 */ /* 0x000fe40007ffe0ff */
[----:B------:R-:W-:Y:S01]  /*31a0*/  ISETP.GE.AND P6, PT, R14, RZ, PT ;  /* 0x000000ff0e00720c */ /* 0x000fe20003fc6270 */
[----:B------:R-:W-:Y:S01]  /*31b0*/  @!P3 IMAD.MOV R8, RZ, RZ, -R8 ;  /* 0x000000ffff08b224 */ /* 0x000fe200078e0a08 */
[----:B------:R-:W-:Y:S01]  /*31c0*/  ISETP.GE.AND P3, PT, R3, RZ, PT ;  /* 0x000000ff0300720c */ /* 0x000fe20003f66270 */
[----:B------:R-:W-:Y:S01]  /*31d0*/  IMAD.MOV R7, RZ, RZ, -R7 ;  /* 0x000000ffff077224 */ /* 0x000fe200078e0a07 */
[C---:B------:R-:W-:Y:S01]  /*31e0*/  IADD3 R3, R29.reuse, 0x1cc, RZ ;  /* 0x000001cc1d037810 */ /* 0x040fe20007ffe0ff */
[----:B------:R-:W-:Y:S01]  /*31f0*/  @!P5 IMAD.IADD R2, R2, 0x1, -R4 ;  /* 0x000000010202d824 */ /* 0x000fe200078e0a04 */
[----:B------:R1:W-:Y:S01]  /*3200*/  STL [R1+0x47c], R8 ;  /* 0x00047c0801007387 */ /* 0x0003e20000100800 */
[----:B------:R-:W-:Y:S01]  /*3210*/  IMAD R12, R4, R7, R12 ;  /* 0x00000007040c7224 */ /* 0x000fe200078e020c */
[----:B------:R-:W-:Y:S01]  /*3220*/  IADD3 R10, R29, 0x1c9, RZ ;  /* 0x000001c91d0a7810 */ /* 0x000fe20007ffe0ff */
[----:B------:R-:W-:Y:S01]  /*3230*/  IMAD.HI.U32 R0, R6, R15, RZ ;  /* 0x0000000f06007227 */ /* 0x000fe200078e00ff */
[----:B------:R-:W-:-:S02]  /*3240*/  ISETP.GT.U32.AND P5, PT, R4, R2, PT ;  /* 0x000000020400720c */ /* 0x000fc40003fa4070 */
[----:B------:R-:W-:Y:S01]  /*3250*/  IABS R14, R10 ;  /* 0x0000000a000e7213 */ /* 0x000fe20000000000 */
[----:B------:R-:W-:Y:S02]  /*3260*/  IMAD.MOV R0, RZ, RZ, -R0 ;  /* 0x000000ffff007224 */ /* 0x000fe400078e0a00 */
[----:B------:R-:W-:Y:S01]  /*3270*/  @!P0 IMAD.IADD R5, R5, 0x1, -R4 ;  /* 0x0000000105058824 */ /* 0x000fe200078e0a04 */
[----:B------:R-:W-:Y:S01]  /*3280*/  ISETP.GE.AND P0, PT, R13, RZ, PT ;  /* 0x000000ff0d00720c */ /* 0x000fe20003f06270 */
[----:B-1----:R-:W-:Y:S01]  /*3290*/  IMAD.MOV.U32 R8, RZ, RZ, R9 ;  /* 0x000000ffff087224 */ /* 0x002fe200078e0009 */
[----:B------:R-:W-:Y:S01]  /*32a0*/  IABS R13, R13 ;  /* 0x0000000d000d7213 */ /* 0x000fe20000000000 */
[C---:B------:R-:W-:Y:S01]  /*32b0*/  IMAD R15, R4.reuse, R0, R15 ;  /* 0x00000000040f7224 */ /* 0x040fe200078e020f */
[----:B------:R-:W-:Y:S01]  /*32c0*/  IADD3 R0, R29, 0x1cb, RZ ;  /* 0x000001cb1d007810 */ /* 0x000fe20007ffe0ff */
[----:B------:R-:W-:Y:S01]  /*32d0*/  @!P4 IMAD.MOV R8, RZ, RZ, -R8 ;  /* 0x000000ffff08c224 */ /* 0x000fe200078e0a08 */
[----:B------:R-:W-:Y:S01]  /*32e0*/  ISETP.GT.U32.AND P4, PT, R4, R12, PT ;  /* 0x0000000c0400720c */ /* 0x000fe20003f84070 */
[----:B------:R-:W-:Y:S01]  /*32f0*/  IMAD.MOV.U32 R7, RZ, RZ, R5 ;  /* 0x000000ffff077224 */ /* 0x000fe200078e0005 */
[----:B------:R-:W-:Y:S01]  /*3300*/  IABS R9, R0 ;  /* 0x0000000000097213 */ /* 0x000fe20000000000 */
[----:B------:R-:W-:Y:S01]  /*3310*/  @!P5 IMAD.IADD R2, R2, 0x1, -R4 ;  /* 0x000000010202d824 */ /* 0x000fe200078e0a04 */
[----:B------:R-:W-:Y:S01]  /*3320*/  ISETP.GT.U32.AND P5, PT, R4, R15, PT ;  /* 0x0000000f0400720c */ /* 0x000fe20003fa4070 */
[----:B------:R-:W-:Y:S01]  /*3330*/  @!P2 IMAD.MOV R7, RZ, RZ, -R7 ;  /* 0x000000ffff07a224 */ /* 0x000fe200078e0a07 */
[----:B------:R1:W-:Y:S01]  /*3340*/  STL [R1+0x4ec], R8 ;  /* 0x0004ec0801007387 */ /* 0x0003e20000100800 */
[----:B------:R-:W-:Y:S01]  /*3350*/  ISETP.GE.AND P2, PT, R3, RZ, PT ;  /* 0x000000ff0300720c */ /* 0x000fe20003f46270 */
[----:B------:R-:W-:Y:S01]  /*3360*/  @!P6 IMAD.MOV R2, RZ, RZ, -R2 ;  /* 0x000000ffff02e224 */ /* 0x000fe200078e0a02 */
[----:B------:R-:W-:Y:S01]  /*3370*/  ISETP.GE.AND P6, PT, R0, RZ, PT ;  /* 0x000000ff0000720c */ /* 0x000fe20003fc6270 */
[----:B------:R2:W-:Y:S01]  /*3380*/  STL [R1+0x6fc], R7 ;  /* 0x0006fc0701007387 */ /* 0x0005e20000100800 */
[----:B------:R-:W-:-:S02]  /*3390*/  IADD3 R0, R29, 0x1ca, RZ ;  /* 0x000001ca1d007810 */ /* 0x000fc40007ffe0ff */
[--C-:B------:R-:W-:Y:S01]  /*33a0*/  @!P4 IMAD.IADD R12, R12, 0x1, -R4.reuse ;  /* 0x000000010c0cc824 */ /* 0x100fe200078e0a04 */
[----:B------:R3:W-:Y:S01]  /*33b0*/  STL [R1+0x738], R2 ;  /* 0x0007380201007387 */ /* 0x0007e20000100800 */
[----:B-1----:R-:W-:Y:S02]  /*33c0*/  IABS R8, R3 ;  /* 0x0000000300087213 */ /* 0x002fe40000000000 */
[----:B------:R-:W-:Y:S01]  /*33d0*/  @!P5 IMAD.IADD R15, R15, 0x1, -R4 ;  /* 0x000000010f0fd824 */ /* 0x000fe200078e0a04 */
[----:B------:R-:W-:Y:S01]  /*33e0*/  ISETP.GT.U32.AND P4, PT, R4, R12, PT ;  /* 0x0000000c0400720c */ /* 0x000fe20003f84070 */
[----:B------:R-:W-:-:S03]  /*33f0*/  IMAD.HI.U32 R3, R6, R9, RZ ;  /* 0x0000000906037227 */ /* 0x000fc600078e00ff */
[----:B------:R-:W-:Y:S01]  /*3400*/  ISETP.GT.U32.AND P5, PT, R4, R15, PT ;  /* 0x0000000f0400720c */ /* 0x000fe20003fa4070 */
[----:B--2---:R-:W-:Y:S01]  /*3410*/  IMAD.HI.U32 R7, R6, R13, RZ ;  /* 0x0000000d06077227 */ /* 0x004fe200078e00ff */
[----:B---3--:R-:W-:-:S03]  /*3420*/  IADD3 R2, R29, 0x1c7, RZ ;  /* 0x000001c71d027810 */ /* 0x008fc60007ffe0ff */
[----:B------:R-:W-:Y:S02]  /*3430*/  IMAD.MOV R7, RZ, RZ, -R7 ;  /* 0x000000ffff077224 */ /* 0x000fe400078e0a07 */
[----:B------:R-:W-:-:S04]  /*3440*/  IMAD.HI.U32 R5, R6, R8, RZ ;  /* 0x0000000806057227 */ /* 0x000fc800078e00ff */
[----:B------:R-:W-:Y:S01]  /*3450*/  IMAD R13, R4, R7, R13 ;  /* 0x00000007040d7224 */ /* 0x000fe200078e020d */
[----:B------:R-:W-:Y:S01]  /*3460*/  IADD3 R7, R29, 0x1c8, RZ ;  /* 0x000001c81d077810 */ /* 0x000fe20007ffe0ff */
[----:B------:R-:W-:Y:S02]  /*3470*/  @!P4 IMAD.IADD R12, R12, 0x1, -R4 ;  /* 0x000000010c0cc824 */ /* 0x000fe400078e0a04 */
[----:B------:R-:W-:Y:S01]  /*3480*/  IMAD.MOV R3, RZ, RZ, -R3 ;  /* 0x000000ffff037224 */ /* 0x000fe200078e0a03 */
[C---:B------:R-:W-:Y:S01]  /*3490*/  ISETP.GT.U32.AND P4, PT, R4.reuse, R13, PT ;  /* 0x0000000d0400720c */ /* 0x040fe20003f84070 */
[----:B------:R-:W-:Y:S01]  /*34a0*/  IMAD.MOV R5, RZ, RZ, -R5 ;  /* 0x000000ffff057224 */ /* 0x000fe200078e0a05 */
[----:B------:R-:W-:Y:S01]  /*34b0*/  IABS R11, R7 ;  /* 0x00000007000b7213 */ /* 0x000fe20000000000 */
[----:B------:R-:W-:Y:S01]  /*34c0*/  IMAD R9, R4, R3, R9 ;  /* 0x0000000304097224 */ /* 0x000fe200078e0209 */
[----:B------:R-:W-:Y:S01]  /*34d0*/  IABS R3, R0 ;  /* 0x0000000000037213 */ /* 0x000fe20000000000 */
[----:B------:R-:W-:-:S02]  /*34e0*/  IMAD.MOV.U32 R16, RZ, RZ, R12 ;  /* 0x000000ffff107224 */ /* 0x000fc400078e000c */
[C---:B------:R-:W-:Y:S01]  /*34f0*/  IMAD R8, R4.reuse, R5, R8 ;  /* 0x0000000504087224 */ /* 0x040fe200078e0208 */
[----:B------:R-:W-:Y:S01]  /*3500*/  IABS R5, R2 ;  /* 0x0000000200057213 */ /* 0x000fe20000000000 */
[----:B------:R-:W-:Y:S01]  /*3510*/  @!P1 IMAD.MOV R16, RZ, RZ, -R16 ;  /* 0x000000ffff109224 */ /* 0x000fe200078e0a10 */
[C---:B------:R-:W-:Y:S01]  /*3520*/  ISETP.GT.U32.AND P1, PT, R4.reuse, R9, PT ;  /* 0x000000090400720c */ /* 0x040fe20003f24070 */
[--C-:B------:R-:W-:Y:S01]  /*3530*/  @!P5 IMAD.IADD R15, R15, 0x1, -R4.reuse ;  /* 0x000000010f0fd824 */ /* 0x100fe200078e0a04 */
[----:B------:R-:W-:Y:S01]  /*3540*/  ISETP.GT.U32.AND P5, PT, R4, R8, PT ;  /* 0x000000080400720c */ /* 0x000fe20003fa4070 */
[----:B------:R-:W-:Y:S01]  /*3550*/  @!P4 IMAD.IADD R13, R13, 0x1, -R4 ;  /* 0x000000010d0dc824 */ /* 0x000fe200078e0a04 */
[----:B------:R-:W-:Y:S01]  /*3560*/  STL [R1+0x734], R16 ;  /* 0x0007341001007387 */ /* 0x000fe20000100800 */
[----:B------:R-:W-:-:S03]  /*3570*/  IMAD.HI.U32 R12, R6, R3, RZ ;  /* 0x00000003060c7227 */ /* 0x000fc600078e00ff */
[----:B------:R-:W-:Y:S01]  /*3580*/  ISETP.GT.U32.AND P4, PT, R4, R13, PT ;  /* 0x0000000d0400720c */ /* 0x000fe20003f84070 */
[----:B------:R-:W-:Y:S02]  /*3590*/  IMAD.MOV R12, RZ, RZ, -R12 ;  /* 0x000000ffff0c7224 */ /* 0x000fe400078e0a0c */
[----:B------:R-:W-:Y:S01]  /*35a0*/  @!P3 IMAD.MOV R15, RZ, RZ, -R15 ;  /* 0x000000ffff0fb224 */ /* 0x000fe200078e0a0f */
[----:B------:R-:W-:Y:S01]  /*35b0*/  ISETP.GE.AND P3, PT, R0, RZ, PT ;  /* 0x000000ff0000720c */ /* 0x000fe20003f66270 */
[--C-:B------:R-:W-:Y:S02]  /*35c0*/  @!P1 IMAD.IADD R9, R9, 0x1, -R4.reuse ;  /* 0x0000000109099824 */ /* 0x100fe400078e0a04 */
[----:B------:R-:W-:Y:S01]  /*35d0*/  @!P5 IMAD.IADD R8, R8, 0x1, -R4 ;  /* 0x000000010808d824 */ /* 0x000fe200078e0a04 */
[----:B------:R1:W-:Y:S01]  /*35e0*/  STL [R1+0x730], R15 ;  /* 0x0007300f01007387 */ /* 0x0003e20000100800 */
[C---:B------:R-:W-:Y:S01]  /*35f0*/  IMAD R0, R4.reuse, R12, R3 ;  /* 0x0000000c04007224 */ /* 0x040fe200078e0203 */
[----:B------:R-:W-:Y:S01]  /*3600*/  ISETP.GT.U32.AND P1, PT, R4, R9, PT ;  /* 0x000000090400720c */ /* 0x000fe20003f24070 */
[----:B------:R-:W-:Y:S01]  /*3610*/  IMAD.HI.U32 R3, R6, R11, RZ ;  /* 0x0000000b06037227 */ /* 0x000fe200078e00ff */
[----:B------:R-:W-:-:S03]  /*3620*/  ISETP.GT.U32.AND P5, PT, R4, R8, PT ;  /* 0x000000080400720c */ /* 0x000fc60003fa4070 */
[----:B------:R-:W-:Y:S01]  /*3630*/  @!P4 IMAD.IADD R13, R13, 0x1, -R4 ;  /* 0x000000010d0dc824 */ /* 0x000fe200078e0a04 */
[----:B------:R-:W-:Y:S01]  /*3640*/  ISETP.GT.U32.AND P4, PT, R4, R0, PT ;  /* 0x000000000400720c */ /* 0x000fe20003f84070 */
[----:B------:R-:W-:-:S04]  /*3650*/  IMAD.HI.U32 R12, R6, R5, RZ ;  /* 0x00000005060c7227 */ /* 0x000fc800078e00ff */
[----:B-1----:R-:W-:-:S04]  /*3660*/  IMAD.HI.U32 R15, R6, R14, RZ ;  /* 0x0000000e060f7227 */ /* 0x002fc800078e00ff */
[----:B------:R-:W-:Y:S02]  /*3670*/  IMAD.MOV R3, RZ, RZ, -R3 ;  /* 0x000000ffff037224 */ /* 0x000fe400078e0a03 */
[----:B------:R-:W-:Y:S02]  /*3680*/  IMAD.MOV R15, RZ, RZ, -R15 ;  /* 0x000000ffff0f7224 */ /* 0x000fe400078e0a0f */
[----:B------:R-:W-:Y:S02]  /*3690*/  IMAD.MOV R12, RZ, RZ, -R12 ;  /* 0x000000ffff0c7224 */ /* 0x000fe400078e0a0c */
[----:B------:R-:W-:Y:S01]  /*36a0*/  IMAD R11, R4, R3, R11 ;  /* 0x00000003040b7224 */ /* 0x000fe200078e020b */
[----:B------:R-:W-:Y:S01]  /*36b0*/  IADD3 R3, R29, 0x1c6, RZ ;  /* 0x000001c61d037810 */ /* 0x000fe20007ffe0ff */
[--C-:B------:R-:W-:Y:S02]  /*36c0*/  @!P1 IMAD.IADD R9, R9, 0x1, -R4.reuse ;  /* 0x0000000109099824 */ /* 0x100fe400078e0a04 */
[----:B------:R-:W-:Y:S01]  /*36d0*/  @!P5 IMAD.IADD R8, R8, 0x1, -R4 ;  /* 0x000000010808d824 */ /* 0x000fe200078e0a04 */
[----:B------:R-:W-:Y:S01]  /*36e0*/  ISETP.GE.AND P5, PT, R10, RZ, PT ;  /* 0x000000ff0a00720c */ /* 0x000fe20003fa6270 */
[----:B------:R-:W-:Y:S01]  /*36f0*/  IMAD.MOV.U32 R16, RZ, RZ, R13 ;  /* 0x000000ffff107224 */ /* 0x000fe200078e000d */
[C---:B------:R-:W-:Y:S01]  /*3700*/  ISETP.GT.U32.AND P1, PT, R4.reuse, R11, PT ;  /* 0x0000000b0400720c */ /* 0x040fe20003f24070 */
[----:B------:R-:W-:-:S02]  /*3710*/  IMAD R10, R4, R15, R14 ;  /* 0x0000000f040a7224 */ /* 0x000fc400078e020e */
[----:B------:R-:W-:Y:S01]  /*3720*/  IMAD R5, R4, R12, R5 ;  /* 0x0000000c04057224 */ /* 0x000fe200078e0205 */
[----:B------:R-:W-:Y:S01]  /*3730*/  IABS R12, R3 ;  /* 0x00000003000c7213 */ /* 0x000fe20000000000 */
[----:B------:R-:W-:Y:S01]  /*3740*/  IMAD.MOV.U32 R13, RZ, RZ, R9 ;  /* 0x000000ffff0d7224 */ /* 0x000fe200078e0009 */
[----:B------:R-:W-:Y:S01]  /*3750*/  IADD3 R9, R29, 0x1c5, RZ ;  /* 0x000001c51d097810 */ /* 0x000fe20007ffe0ff */
[----:B------:R-:W-:Y:S02]  /*3760*/  @!P4 IMAD.IADD R0, R0, 0x1, -R4 ;  /* 0x000000010000c824 */ /* 0x000fe400078e0a04 */
[----:B------:R-:W-:Y:S01]  /*3770*/  @!P0 IMAD.MOV R16, RZ, RZ, -R16 ;  /* 0x000000ffff108224 */ /* 0x000fe200078e0a10 */
[C---:B------:R-:W-:Y:S01]  /*3780*/  ISETP.GT.U32.AND P0, PT, R4.reuse, R10, PT ;  /* 0x0000000a0400720c */ /* 0x040fe20003f04070 */
[----:B------:R-:W-:Y:S01]  /*3790*/  @!P6 IMAD.MOV R13, RZ, RZ, -R13 ;  /* 0x000000ffff0de224 */ /* 0x000fe200078e0a0d */
[C---:B------:R-:W-:Y:S01]  /*37a0*/  ISETP.GT.U32.AND P6, PT, R4.reuse, R5, PT ;  /* 0x000000050400720c */ /* 0x040fe20003fc4070 */
[----:B------:R-:W-:Y:S01]  /*37b0*/  IMAD.MOV.U32 R14, RZ, RZ, R8 ;  /* 0x000000ffff0e7224 */ /* 0x000fe200078e0008 */
[----:B------:R-:W-:Y:S01]  /*37c0*/  ISETP.GT.U32.AND P4, PT, R4, R0, PT ;  /* 0x000000000400720c */ /* 0x000fe20003f84070 */
[----:B------:R-:W-:Y:S01]  /*37d0*/  IMAD.MOV.U32 R8, RZ, RZ, R12 ;  /* 0x000000ffff087224 */ /* 0x000fe200078e000c */
[----:B------:R-:W-:Y:S01]  /*37e0*/  IABS R12, R9 ;  /* 0x00000009000c7213 */ /* 0x000fe20000000000 */
[----:B------:R-:W-:Y:S01]  /*37f0*/  @!P2 IMAD.MOV R14, RZ, RZ, -R14 ;  /* 0x000000ffff0ea224 */ /* 0x000fe200078e0a0e */
[----:B------:R-:W-:Y:S01]  /*3800*/  ISETP.GE.AND P2, PT, R7, RZ, PT ;  /* 0x000000ff0700720c */ /* 0x000fe20003f46270 */
[----:B------:R-:W-:Y:S01]  /*3810*/  IMAD.HI.U32 R7, R6, R8, RZ ;  /* 0x0000000806077227 */ /* 0x000fe200078e00ff */
[----:B------:R-:W-:Y:S03]  /*3820*/  STL [R1+0x71c], R16 ;  /* 0x00071c1001007387 */ /* 0x000fe60000100800 */
[----:B------:R-:W-:Y:S01]  /*3830*/  @!P1 IMAD.IADD R11, R11, 0x1, -R4 ;  /* 0x000000010b0b9824 */ /* 0x000fe200078e0a04 */
[----:B------:R-:W-:Y:S01]  /*3840*/  STL [R1+0x724], R14 ;  /* 0x0007240e01007387 */ /* 0x000fe20000100800 */
[----:B------:R-:W-:-:S02]  /*3850*/  IMAD.MOV R7, RZ, RZ, -R7 ;  /* 0x000000ffff077224 */ /* 0x000fc400078e0a07 */
[--C-:B------:R-:W-:Y:S01]  /*3860*/  @!P0 IMAD.IADD R10, R10, 0x1, -R4.reuse ;  /* 0x000000010a0a8824 */ /* 0x100fe200078e0a04 */
[----:B------:R1:W-:Y:S01]  /*3870*/  STL [R1+0x728], R13 ;  /* 0x0007280d01007387 */ /* 0x0003e20000100800 */
[--C-:B------:R-:W-:Y:S01]  /*3880*/  @!P6 IMAD.IADD R5, R5, 0x1, -R4.reuse ;  /* 0x000000010505e824 */ /* 0x100fe200078e0a04 */
[----:B------:R-:W-:Y:S01]  /*3890*/  ISETP.GT.U32.AND P6, PT, R4, R11, PT ;  /* 0x0000000b0400720c */ /* 0x000fe20003fc4070 */
[----:B------:R-:W-:Y:S01]  /*38a0*/  @!P4 IMAD.IADD R0, R0, 0x1, -R4 ;  /* 0x000000010000c824 */ /* 0x000fe200078e0a04 */
[C---:B------:R-:W-:Y:S01]  /*38b0*/  ISETP.GT.U32.AND P1, PT, R4.reuse, R10, PT ;  /* 0x0000000a0400720c */ /* 0x040fe20003f24070 */
[----:B------:R-:W-:Y:S01]  /*38c0*/  IMAD R8, R4, R7, R8 ;  /* 0x0000000704087224 */ /* 0x000fe200078e0208 */
[----:B------:R-:W-:Y:S01]  /*38d0*/  ISETP.GE.AND P0, PT, R3, RZ, PT ;  /* 0x000000ff0300720c */ /* 0x000fe20003f06270 */
[----:B------:R-:W-:Y:S01]  /*38e0*/  IMAD.HI.U32 R7, R6, R12, RZ ;  /* 0x0000000c06077227 */ /* 0x000fe200078e00ff */
[----:B------:R-:W-:Y:S02]  /*38f0*/  ISETP.GE.AND P4, PT, R2, RZ, PT ;  /* 0x000000ff0200720c */ /* 0x000fe40003f86270 */
[C---:B------:R-:W-:Y:S01]  /*3900*/  IADD3 R3, R29.reuse, 0x1c2, RZ ;  /* 0x000001c21d037810 */ /* 0x040fe20007ffe0ff */
[----:B-1----:R-:W-:Y:S01]  /*3910*/  IMAD.MOV.U32 R13, RZ, RZ, R0 ;  /* 0x000000ffff0d7224 */ /* 0x002fe200078e0000 */
[C---:B------:R-:W-:Y:S01]  /*3920*/  IADD3 R2, R29.reuse, 0x1c4, RZ ;  /* 0x000001c41d027810 */ /* 0x040fe20007ffe0ff */
[----:B------:R-:W-:Y:S01]  /*3930*/  IMAD.MOV R7, RZ, RZ, -R7 ;  /* 0x000000ffff077224 */ /* 0x000fe200078e0a07 */
[----:B------:R-:W-:Y:S01]  /*3940*/  IABS R14, R3 ;  /* 0x00000003000e7213 */ /* 0x000fe20000000000 */
[----:B------:R-:W-:Y:S01]  /*3950*/  @!P3 IMAD.MOV R13, RZ, RZ, -R13 ;  /* 0x000000ffff0db224 */ /* 0x000fe200078e0a0d */
[C---:B------:R-:W-:Y:S01]  /*3960*/  ISETP.GT.U32.AND P3, PT, R4.reuse, R5, PT ;  /* 0x000000050400720c */ /* 0x040fe20003f64070 */
[----:B------:R-:W-:Y:S01]  /*3970*/  IMAD R12, R4, R7, R12 ;  /* 0x00000007040c7224 */ /* 0x000fe200078e020c */
[----:B------:R-:W-:Y:S01]  /*3980*/  IADD3 R0, R29, 0x1c3, RZ ;  /* 0x000001c31d007810 */ /* 0x000fe20007ffe0ff */
[--C-:B------:R-:W-:Y:S01]  /*3990*/  @!P6 IMAD.IADD R11, R11, 0x1, -R4.reuse ;  /* 0x000000010b0be824 */ /* 0x100fe200078e0a04 */
[----:B------:R1:W-:Y:S01]  /*39a0*/  STL [R1+0x72c], R13 ;  /* 0x00072c0d01007387 */ /* 0x0003e20000100800 */
[----:B------:R-:W-:Y:S01]  /*39b0*/  @!P1 IMAD.IADD R10, R10, 0x1, -R4 ;  /* 0x000000010a0a9824 */ /* 0x000fe200078e0a04 */
[C---:B------:R-:W-:Y:S01]  /*39c0*/  ISETP.GT.U32.AND P6, PT, R4.reuse, R12, PT ;  /* 0x0000000c0400720c */ /* 0x040fe20003fc4070 */
[----:B------:R-:W-:Y:S01]  /*39d0*/  @!P2 IMAD.MOV R11, RZ, RZ, -R11 ;  /* 0x000000ffff0ba224 */ /* 0x000fe200078e0a0b */
[----:B------:R-:W-:Y:S01]  /*39e0*/  ISETP.GT.U32.AND P1, PT, R4, R8, PT ;  /* 0x000000080400720c */ /* 0x000fe20003f24070 */
[----:B------:R-:W-:Y:S01]  /*39f0*/  IMAD.MOV.U32 R16, RZ, RZ, R10 ;  /* 0x000000ffff107224 */ /* 0x000fe200078e000a */
[----:B------:R-:W-:-:S03]  /*3a00*/  IABS R7, R0 ;  /* 0x0000000000077213 */ /* 0x000fc60000000000 */
[----:B------:R-:W-:Y:S01]  /*3a10*/  @!P3 IMAD.IADD R5, R5, 0x1, -R4 ;  /* 0x000000010505b824 */ /* 0x000fe200078e0a04 */
[----:B-1----:R-:W-:Y:S01]  /*3a20*/  IABS R13, R2 ;  /* 0x00000002000d7213 */ /* 0x002fe20000000000 */
[----:B------:R-:W-:Y:S01]  /*3a30*/  IMAD.HI.U32 R15, R6, R7, RZ ;  /* 0x00000007060f7227 */ /* 0x000fe200078e00ff */
[----:B------:R-:W-:-:S03]  /*3a40*/  ISETP.GE.AND P3, PT, R9, RZ, PT ;  /* 0x000000ff0900720c */ /* 0x000fc60003f66270 */
[----:B------:R-:W-:Y:S02]  /*3a50*/  IMAD.MOV.U32 R9, RZ, RZ, R14 ;  /* 0x000000ffff097224 */ /* 0x000fe400078e000e */
[----:B------:R-:W-:-:S04]  /*3a60*/  IMAD.HI.U32 R14, R6, R13, RZ ;  /* 0x0000000d060e7227 */ /* 0x000fc800078e00ff */
[----:B------:R-:W-:Y:S02]  /*3a70*/  @!P6 IMAD.IADD R12, R12, 0x1, -R4 ;  /* 0x000000010c0ce824 */ /* 0x000fe400078e0a04 */
[----:B------:R-:W-:Y:S02]  /*3a80*/  IMAD.MOV R14, RZ, RZ, -R14 ;  /* 0x000000ffff0e7224 */ /* 0x000fe400078e0a0e */
[----:B------:R-:W-:Y:S01]  /*3a90*/  @!P1 IMAD.IADD R8, R8, 0x1, -R4 ;  /* 0x0000000108089824 */ /* 0x000fe200078e0a04 */
[----:B------:R-:W-:Y:S01]  /*3aa0*/  ISETP.GE.AND P1, PT, R2, RZ, PT ;  /* 0x000000ff0200720c */ /* 0x000fe20003f26270 */
[----:B------:R-:W-:Y:S01]  /*3ab0*/  IMAD.HI.U32 R2, R6, R9, RZ ;  /* 0x0000000906027227 */ /* 0x000fe200078e00ff */
[----:B------:R-:W-:-:S03]  /*3ac0*/  ISETP.GT.U32.AND P6, PT, R4, R12, PT ;  /* 0x0000000c0400720c */ /* 0x000fc60003fc4070 */
[----:B------:R-:W-:Y:S02]  /*3ad0*/  IMAD.MOV R10, RZ, RZ, -R15 ;  /* 0x000000ffff0a7224 */ /* 0x000fe400078e0a0f */
[C---:B------:R-:W-:Y:S01]  /*3ae0*/  IMAD R13, R4.reuse, R14, R13 ;  /* 0x0000000e040d7224 */ /* 0x040fe200078e020d */
[----:B------:R-:W-:Y:S01]  /*3af0*/  IADD3 R14, R29, 0x1c1, RZ ;  /* 0x000001c11d0e7810 */ /* 0x000fe20007ffe0ff */
[----:B------:R-:W-:Y:S01]  /*3b00*/  @!P5 IMAD.MOV R16, RZ, RZ, -R16 ;  /* 0x000000ffff10d224 */ /* 0x000fe200078e0a10 */
[C---:B------:R-:W-:Y:S01]  /*3b10*/  ISETP.GT.U32.AND P5, PT, R4.reuse, R8, PT ;  /* 0x000000080400720c */ /* 0x040fe20003fa4070 */
[----:B------:R-:W-:Y:S01]  /*3b20*/  IMAD.MOV R2, RZ, RZ, -R2 ;  /* 0x000000ffff027224 */ /* 0x000fe200078e0a02 */
[C---:B------:R-:W-:Y:S01]  /*3b30*/  ISETP.GT.U32.AND P2, PT, R4.reuse, R13, PT ;  /* 0x0000000d0400720c */ /* 0x040fe20003f44070 */
[C---:B------:R-:W-:Y:S01]  /*3b40*/  IMAD R7, R4.reuse, R10, R7 ;  /* 0x0000000a04077224 */ /* 0x040fe200078e0207 */
[----:B------:R-:W-:Y:S01]  /*3b50*/  STL [R1+0x720], R16 ;  /* 0x0007201001007387 */ /* 0x000fe20000100800 */
[C---:B------:R-:W-:Y:S01]  /*3b60*/  IMAD R9, R4.reuse, R2, R9 ;  /* 0x0000000204097224 */ /* 0x040fe200078e0209 */
[----:B------:R-:W-:Y:S01]  /*3b70*/  IABS R2, R14 ;  /* 0x0000000e00027213 */ /* 0x000fe20000000000 */
[----:B------:R-:W-:Y:S01]  /*3b80*/  @!P4 IMAD.MOV R5, RZ, RZ, -R5 ;  /* 0x000000ffff05c224 */ /* 0x000fe200078e0a05 */
[----:B------:R-:W-:Y:S01]  /*3b90*/  ISETP.GT.U32.AND P4, PT, R4, R7, PT ;  /* 0x000000070400720c */ /* 0x000fe20003f84070 */
[----:B------:R-:W-:Y:S01]  /*3ba0*/  @!P6 IMAD.IADD R12, R12, 0x1, -R4 ;  /* 0x000000010c0ce824 */ /* 0x000fe200078e0a04 */
[----:B------:R-:W-:Y:S01]  /*3bb0*/  ISETP.GT.U32.AND P6, PT, R4, R9, PT ;  /* 0x000000090400720c */ /* 0x000fe20003fc4070 */
[----:B------:R-:W-:Y:S01]  /*3bc0*/  STL [R1+0x710], R11 ;  /* 0x0007100b01007387 */ /* 0x000fe20000100800 */
[----:B------:R-:W-:-:S03]  /*3bd0*/  IMAD.HI.U32 R10, R6, R2, RZ ;  /* 0x00000002060a7227 */ /* 0x000fc600078e00ff */
[----:B------:R1:W-:Y:S01]  /*3be0*/  STL [R1+0x714], R5 ;  /* 0x0007140501007387 */ /* 0x0003e20000100800 */
[--C-:B------:R-:W-:Y:S01]  /*3bf0*/  @!P5 IMAD.IADD R8, R8, 0x1, -R4.reuse ;  /* 0x000000010808d824 */ /* 0x100fe200078e0a04 */
[----:B------:R-:W-:Y:S01]  /*3c00*/  ISETP.GE.AND P5, PT, R0, RZ, PT ;  /* 0x000000ff0000720c */ /* 0x000fe20003fa6270 */
[----:B------:R-:W-:Y:S01]  /*3c10*/  @!P2 IMAD.IADD R13, R13, 0x1, -R4 ;  /* 0x000000010d0da824 */ /* 0x000fe200078e0a04 */
[----:B------:R-:W-:Y:S01]  /*3c20*/  IADD3 R0, R29, 0x1c0, RZ ;  /* 0x000001c01d007810 */ /* 0x000fe20007ffe0ff */
[----:B------:R-:W-:Y:S01]  /*3c30*/  IMAD.MOV R10, RZ, RZ, -R10 ;  /* 0x000000ffff0a7224 */ /* 0x000fe200078e0a0a */
[----:B------:R-:W-:Y:S01]  /*3c40*/  ISETP.GE.AND P2, PT, R3, RZ, PT ;  /* 0x000000ff0300720c */ /* 0x000fe20003f46270 */
[--C-:B------:R-:W-:Y:S01]  /*3c50*/  @!P4 IMAD.IADD R7, R7, 0x1, -R4.reuse ;  /* 0x000000010707c824 */ /* 0x100fe200078e0a04 */
[C---:B------:R-:W-:Y:S01]  /*3c60*/  ISETP.GT.U32.AND P4, PT, R4.reuse, R13, PT ;  /* 0x0000000d0400720c */ /* 0x040fe20003f84070 */
[----:B------:R-:W-:Y:S01]  /*3c70*/  @!P6 IMAD.IADD R9, R9, 0x1, -R4 ;  /* 0x000000010909e824 */ /* 0x000fe200078e0a04 */
[----:B-1----:R-:W-:Y:S01]  /*3c80*/  IABS R5, R0 ;  /* 0x0000000000057213 */ /* 0x002fe20000000000 */
[----:B------:R-:W-:Y:S01]  /*3c90*/  IMAD.MOV.U32 R11, RZ, RZ, R8 ;  /* 0x000000ffff0b7224 */ /* 0x000fe200078e0008 */
[C---:B------:R-:W-:Y:S01]  /*3ca0*/  ISETP.GT.U32.AND P6, PT, R4.reuse, R7, PT ;  /* 0x000000070400720c */ /* 0x040fe20003fc4070 */
[----:B------:R-:W-:Y:S01]  /*3cb0*/  IMAD R2, R4, R10, R2 ;  /* 0x0000000a04027224 */ /* 0x000fe200078e0202 */
[C---:B------:R-:W-:Y:S01]  /*3cc0*/  IADD3 R3, R29.reuse, 0x1bf, RZ ;  /* 0x000001bf1d037810 */ /* 0x040fe20007ffe0ff */
[----:B------:R-:W-:Y:S01]  /*3cd0*/  IMAD.HI.U32 R8, R6, R5, RZ ;  /* 0x0000000506087227 */ /* 0x000fe200078e00ff */
[----:B------:R-:W-:-:S02]  /*3ce0*/  IADD3 R10, R29, 0x1be, RZ ;  /* 0x000001be1d0a7810 */ /* 0x000fc40007ffe0ff */
[----:B------:R-:W-:Y:S01]  /*3cf0*/  IABS R16, R3 ;  /* 0x0000000300107213 */ /* 0x000fe20000000000 */
[----:B------:R-:W-:Y:S02]  /*3d00*/  IMAD.MOV R8, RZ, RZ, -R8 ;  /* 0x000000ffff087224 */ /* 0x000fe400078e0a08 */
[--C-:B------:R-:W-:Y:S01]  /*3d10*/  @!P4 IMAD.IADD R13, R13, 0x1, -R4.reuse ;  /* 0x000000010d0dc824 */ /* 0x100fe200078e0a04 */
[C---:B------:R-:W-:Y:S01]  /*3d20*/  ISETP.GT.U32.AND P4, PT, R4.reuse, R2, PT ;  /* 0x000000020400720c */ /* 0x040fe20003f84070 */
[----:B------:R-:W-:Y:S01]  /*3d30*/  IMAD R5, R4, R8, R5 ;  /* 0x0000000804057224 */ /* 0x000fe200078e0205 */
[----:B------:R-:W-:Y:S01]  /*3d40*/  IABS R8, R10 ;  /* 0x0000000a00087213 */ /* 0x000fe20000000000 */
[----:B------:R-:W-:Y:S02]  /*3d50*/  @!P6 IMAD.IADD R7, R7, 0x1, -R4 ;  /* 0x000000010707e824 */ /* 0x000fe400078e0a04 */
[----:B------:R-:W-:Y:S01]  /*3d60*/  IMAD.HI.U32 R17, R6, R16, RZ ;  /* 0x0000001006117227 */ /* 0x000fe200078e00ff */
[----:B------:R-:W-:-:S03]  /*3d70*/  ISETP.GT.U32.AND P6, PT, R4, R5, PT ;  /* 0x000000050400720c */ /* 0x000fc60003fc4070 */
[----:B------:R-:W-:Y:S01]  /*3d80*/  @!P0 IMAD.MOV R11, RZ, RZ, -R11 ;  /* 0x000000ffff0b8224 */ /* 0x000fe200078e0a0b */
[----:B------:R-:W-:Y:S01]  /*3d90*/  ISETP.GT.U32.AND P0, PT, R4, R9, PT ;  /* 0x000000090400720c */ /* 0x000fe20003f04070 */
[----:B------:R-:W-:Y:S02]  /*3da0*/  IMAD.MOV.U32 R18, RZ, RZ, R13 ;  /* 0x000000ffff127224 */ /* 0x000fe400078e000d */
[----:B------:R-:W-:Y:S01]  /*3db0*/  @!P4 IMAD.IADD R2, R2, 0x1, -R4 ;  /* 0x000000010202c824 */ /* 0x000fe200078e0a04 */
[----:B------:R-:W-:Y:S01]  /*3dc0*/  ISETP.GE.AND P4, PT, R0, RZ, PT ;  /* 0x000000ff0000720c */ /* 0x000fe20003f86270 */
[----:B------:R-:W-:Y:S01]  /*3dd0*/  IMAD.MOV R17, RZ, RZ, -R17 ;  /* 0x000000ffff117224 */ /* 0x000fe200078e0a11 */
[----:B------:R1:W-:Y:S01]  /*3de0*/  STL [R1+0x718], R11 ;  /* 0x0007180b01007387 */ /* 0x0003e20000100800 */
[----:B------:R-:W-:-:S04]  /*3df0*/  IMAD.HI.U32 R15, R6, R8, RZ ;  /* 0x00000008060f7227 */ /* 0x000fc800078e00ff */
[----:B------:R-:W-:Y:S01]  /*3e00*/  @!P6 IMAD.IADD R5, R5, 0x1, -R4 ;  /* 0x000000010505e824 */ /* 0x000fe200078e0a04 */
[C---:B------:R-:W-:Y:S01]  /*3e10*/  ISETP.GT.U32.AND P6, PT, R4.reuse, R2, PT ;  /* 0x000000020400720c */ /* 0x040fe20003fc4070 */
[----:B------:R-:W-:Y:S02]  /*3e20*/  @!P3 IMAD.MOV R12, RZ, RZ, -R12 ;  /* 0x000000ffff0cb224 */ /* 0x000fe400078e0a0c */
[----:B------:R-:W-:Y:S01]  /*3e30*/  @!P1 IMAD.MOV R18, RZ, RZ, -R18 ;  /* 0x000000ffff129224 */ /* 0x000fe200078e0a12 */
[----:B-1----:R-:W-:Y:S01]  /*3e40*/  IADD3 R11, R29, 0x1bd, RZ ;  /* 0x000001bd1d0b7810 */ /* 0x002fe20007ffe0ff */
[----:B------:R-:W-:Y:S01]  /*3e50*/  @!P5 IMAD.MOV R7, RZ, RZ, -R7 ;  /* 0x000000ffff07d224 */ /* 0x000fe200078e0a07 */
[----:B------:R-:W-:Y:S01]  /*3e60*/  STL [R1+0x70c], R12 ;  /* 0x00070c0c01007387 */ /* 0x000fe20000100800 */
[C---:B------:R-:W-:Y:S01]  /*3e70*/  IMAD R0, R4.reuse, R17, R16 ;  /* 0x0000001104007224 */ /* 0x040fe200078e0210 */
[C---:B------:R-:W-:Y:S01]  /*3e80*/  ISETP.GT.U32.AND P1, PT, R4.reuse, R5, PT ;  /* 0x000000050400720c */ /* 0x040fe20003f24070 */
[----:B------:R-:W-:Y:S01]  /*3e90*/  IMAD.MOV R15, RZ, RZ, -R15 ;  /* 0x000000ffff0f7224 */ /* 0x000fe200078e0a0f */
[----:B------:R-:W-:Y:S01]  /*3ea0*/  STL [R1+0x708], R18 ;  /* 0x0007081201007387 */ /* 0x000fe20000100800 */
[--C-:B------:R-:W-:Y:S01]  /*3eb0*/  @!P0 IMAD.IADD R9, R9, 0x1, -R4.reuse ;  /* 0x0000000109098824 */ /* 0x100fe200078e0a04 */
[----:B------:R-:W-:Y:S01]  /*3ec0*/  ISETP.GT.U32.AND P3, PT, R4, R0, PT ;  /* 0x000000000400720c */ /* 0x000fe20003f64070 */
[----:B------:R-:W-:Y:S01]  /*3ed0*/  @!P6 IMAD.IADD R2, R2, 0x1, -R4 ;  /* 0x000000010202e824 */ /* 0x000fe200078e0a04 */
[----:B------:R1:W-:Y:S01]  /*3ee0*/  STL [R1+0x704], R7 ;  /* 0x0007040701007387 */ /* 0x0003e20000100800 */
[----:B------:R-:W-:Y:S01]  /*3ef0*/  ISETP.GE.AND P0, PT, R14, RZ, PT ;  /* 0x000000ff0e00720c */ /* 0x000fe20003f06270 */
[----:B------:R-:W-:Y:S01]  /*3f00*/  @!P2 IMAD.MOV R9, RZ, RZ, -R9 ;  /* 0x000000ffff09a224 */ /* 0x000fe200078e0a09 */
[----:B------:R-:W-:Y:S01]  /*3f10*/  IABS R14, R11 ;  /* 0x0000000b000e7213 */ /* 0x000fe20000000000 */
[----:B------:R-:W-:Y:S01]  /*3f20*/  IMAD.MOV.U32 R13, RZ, RZ, R2 ;  /* 0x000000ffff0d7224 */ /* 0x000fe200078e0002 */
[----:B------:R-:W-:-:S02]  /*3f30*/  ISETP.GE.AND P5, PT, R3, RZ, PT ;  /* 0x000000ff0300720c */ /* 0x000fc40003fa6270 */
[----:B------:R-:W-:Y:S01]  /*3f40*/  @!P1 IMAD.IADD R5, R5, 0x1, -R4 ;  /* 0x0000000105059824 */ /* 0x000fe200078e0a04 */
[----:B------:R2:W-:Y:S01]  /*3f50*/  STL [R1+0x700], R9 ;  /* 0x0007000901007387 */ /* 0x0005e20000100800 */
[----:B------:R-:W-:Y:S01]  /*3f60*/  IMAD.HI.U32 R3, R6, R14, RZ ;  /* 0x0000000e06037227 */ /* 0x000fe200078e00ff */
[----:B------:R-:W-:Y:S02]  /*3f70*/  ISETP.GE.AND P2, PT, R10, RZ, PT ;  /* 0x000000ff0a00720c */ /* 0x000fe40003f46270 */
[----:B------:R-:W-:Y:S01]  /*3f80*/  ISETP.GE.AND P1, PT, R11, RZ, PT ;  /* 0x000000ff0b00720c */ /* 0x000fe20003f26270 */
[----:B-1----:R-:W-:Y:S01]  /*3f90*/  IMAD R7, R4, R15, R8 ;  /* 0x0000000f04077224 */ /* 0x002fe200078e0208 */
[C---:B------:R-:W-:Y:S01]  /*3fa0*/  IADD3 R8, R29.reuse, 0x1bc, RZ ;  /* 0x000001bc1d087810 */ /* 0x040fe20007ffe0ff */
[----:B------:R-:W-:Y:S01]  /*3fb0*/  IMAD.MOV R3, RZ, RZ, -R3 ;  /* 0x000000ffff037224 */ /* 0x000fe200078e0a03 */
[C---:B------:R-:W-:Y:S01]  /*3fc0*/  IADD3 R11, R29.reuse, 0x1b5, RZ ;  /* 0x000001b51d0b7810 */ /* 0x040fe20007ffe0ff */
[----:B------:R-:W-:Y:S01]  /*3fd0*/  @!P3 IMAD.IADD R0, R0, 0x1, -R4 ;  /* 0x000000010000b824 */ /* 0x000fe200078e0a04 */
[C---:B------:R-:W-:Y:S01]  /*3fe0*/  ISETP.GT.U32.AND P6, PT, R4.reuse, R7, PT ;  /* 0x000000070400720c */ /* 0x040fe20003fc4070 */
[C---:B------:R-:W-:Y:S01]  /*3ff0*/  IMAD R17, R4.reuse, R3, R14 ;  /* 0x0000000304117224 */ /* 0x040fe200078e020e */
[----:B------:R-:W-:Y:S01]  /*4000*/  IABS R16, R8 ;  /* 0x0000000800107213 */ /* 0x000fe20000000000 */
[----:B------:R-:W-:Y:S01]  /*4010*/  @!P4 IMAD.MOV R5, RZ, RZ, -R5 ;  /* 0x000000ffff05c224 */ /* 0x000fe200078e0a05 */
[----:B--2---:R-:W-:Y:S01]  /*4020*/  IADD3 R9, R29, 0x1bb, RZ ;  /* 0x000001bb1d097810 */ /* 0x004fe20007ffe0ff */
[----:B------:R-:W-:Y:S01]  /*4030*/  @!P0 IMAD.MOV R13, RZ, RZ, -R13 ;  /* 0x000000ffff0d8224 */ /* 0x000fe200078e0a0d */
[----:B------:R-:W-:Y:S01]  /*4040*/  ISETP.GT.U32.AND P4, PT, R4, R17, PT ;  /* 0x000000110400720c */ /* 0x000fe20003f84070 */
[----:B------:R-:W-:Y:S01]  /*4050*/  IMAD.HI.U32 R2, R6, R16, RZ ;  /* 0x0000001006027227 */ /* 0x000fe200078e00ff */
[----:B------:R-:W-:-:S02]  /*4060*/  ISETP.GE.AND P3, PT, R8, RZ, PT ;  /* 0x000000ff0800720c */ /* 0x000fc40003f66270 */
[----:B------:R-:W-:Y:S01]  /*4070*/  IADD3 R8, R29, 0x1ba, RZ ;  /* 0x000001ba1d087810 */ /* 0x000fe20007ffe0ff */
[----:B------:R-:W-:Y:S01]  /*4080*/  IMAD.MOV R2, RZ, RZ, -R2 ;  /* 0x000000ffff027224 */ /* 0x000fe200078e0a02 */
[----:B------:R-:W-:Y:S01]  /*4090*/  IABS R12, R9 ;  /* 0x00000009000c7213 */ /* 0x000fe20000000000 */
[----:B------:R-:W-:Y:S01]  /*40a0*/  @!P6 IMAD.IADD R7, R7, 0x1, -R4 ;  /* 0x000000010707e824 */ /* 0x000fe200078e0a04 */
[C---:B------:R-:W-:Y:S01]  /*40b0*/  ISETP.GT.U32.AND P6, PT, R4.reuse, R0, PT ;  /* 0x000000000400720c */ /* 0x040fe20003fc4070 */
[----:B------:R-:W-:Y:S01]  /*40c0*/  IMAD R16, R4, R2, R16 ;  /* 0x0000000204107224 */ /* 0x000fe200078e0210 */
[----:B------:R-:W-:Y:S01]  /*40d0*/  IABS R15, R8 ;  /* 0x00000008000f7213 */ /* 0x000fe20000000000 */
[----:B------:R-:W-:Y:S01]  /*40e0*/  IMAD.HI.U32 R2, R6, R12, RZ ;  /* 0x0000000c06027227 */ /* 0x000fe200078e00ff */
[----:B------:R-:W-:Y:S01]  /*40f0*/  ISETP.GT.U32.AND P0, PT, R4, R7, PT ;  /* 0x000000070400720c */ /* 0x000fe20003f04070 */
[----:B------:R-:W-:Y:S01]  /*4100*/  STL [R1+0x6f8], R13 ;  /* 0x0006f80d01007387 */ /* 0x000fe20000100800 */
[----:B------:R-:W-:Y:S01]  /*4110*/  IADD3 R3, R29, 0x1b9, RZ ;  /* 0x000001b91d037810 */ /* 0x000fe20007ffe0ff */
[----:B------:R-:W-:Y:S01]  /*4120*/  @!P4 IMAD.IADD R17, R17, 0x1, -R4 ;  /* 0x000000011111c824 */ /* 0x000fe200078e0a04 */
[----:B------:R-:W-:Y:S01]  /*4130*/  ISETP.GE.AND P4, PT, R8, RZ, PT ;  /* 0x000000ff0800720c */ /* 0x000fe20003f86270 */
[----:B------:R1:W-:Y:S01]  /*4140*/  STL [R1+0x6f4], R5 ;  /* 0x0006f40501007387 */ /* 0x0003e20000100800 */
[----:B------:R-:W-:-:S02]  /*4150*/  IABS R14, R3 ;  /* 0x00000003000e7213 */ /* 0x000fc40000000000 */
[----:B------:R-:W-:Y:S01]  /*4160*/  IADD3 R8, R29, 0x1b8, RZ ;  /* 0x000001b81d087810 */ /* 0x000fe20007ffe0ff */
[----:B------:R-:W-:Y:S01]  /*4170*/  @!P6 IMAD.IADD R0, R0, 0x1, -R4 ;  /* 0x000000010000e824 */ /* 0x000fe200078e0a04 */
[----:B------:R-:W-:-:S03]  /*4180*/  ISETP.GT.U32.AND P6, PT, R4, R16, PT ;  /* 0x000000100400720c */ /* 0x000fc60003fc4070 */
[----:B------:R-:W-:Y:S02]  /*4190*/  IMAD.MOV.U32 R10, RZ, RZ, R0 ;  /* 0x000000ffff0a7224 */ /* 0x000fe400078e0000 */
[----:B------:R-:W-:Y:S01]  /*41a0*/  @!P0 IMAD.IADD R7, R7, 0x1, -R4 ;  /* 0x0000000107078824 */ /* 0x000fe200078e0a04 */
[----:B------:R-:W-:Y:S01]  /*41b0*/  ISETP.GE.AND P0, PT, R9, RZ, PT ;  /* 0x000000ff0900720c */ /* 0x000fe20003f06270 */
[----:B------:R-:W-:Y:S01]  /*41c0*/  @!P5 IMAD.MOV R10, RZ, RZ, -R10 ;  /* 0x000000ffff0ad224 */ /* 0x000fe200078e0a0a */
[----:B------:R-:W-:Y:S01]  /*41d0*/  ISETP.GT.U32.AND P5, PT, R4, R17, PT ;  /* 0x000000110400720c */ /* 0x000fe20003fa4070 */
[----:B-1----:R-:W-:-:S03]  /*41e0*/  IMAD.HI.U32 R5, R6, R15, RZ ;  /* 0x0000000f06057227 */ /* 0x002fc600078e00ff */
[----:B------:R1:W-:Y:S01]  /*41f0*/  STL [R1+0x6ec], R10 ;  /* 0x0006ec0a01007387 */ /* 0x0003e20000100800 */
[----:B------:R-:W-:Y:S02]  /*4200*/  IMAD.MOV R9, RZ, RZ, -R2 ;  /* 0x000000ffff097224 */ /* 0x000fe400078e0a02 */
[----:B------:R-:W-:Y:S02]  /*4210*/  IMAD.MOV R5, RZ, RZ, -R5 ;  /* 0x000000ffff057224 */ /* 0x000fe400078e0a05 */
[C---:B------:R-:W-:Y:S01]  /*4220*/  IMAD R12, R4.reuse, R9, R12 ;  /* 0x00000009040c7224 */ /* 0x040fe200078e020c */
[----:B------:R-:W-:Y:S01]  /*4230*/  IADD3 R9, R29, 0x1b6, RZ ;  /* 0x000001b61d097810 */ /* 0x000fe20007ffe0ff */
[----:B------:R-:W-:Y:S02]  /*4240*/  IMAD.MOV.U32 R0, RZ, RZ, R7 ;  /* 0x000000ffff007224 */ /* 0x000fe400078e0007 */
[----:B------:R-:W-:Y:S01]  /*4250*/  IMAD R15, R4, R5, R15 ;  /* 0x00000005040f7224 */ /* 0x000fe200078e020f */
[----:B-1----:R-:W-:Y:S01]  /*4260*/  IABS R10, R8 ;  /* 0x00000008000a7213 */ /* 0x002fe20000000000 */
[----:B------:R-:W-:Y:S01]  /*4270*/  @!P6 IMAD.IADD R16, R16, 0x1, -R4 ;  /* 0x000000011010e824 */ /* 0x000fe200078e0a04 */
[----:B------:R-:W-:Y:S01]  /*4280*/  IABS R5, R11 ;  /* 0x0000000b00057213 */ /* 0x000fe20000000000 */
[----:B------:R-:W-:Y:S01]  /*4290*/  @!P2 IMAD.MOV R0, RZ, RZ, -R0 ;  /* 0x000000ffff00a224 */ /* 0x000fe200078e0a00 */
[C---:B------:R-:W-:Y:S01]  /*42a0*/  ISETP.GT.U32.AND P2, PT, R4.reuse, R12, PT ;  /* 0x0000000c0400720c */ /* 0x040fe20003f44070 */
[----:B------:R-:W-:Y:S01]  /*42b0*/  @!P5 IMAD.IADD R17, R17, 0x1, -R4 ;  /* 0x000000011111d824 */ /* 0x000fe200078e0a04 */
[----:B------:R-:W-:Y:S01]  /*42c0*/  ISETP.GT.U32.AND P6, PT, R4, R16, PT ;  /* 0x000000100400720c */ /* 0x000fe20003fc4070 */
[----:B------:R-:W-:Y:S01]  /*42d0*/  IMAD.HI.U32 R2, R6, R14, RZ ;  /* 0x0000000e06027227 */ /* 0x000fe200078e00ff */
[----:B------:R-:W-:Y:S01]  /*42e0*/  ISETP.GT.U32.AND P5, PT, R4, R15, PT ;  /* 0x0000000f0400720c */ /* 0x000fe20003fa4070 */
[----:B------:R1:W-:Y:S01]  /*42f0*/  STL [R1+0x6f0], R0 ;  /* 0x0006f00001007387 */ /* 0x0003e20000100800 */
[----:B------:R-:W-:Y:S01]  /*4300*/  IABS R7, R9 ;  /* 0x0000000900077213 */ /* 0x000fe20000000000 */
[----:B------:R-:W-:-:S02]  /*4310*/  IMAD.MOV R2, RZ, RZ, -R2 ;  /* 0x000000ffff027224 */ /* 0x000fc400078e0a02 */
[----:B------:R-:W-:-:S04]  /*4320*/  IMAD.HI.U32 R13, R6, R10, RZ ;  /* 0x0000000a060d7227 */ /* 0x000fc800078e00ff */
[----:B------:R-:W-:Y:S01]  /*4330*/  IMAD R14, R4, R2, R14 ;  /* 0x00000002040e7224 */ /* 0x000fe200078e020e */
[----:B------:R-:W-:Y:S01]  /*4340*/  IADD3 R2, R29, 0x1b7, RZ ;  /* 0x000001b71d027810 */ /* 0x000fe20007ffe0ff */
[--C-:B------:R-:W-:Y:S01]  /*4350*/  @!P2 IMAD.IADD R12, R12, 0x1, -R4.reuse ;  /* 0x000000010c0ca824 */ /* 0x100fe200078e0a04 */
[----:B------:R-:W-:Y:S01]  /*4360*/  ISETP.GE.AND P2, PT, R3, RZ, PT ;  /* 0x000000ff0300720c */ /* 0x000fe20003f46270 */
[--C-:B------:R-:W-:Y:S01]  /*4370*/  @!P6 IMAD.IADD R16, R16, 0x1, -R4.reuse ;  /* 0x000000011010e824 */ /* 0x100fe200078e0a04 */
[C---:B------:R-:W-:Y:S01]  /*4380*/  ISETP.GT.U32.AND P6, PT, R4.reuse, R14, PT ;  /* 0x0000000e0400720c */ /* 0x040fe20003fc4070 */
[----:B------:R-:W-:Y:S01]  /*4390*/  @!P5 IMAD.IADD R15, R15, 0x1, -R4 ;  /* 0x000000010f0fd824 */ /* 0x000fe200078e0a04 */
[----:B------:R-:W-:Y:S01]  /*43a0*/  ISETP.GT.U32.AND P5, PT, R4, R12, PT ;  /* 0x0000000c0400720c */ /* 0x000fe20003fa4070 */
[----:B------:R-:W-:Y:S01]  /*43b0*/  IMAD.MOV R13, RZ, RZ, -R13 ;  /* 0x000000ffff0d7224 */ /* 0x000fe200078e0a0d */
[----:B-1----:R-:W-:Y:S01]  /*43c0*/  IABS R0, R2 ;  /* 0x0000000200007213 */ /* 0x002fe20000000000 */
[----:B------:R-:W-:-:S02]  /*43d0*/  IMAD.MOV.U32 R18, RZ, RZ, R16 ;  /* 0x000000ffff127224 */ /* 0x000fc400078e0010 */
[----:B------:R-:W-:Y:S02]  /*43e0*/  IMAD R10, R4, R13, R10 ;  /* 0x0000000d040a7224 */ /* 0x000fe400078e020a */
[----:B------:R-:W-:-:S04]  /*43f0*/  IMAD.HI.U32 R3, R6, R0, RZ ;  /* 0x0000000006037227 */ /* 0x000fc800078e00ff */
[--C-:B------:R-:W-:Y:S01]  /*4400*/  @!P6 IMAD.IADD R14, R14, 0x1, -R4.reuse ;  /* 0x000000010e0ee824 */ /* 0x100fe200078e0a04 */
[----:B------:R-:W-:Y:S01]  /*4410*/  ISETP.GT.U32.AND P6, PT, R4, R15, PT ;  /* 0x0000000f0400720c */ /* 0x000fe20003fc4070 */
[----:B------:R-:W-:Y:S01]  /*4420*/  @!P5 IMAD.IADD R12, R12, 0x1, -R4 ;  /* 0x000000010c0cd824 */ /* 0x000fe200078e0a04 */
[----:B------:R-:W-:Y:S01]  /*4430*/  ISETP.GT.U32.AND P5, PT, R4, R10, PT ;  /* 0x0000000a0400720c */ /* 0x000fe20003fa4070 */
[----:B------:R-:W-:Y:S02]  /*4440*/  IMAD.MOV R3, RZ, RZ, -R3 ;  /* 0x000000ffff037224 */ /* 0x000fe400078e0a03 */
[----:B------:R-:W-:Y:S01]  /*4450*/  IMAD.MOV.U32 R19, RZ, RZ, R17 ;  /* 0x000000ffff137224 */ /* 0x000fe200078e0011 */
[C---:B------:R-:W-:Y:S01]  /*4460*/  IADD3 R17, R29.reuse, 0x1ae, RZ ;  /* 0x000001ae1d117810 */ /* 0x040fe20007ffe0ff */
[----:B------:R-:W-:Y:S01]  /*4470*/  @!P3 IMAD.MOV R18, RZ, RZ, -R18 ;  /* 0x000000ffff12b224 */ /* 0x000fe200078e0a12 */
[----:B------:R-:W-:Y:S01]  /*4480*/  ISETP.GE.AND P3, PT, R8, RZ, PT ;  /* 0x000000ff0800720c */ /* 0x000fe20003f66270 */
[----:B------:R-:W-:Y:S01]  /*4490*/  IMAD R0, R4, R3, R0 ;  /* 0x0000000304007224 */ /* 0x000fe200078e0200 */
[----:B------:R-:W-:Y:S01]  /*44a0*/  IADD3 R3, R29, 0x1b4, RZ ;  /* 0x000001b41d037810 */ /* 0x000fe20007ffe0ff */
[----:B------:R-:W-:-:S04]  /*44b0*/  IMAD.HI.U32 R8, R6, R5, RZ ;  /* 0x0000000506087227 */ /* 0x000fc800078e00ff */
[----:B------:R-:W-:Y:S01]  /*44c0*/  @!P1 IMAD.MOV R19, RZ, RZ, -R19 ;  /* 0x000000ffff139224 */ /* 0x000fe200078e0a13 */
[C---:B------:R-:W-:Y:S01]  /*44d0*/  ISETP.GT.U32.AND P1, PT, R4.reuse, R14, PT ;  /* 0x0000000e0400720c */ /* 0x040fe20003f24070 */
[----:B------:R-:W-:Y:S02]  /*44e0*/  IMAD.MOV R8, RZ, RZ, -R8 ;  /* 0x000000ffff087224 */ /* 0x000fe400078e0a08 */
[--C-:B------:R-:W-:Y:S01]  /*44f0*/  @!P6 IMAD.IADD R15, R15, 0x1, -R4.reuse ;  /* 0x000000010f0fe824 */ /* 0x100fe200078e0a04 */
[----:B------:R-:W-:Y:S01]  /*4500*/  ISETP.GT.U32.AND P6, PT, R4, R0, PT ;  /* 0x000000000400720c */ /* 0x000fe20003fc4070 */
[----:B------:R-:W-:Y:S01]  /*4510*/  @!P5 IMAD.IADD R10, R10, 0x1, -R4 ;  /* 0x000000010a0ad824 */ /* 0x000fe200078e0a04 */
[----:B------:R-:W-:Y:S01]  /*4520*/  STL [R1+0x6b0], R19 ;  /* 0x0006b01301007387 */ /* 0x000fe20000100800 */
[----:B------:R-:W-:Y:S02]  /*4530*/  IMAD.MOV.U32 R16, RZ, RZ, R12 ;  /* 0x000000ffff107224 */ /* 0x000fe400078e000c */
[----:B------:R-:W-:Y:S01]  /*4540*/  IMAD.HI.U32 R13, R6, R7, RZ ;  /* 0x00000007060d7227 */ /* 0x000fe200078e00ff */
[----:B------:R-:W-:Y:S03]  /*4550*/  STL [R1+0x6c0], R18 ;  /* 0x0006c01201007387 */ /* 0x000fe60000100800 */
[C---:B------:R-:W-:Y:S01]  /*4560*/  IMAD R5, R4.reuse, R8, R5 ;  /* 0x0000000804057224 */ /* 0x040fe200078e0205 */
[----:B------:R-:W-:Y:S01]  /*4570*/  IADD3 R8, R29, 0x1b3, RZ ;  /* 0x000001b31d087810 */ /* 0x000fe20007ffe0ff */
[----:B------:R-:W-:Y:S01]  /*4580*/  @!P0 IMAD.MOV R16, RZ, RZ, -R16 ;  /* 0x000000ffff108224 */ /* 0x000fe200078e0a10 */
[----:B------:R-:W-:Y:S01]  /*4590*/  ISETP.GT.U32.AND P0, PT, R4, R10, PT ;  /* 0x0000000a0400720c */ /* 0x000fe20003f04070 */
[----:B------:R-:W-:-:S02]  /*45a0*/  IMAD.MOV R13, RZ, RZ, -R13 ;  /* 0x000000ffff0d7224 */ /* 0x000fc400078e0a0d */
[----:B------:R-:W-:Y:S01]  /*45b0*/  @!P4 IMAD.MOV R15, RZ, RZ, -R15 ;  /* 0x000000ffff0fc224 */ /* 0x000fe200078e0a0f */
[----:B------:R-:W-:Y:S01]  /*45c0*/  ISETP.GT.U32.AND P4, PT, R4, R5, PT ;  /* 0x000000050400720c */ /* 0x000fe20003f84070 */
[--C-:B------:R-:W-:Y:S01]  /*45d0*/  @!P1 IMAD.IADD R14, R14, 0x1, -R4.reuse ;  /* 0x000000010e0e9824 */ /* 0x100fe200078e0a04 */
[----:B------:R-:W-:Y:S01]  /*45e0*/  ISETP.GE.AND P1, PT, R2, RZ, PT ;  /* 0x000000ff0200720c */ /* 0x000fe20003f26270 */
[----:B------:R-:W-:Y:S01]  /*45f0*/  IMAD R7, R4, R13, R7 ;  /* 0x0000000d04077224 */ /* 0x000fe200078e0207 */
[----:B------:R-:W-:Y:S01]  /*4600*/  IABS R2, R3 ;  /* 0x0000000300027213 */ /* 0x000fe20000000000 */
[----:B------:R-:W-:Y:S01]  /*4610*/  @!P6 IMAD.IADD R0, R0, 0x1, -R4 ;  /* 0x000000010000e824 */ /* 0x000fe200078e0a04 */
[----:B------:R-:W-:Y:S01]  /*4620*/  IABS R13, R8 ;  /* 0x00000008000d7213 */ /* 0x000fe20000000000 */
[----:B------:R-:W-:Y:S01]  /*4630*/  @!P2 IMAD.MOV R14, RZ, RZ, -R14 ;  /* 0x000000ffff0ea224 */ /* 0x000fe200078e0a0e */
[----:B------:R-:W-:Y:S01]  /*4640*/  ISETP.GT.U32.AND P5, PT, R4, R7, PT ;  /* 0x000000070400720c */ /* 0x000fe20003fa4070 */
[--C-:B------:R-:W-:Y:S01]  /*4650*/  @!P0 IMAD.IADD R10, R10, 0x1, -R4.reuse ;  /* 0x000000010a0a8824 */ /* 0x100fe200078e0a04 */
[----:B------:R-:W-:Y:S01]  /*4660*/  STL [R1+0x6e4], R16 ;  /* 0x0006e41001007387 */ /* 0x000fe20000100800 */
[----:B------:R-:W-:Y:S01]  /*4670*/  ISETP.GT.U32.AND P6, PT, R4, R0, PT ;  /* 0x000000000400720c */ /* 0x000fe20003fc4070 */
[----:B------:R-:W-:Y:S01]  /*4680*/  IMAD.HI.U32 R12, R6, R2, RZ ;  /* 0x00000002060c7227 */ /* 0x000fe200078e00ff */
[----:B------:R-:W-:Y:S01]  /*4690*/  ISETP.GE.AND P2, PT, R9, RZ, PT ;  /* 0x000000ff0900720c */ /* 0x000fe20003f46270 */
[----:B------:R-:W-:Y:S01]  /*46a0*/  STL [R1+0x6c8], R15 ;  /* 0x0006c80f01007387 */ /* 0x000fe20000100800 */
[----:B------:R-:W-:Y:S01]  /*46b0*/  ISETP.GE.AND P0, PT, R11, RZ, PT ;  /* 0x000000ff0b00720c */ /* 0x000fe20003f06270 */
[----:B------:R-:W-:Y:S01]  /*46c0*/  @!P4 IMAD.IADD R5, R5, 0x1, -R4 ;  /* 0x000000010505c824 */ /* 0x000fe200078e0a04 */
[----:B------:R-:W-:Y:S01]  /*46d0*/  ISETP.GE.AND P4, PT, R3, RZ, PT ;  /* 0x000000ff0300720c */ /* 0x000fe20003f86270 */
[----:B------:R1:W-:Y:S01]  /*46e0*/  STL [R1+0x6cc], R14 ;  /* 0x0006cc0e01007387 */ /* 0x0003e20000100800 */
[----:B------:R-:W-:-:S02]  /*46f0*/  IMAD.MOV R12, RZ, RZ, -R12 ;  /* 0x000000ffff0c7224 */ /* 0x000fc400078e0a0c */
[----:B------:R-:W-:Y:S01]  /*4700*/  IMAD.MOV.U32 R9, RZ, RZ, R13 ;  /* 0x000000ffff097224 */ /* 0x000fe200078e000d */
[----:B------:R-:W-:Y:S01]  /*4710*/  IADD3 R13, R29, 0x1b2, RZ ;  /* 0x000001b21d0d7810 */ /* 0x000fe20007ffe0ff */
[----:B------:R-:W-:Y:S02]  /*4720*/  IMAD R2, R4, R12, R2 ;  /* 0x0000000c04027224 */ /* 0x000fe400078e0202 */
[----:B------:R-:W-:-:S04]  /*4730*/  IMAD.HI.U32 R11, R6, R9, RZ ;  /* 0x00000009060b7227 */ /* 0x000fc800078e00ff */
[----:B-1----:R-:W-:Y:S01]  /*4740*/  IMAD.MOV.U32 R14, RZ, RZ, R10 ;  /* 0x000000ffff0e7224 */ /* 0x002fe200078e000a */
[----:B------:R-:W-:Y:S01]  /*4750*/  IADD3 R10, R29, 0x1b1, RZ ;  /* 0x000001b11d0a7810 */ /* 0x000fe20007ffe0ff */
[----:B------:R-:W-:Y:S02]  /*4760*/  @!P5 IMAD.IADD R7, R7, 0x1, -R4 ;  /* 0x000000010707d824 */ /* 0x000fe400078e0a04 */
[----:B------:R-:W-:Y:S01]  /*4770*/  @!P3 IMAD.MOV R14, RZ, RZ, -R14 ;  /* 0x000000ffff0eb224 */ /* 0x000fe200078e0a0e */
[----:B------:R-:W-:Y:S01]  /*4780*/  ISETP.GT.U32.AND P3, PT, R4, R5, PT ;  /* 0x000000050400720c */ /* 0x000fe20003f64070 */
[----:B------:R-:W-:Y:S01]  /*4790*/  @!P6 IMAD.IADD R0, R0, 0x1, -R4 ;  /* 0x000000010000e824 */ /* 0x000fe200078e0a04 */
[C---:B------:R-:W-:Y:S01]  /*47a0*/  ISETP.GT.U32.AND P6, PT, R4.reuse, R2, PT ;  /* 0x000000020400720c */ /* 0x040fe20003fc4070 */
[----:B------:R-:W-:Y:S01]  /*47b0*/  IMAD.MOV R11, RZ, RZ, -R11 ;  /* 0x000000ffff0b7224 */ /* 0x000fe200078e0a0b */
[C---:B------:R-:W-:Y:S01]  /*47c0*/  ISETP.GT.U32.AND P5, PT, R4.reuse, R7, PT ;  /* 0x000000070400720c */ /* 0x040fe20003fa4070 */
[----:B------:R-:W-:Y:S01]  /*47d0*/  IMAD.MOV.U32 R12, RZ, RZ, R0 ;  /* 0x000000ffff0c7224 */ /* 0x000fe200078e0000 */
[----:B------:R-:W-:Y:S01]  /*47e0*/  STL [R1+0x6d0], R14 ;  /* 0x0006d00e01007387 */ /* 0x000fe20000100800 */
[----:B------:R-:W-:Y:S01]  /*47f0*/  IMAD R3, R4, R11, R9 ;  /* 0x0000000b04037224 */ /* 0x000fe200078e0209 */
[----:B------:R-:W-:Y:S01]  /*4800*/  IADD3 R0, R29, 0x1b0, RZ ;  /* 0x000001b01d007810 */ /* 0x000fe20007ffe0ff */
[----:B------:R-:W-:Y:S01]  /*4810*/  @!P1 IMAD.MOV R12, RZ, RZ, -R12 ;  /* 0x000000ffff0c9224 */ /* 0x000fe200078e0a0c */
[----:B------:R-:W-:-:S02]  /*4820*/  ISETP.GE.AND P1, PT, R13, RZ, PT ;  /* 0x000000ff0d00720c */ /* 0x000fc40003f26270 */
[----:B------:R-:W-:Y:S01]  /*4830*/  IABS R13, R13 ;  /* 0x0000000d000d7213 */ /* 0x000fe20000000000 */
[--C-:B------:R-:W-:Y:S01]  /*4840*/  @!P3 IMAD.IADD R5, R5, 0x1, -R4.reuse ;  /* 0x000000010505b824 */ /* 0x100fe200078e0a04 */
[----:B------:R-:W-:Y:S01]  /*4850*/  ISETP.GT.U32.AND P3, PT, R4, R3, PT ;  /* 0x000000030400720c */ /* 0x000fe20003f64070 */
[--C-:B------:R-:W-:Y:S01]  /*4860*/  @!P6 IMAD.IADD R2, R2, 0x1, -R4.reuse ;  /* 0x000000010202e824 */ /* 0x100fe200078e0a04 */
[----:B------:R1:W-:Y:S01]  /*4870*/  STL [R1+0x6d4], R12 ;  /* 0x0006d40c01007387 */ /* 0x0003e20000100800 */
[----:B------:R-:W-:Y:S01]  /*4880*/  @!P5 IMAD.IADD R7, R7, 0x1, -R4 ;  /* 0x000000010707d824 */ /* 0x000fe200078e0a04 */
[----:B------:R-:W-:Y:S01]  /*4890*/  ISETP.GE.AND P5, PT, R8, RZ, PT ;  /* 0x000000ff0800720c */ /* 0x000fe20003fa6270 */
[----:B------:R-:W-:Y:S01]  /*48a0*/  IMAD.MOV.U32 R8, RZ, RZ, R5 ;  /* 0x000000ffff087224 */ /* 0x000fe200078e0005 */
[----:B------:R-:W-:Y:S01]  /*48b0*/  ISETP.GT.U32.AND P6, PT, R4, R2, PT ;  /* 0x000000020400720c */ /* 0x000fe20003fc4070 */
[----:B------:R-:W-:Y:S01]  /*48c0*/  @!P2 IMAD.MOV R7, RZ, RZ, -R7 ;  /* 0x000000ffff07a224 */ /* 0x000fe200078e0a07 */
[----:B------:R-:W-:Y:S01]  /*48d0*/  ISETP.GE.AND P2, PT, R10, RZ, PT ;  /* 0x000000ff0a00720c */ /* 0x000fe20003f46270 */
[----:B------:R-:W-:Y:S01]  /*48e0*/  @!P0 IMAD.MOV R8, RZ, RZ, -R8 ;  /* 0x000000ffff088224 */ /* 0x000fe200078e0a08 */
[----:B------:R-:W-:-:S02]  /*48f0*/  ISETP.GE.AND P0, PT, R0, RZ, PT ;  /* 0x000000ff0000720c */ /* 0x000fc40003f06270 */
[----:B------:R-:W-:Y:S01]  /*4900*/  STL [R1+0x6dc], R7 ;  /* 0x0006dc0701007387 */ /* 0x000fe20000100800 */
[--C-:B------:R-:W-:Y:S01]  /*4910*/  @!P3 IMAD.IADD R3, R3, 0x1, -R4.reuse ;  /* 0x000000010303b824 */ /* 0x100fe200078e0a04 */
[----:B------:R-:W-:Y:S02]  /*4920*/  IABS R0, R0 ;  /* 0x0000000000007213 */ /* 0x000fe40000000000 */
[----:B------:R2:W-:Y:S01]  /*4930*/  STL [R1+0x6e0], R8 ;  /* 0x0006e00801007387 */ /* 0x0005e20000100800 */
[----:B------:R-:W-:Y:S02]  /*4940*/  IABS R10, R10 ;  /* 0x0000000a000a7213 */ /* 0x000fe40000000000 */
[----:B------:R-:W-:Y:S01]  /*4950*/  ISETP.GT.U32.AND P3, PT, R4, R3, PT ;  /* 0x000000030400720c */ /* 0x000fe20003f64070 */
[----:B------:R-:W-:Y:S01]  /*4960*/  @!P6 IMAD.IADD R2, R2, 0x1, -R4 ;  /* 0x000000010202e824 */ /* 0x000fe200078e0a04 */
[C---:B------:R-:W-:Y:S01]  /*4970*/  IADD3 R9, R29.reuse, 0x1af, RZ ;  /* 0x000001af1d097810 */ /* 0x040fe20007ffe0ff */
[----:B------:R-:W-:Y:S01]  /*4980*/  IMAD.HI.U32 R5, R6, R0, RZ ;  /* 0x0000000006057227 */ /* 0x000fe200078e00ff */
[----:B-1----:R-:W-:-:S02]  /*4990*/  IADD3 R12, R29, 0x1ad, RZ ;  /* 0x000001ad1d0c7810 */ /* 0x002fc40007ffe0ff */
[----:B------:R-:W-:Y:S01]  /*49a0*/  ISETP.GE.AND P6, PT, R9, RZ, PT ;  /* 0x000000ff0900720c */ /* 0x000fe20003fc6270 */
[----:B--2---:R-:W-:Y:S01]  /*49b0*/  IMAD.HI.U32 R8, R6, R13, RZ ;  /* 0x0000000d06087227 */ /* 0x004fe200078e00ff */
[----:B------:R-:W-:Y:S02]  /*49c0*/  IABS R9, R9 ;  /* 0x0000000900097213 */ /* 0x000fe40000000000 */
[----:B------:R-:W-:Y:S01]  /*49d0*/  IABS R15, R12 ;  /* 0x0000000c000f7213 */ /* 0x000fe20000000000 */
[----:B------:R-:W-:Y:S02]  /*49e0*/  IMAD.MOV R8, RZ, RZ, -R8 ;  /* 0x000000ffff087224 */ /* 0x000fe400078e0a08 */
[----:B------:R-:W-:Y:S02]  /*49f0*/  IMAD.MOV.U32 R11, RZ, RZ, R2 ;  /* 0x000000ffff0b7224 */ /* 0x000fe400078e0002 */
[----:B------:R-:W-:Y:S02]  /*4a00*/  IMAD R13, R4, R8, R13 ;  /* 0x00000008040d7224 */ /* 0x000fe400078e020d */
[----:B------:R-:W-:-:S02]  /*4a10*/  IMAD.MOV R5, RZ, RZ, -R5 ;  /* 0x000000ffff057224 */ /* 0x000fc400078e0a05 */
[----:B------:R-:W-:Y:S01]  /*4a20*/  @!P4 IMAD.MOV R11, RZ, RZ, -R11 ;  /* 0x000000ffff0bc224 */ /* 0x000fe200078e0a0b */
[C---:B------:R-:W-:Y:S01]  /*4a30*/  ISETP.GT.U32.AND P4, PT, R4.reuse, R13, PT ;  /* 0x0000000d0400720c */ /* 0x040fe20003f84070 */
[----:B------:R-:W-:Y:S02]  /*4a40*/  @!P3 IMAD.IADD R3, R3, 0x1, -R4 ;  /* 0x000000010303b824 */ /* 0x000fe400078e0a04 */
[----:B------:R-:W-:Y:S01]  /*4a50*/  IMAD R0, R4, R5, R0 ;  /* 0x0000000504007224 */ /* 0x000fe200078e0200 */
[----:B------:R-:W-:Y:S01]  /*4a60*/  STL [R1+0x6d8], R11 ;  /* 0x0006d80b01007387 */ /* 0x000fe20000100800 */
[----:B------:R-:W-:Y:S01]  /*4a70*/  IMAD.MOV.U32 R8, RZ, RZ, R3 ;  /* 0x000000ffff087224 */ /* 0x000fe200078e0003 */
[----:B------:R-:W-:Y:S01]  /*4a80*/  IADD3 R5, R29, 0x1ab, RZ ;  /* 0x000001ab1d057810 */ /* 0x000fe20007ffe0ff */
[----:B------:R-:W-:-:S03]  /*4a90*/  IMAD.HI.U32 R7, R6, R10, RZ ;  /* 0x0000000a06077227 */ /* 0x000fc600078e00ff */
[----:B------:R-:W-:Y:S01]  /*4aa0*/  IABS R14, R5 ;  /* 0x00000005000e7213 */ /* 0x000fe20000000000 */
[----:B------:R-:W-:Y:S01]  /*4ab0*/  @!P5 IMAD.MOV R8, RZ, RZ, -R8 ;  /* 0x000000ffff08d224 */ /* 0x000fe200078e0a08 */
[C---:B------:R-:W-:Y:S01]  /*4ac0*/  ISETP.GT.U32.AND P5, PT, R4.reuse, R0, PT ;  /* 0x000000000400720c */ /* 0x040fe20003fa4070 */
[----:B------:R-:W-:Y:S02]  /*4ad0*/  IMAD.MOV R7, RZ, RZ, -R7 ;  /* 0x000000ffff077224 */ /* 0x000fe400078e0a07 */
[----:B------:R-:W-:Y:S01]  /*4ae0*/  @!P4 IMAD.IADD R13, R13, 0x1, -R4 ;  /* 0x000000010d0dc824 */ /* 0x000fe200078e0a04 */
[----:B------:R1:W-:Y:S01]  /*4af0*/  STL [R1+0x81c], R8 ;  /* 0x00081c0801007387 */ /* 0x0003e20000100800 */
[----:B------:R-:W-:Y:S02]  /*4b00*/  IMAD R10, R4, R7, R10 ;  /* 0x00000007040a7224 */ /* 0x000fe400078e020a */
[----:B------:R-:W-:Y:S01]  /*4b10*/  IMAD.HI.U32 R2, R6, R9, RZ ;  /* 0x0000000906027227 */ /* 0x000fe200078e00ff */
[----:B------:R-:W-:-:S02]  /*4b20*/  ISETP.GT.U32.AND P4, PT, R4, R13, PT ;  /* 0x0000000d0400720c */ /* 0x000fc40003f84070 */
[----:B------:R-:W-:Y:S01]  /*4b30*/  ISETP.GT.U32.AND P3, PT, R4, R10, PT ;  /* 0x0000000a0400720c */ /* 0x000fe20003f64070 */
[----:B------:R-:W-:Y:S02]  /*4b40*/  IMAD.MOV R2, RZ, RZ, -R2 ;  /* 0x000000ffff027224 */ /* 0x000fe400078e0a02 */
[----:B------:R-:W-:Y:S01]  /*4b50*/  @!P5 IMAD.IADD R0, R0, 0x1, -R4 ;  /* 0x000000010000d824 */ /* 0x000fe200078e0a04 */
[----:B-1----:R-:W-:Y:S01]  /*4b60*/  IADD3 R8, R29, 0x1ac, RZ ;  /* 0x000001ac1d087810 */ /* 0x002fe20007ffe0ff */
[----:B------:R-:W-:Y:S01]  /*4b70*/  IMAD R9, R4, R2, R9 ;  /* 0x0000000204097224 */ /* 0x000fe200078e0209 */
[----:B------:R-:W-:Y:S01]  /*4b80*/  IABS R2, R17 ;  /* 0x0000001100027213 */ /* 0x000fe20000000000 */
[----:B------:R-:W-:Y:S01]  /*4b90*/  IMAD.HI.U32 R3, R6, R15, RZ ;  /* 0x0000000f06037227 */ /* 0x000fe200078e00ff */
[----:B------:R-:W-:Y:S02]  /*4ba0*/  ISETP.GT.U32.AND P5, PT, R4, R0, PT ;  /* 0x000000000400720c */ /* 0x000fe40003fa4070 */
[----:B------:R-:W-:Y:S01]  /*4bb0*/  IABS R7, R8 ;  /* 0x0000000800077213 */ /* 0x000fe20000000000 */
[----:B------:R-:W-:-:S02]  /*4bc0*/  IMAD.MOV R3, RZ, RZ, -R3 ;  /* 0x000000ffff037224 */ /* 0x000fc400078e0a03 */
[--C-:B------:R-:W-:Y:S02]  /*4bd0*/  @!P3 IMAD.IADD R10, R10, 0x1, -R4.reuse ;  /* 0x000000010a0ab824 */ /* 0x100fe400078e0a04 */
[----:B------:R-:W-:Y:S01]  /*4be0*/  @!P4 IMAD.IADD R13, R13, 0x1, -R4 ;  /* 0x000000010d0dc824 */ /* 0x000fe200078e0a04 */
[C---:B------:R-:W-:Y:S01]  /*4bf0*/  ISETP.GT.U32.AND P4, PT, R4.reuse, R9, PT ;  /* 0x000000090400720c */ /* 0x040fe20003f84070 */
[C---:B------:R-:W-:Y:S01]  /*4c00*/  IMAD R15, R4.reuse, R3, R15 ;  /* 0x00000003040f7224 */ /* 0x040fe200078e020f */
[----:B------:R-:W-:Y:S01]  /*4c10*/  ISETP.GT.U32.AND P3, PT, R4, R10, PT ;  /* 0x0000000a0400720c */ /* 0x000fe20003f64070 */
[----:B------:R-:W-:Y:S01]  /*4c20*/  IMAD.HI.U32 R11, R6, R2, RZ ;  /* 0x00000002060b7227 */ /* 0x000fe200078e00ff */
[----:B------:R-:W-:-:S03]  /*4c30*/  IADD3 R3, R29, 0x1aa, RZ ;  /* 0x000001aa1d037810 */ /* 0x000fc60007ffe0ff */
[----:B------:R-:W-:Y:S01]  /*4c40*/  @!P5 IMAD.IADD R0, R0, 0x1, -R4 ;  /* 0x000000010000d824 */ /* 0x000fe200078e0a04 */
[C---:B------:R-:W-:Y:S01]  /*4c50*/  ISETP.GT.U32.AND P5, PT, R4.reuse, R15, PT ;  /* 0x0000000f0400720c */ /* 0x040fe20003fa4070 */
[----:B------:R-:W-:Y:S02]  /*4c60*/  IMAD.MOV R11, RZ, RZ, -R11 ;  /* 0x000000ffff0b7224 */ /* 0x000fe400078e0a0b */
[----:B------:R-:W-:Y:S01]  /*4c70*/  IMAD.MOV.U32 R18, RZ, RZ, R13 ;  /* 0x000000ffff127224 */ /* 0x000fe200078e000d */
[----:B------:R-:W-:Y:S01]  /*4c80*/  IABS R13, R3 ;  /* 0x00000003000d7213 */ /* 0x000fe20000000000 */
[----:B------:R-:W-:Y:S02]  /*4c90*/  IMAD R2, R4, R11, R2 ;  /* 0x0000000b04027224 */ /* 0x000fe400078e0202 */
[--C-:B------:R-:W-:Y:S01]  /*4ca0*/  @!P4 IMAD.IADD R9, R9, 0x1, -R4.reuse ;  /* 0x000000010909c824 */ /* 0x100fe200078e0a04 */
[----:B------:R-:W-:Y:S01]  /*4cb0*/  ISETP.GE.AND P4, PT, R17, RZ, PT ;  /* 0x000000ff1100720c */ /* 0x000fe20003f86270 */
[----:B------:R-:W-:Y:S01]  /*4cc0*/  @!P3 IMAD.IADD R10, R10, 0x1, -R4 ;  /* 0x000000010a0ab824 */ /* 0x000fe200078e0a04 */
[C---:B------:R-:W-:Y:S01]  /*4cd0*/  ISETP.GT.U32.AND P3, PT, R4.reuse, R2, PT ;  /* 0x000000020400720c */ /* 0x040fe20003f64070 */
[----:B------:R-:W-:Y:S01]  /*4ce0*/  @!P1 IMAD.MOV R18, RZ, RZ, -R18 ;  /* 0x000000ffff129224 */ /* 0x000fe200078e0a12 */
[----:B------:R-:W-:Y:S01]  /*4cf0*/  ISETP.GT.U32.AND P1, PT, R4, R9, PT ;  /* 0x000000090400720c */ /* 0x000fe20003f24070 */
[----:B------:R-:W-:-:S02]  /*4d00*/  @!P5 IMAD.IADD R15, R15, 0x1, -R4 ;  /* 0x000000010f0fd824 */ /* 0x000fc400078e0a04 */
[----:B------:R-:W-:Y:S01]  /*4d10*/  IMAD.HI.U32 R16, R6, R7, RZ ;  /* 0x0000000706107227 */ /* 0x000fe200078e00ff */
[----:B------:R1:W-:Y:S02]  /*4d20*/  STL [R1+0x6c4], R18 ;  /* 0x0006c41201007387 */ /* 0x0003e40000100800 */
[----:B------:R-:W-:Y:S01]  /*4d30*/  ISETP.GT.U32.AND P5, PT, R4, R15, PT ;  /* 0x0000000f0400720c */ /* 0x000fe20003fa4070 */
[----:B------:R-:W-:-:S04]  /*4d40*/  IMAD.HI.U32 R11, R6, R14, RZ ;  /* 0x0000000e060b7227 */ /* 0x000fc800078e00ff */
[----:B------:R-:W-:Y:S02]  /*4d50*/  IMAD.MOV R16, RZ, RZ, -R16 ;  /* 0x000000ffff107224 */ /* 0x000fe400078e0a10 */
[----:B------:R-:W-:Y:S02]  /*4d60*/  IMAD.MOV R11, RZ, RZ, -R11 ;  /* 0x000000ffff0b7224 */ /* 0x000fe400078e0a0b */
[----:B-1----:R-:W-:Y:S02]  /*4d70*/  IMAD.MOV.U32 R18, RZ, RZ, R10 ;  /* 0x000000ffff127224 */ /* 0x002fe400078e000a */
[----:B------:R-:W-:-:S04]  /*4d80*/  IMAD.HI.U32 R10, R6, R13, RZ ;  /* 0x0000000d060a7227 */ /* 0x000fc800078e00ff */
[--C-:B------:R-:W-:Y:S01]  /*4d90*/  @!P3 IMAD.IADD R2, R2, 0x1, -R4.reuse ;  /* 0x000000010202b824 */ /* 0x100fe200078e0a04 */
[----:B------:R-:W-:Y:S01]  /*4da0*/  ISETP.GE.AND P3, PT, R12, RZ, PT ;  /* 0x000000ff0c00720c */ /* 0x000fe20003f66270 */
[C---:B------:R-:W-:Y:S02]  /*4db0*/  IMAD R7, R4.reuse, R16, R7 ;  /* 0x0000001004077224 */ /* 0x040fe400078e0207 */
[----:B------:R-:W-:Y:S02]  /*4dc0*/  @!P1 IMAD.IADD R9, R9, 0x1, -R4 ;  /* 0x0000000109099824 */ /* 0x000fe400078e0a04 */
[----:B------:R-:W-:Y:S01]  /*4dd0*/  IMAD.MOV R10, RZ, RZ, -R10 ;  /* 0x000000ffff0a7224 */ /* 0x000fe200078e0a0a */
[C---:B------:R-:W-:Y:S01]  /*4de0*/  ISETP.GT.U32.AND P1, PT, R4.reuse, R7, PT ;  /* 0x000000070400720c */ /* 0x040fe20003f24070 */
[C---:B------:R-:W-:Y:S02]  /*4df0*/  IMAD R14, R4.reuse, R11, R14 ;  /* 0x0000000b040e7224 */ /* 0x040fe400078e020e */
[----:B------:R-:W-:Y:S01]  /*4e00*/  @!P2 IMAD.MOV R18, RZ, RZ, -R18 ;  /* 0x000000ffff12a224 */ /* 0x000fe200078e0a12 */
[----:B------:R-:W-:Y:S01]  /*4e10*/  ISETP.GT.U32.AND P2, PT, R4, R2, PT ;  /* 0x000000020400720c */ /* 0x000fe20003f44070 */
[----:B------:R-:W-:-:S02]  /*4e20*/  IMAD.MOV.U32 R11, RZ, RZ, R9 ;  /* 0x000000ffff0b7224 */ /* 0x000fc400078e0009 */
[C---:B------:R-:W-:Y:S01]  /*4e30*/  IMAD R13, R4.reuse, R10, R13 ;  /* 0x0000000a040d7224 */ /* 0x040fe200078e020d */
[----:B------:R-:W-:Y:S01]  /*4e40*/  STL [R1+0x6bc], R18 ;  /* 0x0006bc1201007387 */ /* 0x000fe20000100800 */
[----:B------:R-:W-:Y:S01]  /*4e50*/  @!P6 IMAD.MOV R11, RZ, RZ, -R11 ;  /* 0x000000ffff0be224 */ /* 0x000fe200078e0a0b */
[C---:B------:R-:W-:Y:S01]  /*4e60*/  ISETP.GT.U32.AND P6, PT, R4.reuse, R14, PT ;  /* 0x0000000e0400720c */ /* 0x040fe20003fc4070 */
[----:B------:R-:W-:Y:S01]  /*4e70*/  @!P5 IMAD.IADD R15, R15, 0x1, -R4 ;  /* 0x000000010f0fd824 */ /* 0x000fe200078e0a04 */
[----:B------:R-:W-:Y:S01]  /*4e80*/  ISETP.GT.U32.AND P5, PT, R4, R13, PT ;  /* 0x0000000d0400720c */ /* 0x000fe20003fa4070 */
[----:B------:R-:W-:Y:S01]  /*4e90*/  @!P0 IMAD.MOV R0, RZ, RZ, -R0 ;  /* 0x000000ffff008224 */ /* 0x000fe200078e0a00 */
[----:B------:R-:W-:Y:S01]  /*4ea0*/  ISETP.GE.AND P0, PT, R8, RZ, PT ;  /* 0x000000ff0800720c */ /* 0x000fe20003f06270 */
[--C-:B------:R-:W-:Y:S01]  /*4eb0*/  @!P1 IMAD.IADD R7, R7, 0x1, -R4.reuse ;  /* 0x0000000107079824 */ /* 0x100fe200078e0a04 */
[----:B------:R-:W-:Y:S01]  /*4ec0*/  IADD3 R8, R29, 0x1a8, RZ ;  /* 0x000001a81d087810 */ /* 0x000fe20007ffe0ff */
[----:B------:R-:W-:Y:S01]  /*4ed0*/  @!P2 IMAD.IADD R2, R2, 0x1, -R4 ;  /* 0x000000010202a824 */ /* 0x000fe200078e0a04 */
[----:B------:R1:W-:Y:S01]  /*4ee0*/  STL [R1+0x6b8], R0 ;  /* 0x0006b80001007387 */ /* 0x0003e20000100800 */
[----:B------:R-:W-:Y:S01]  /*4ef0*/  ISETP.GE.AND P1, PT, R3, RZ, PT ;  /* 0x000000ff0300720c */ /* 0x000fe20003f26270 */
[----:B------:R-:W-:Y:S01]  /*4f00*/  @!P3 IMAD.MOV R15, RZ, RZ, -R15 ;  /* 0x000000ffff0fb224 */ /* 0x000fe200078e0a0f */
[----:B------:R-:W-:Y:S01]  /*4f10*/  ISETP.GE.AND P2, PT, R5, RZ, PT ;  /* 0x000000ff0500720c */ /* 0x000fe20003f46270 */
[----:B------:R-:W-:Y:S01]  /*4f20*/  IMAD.MOV.U32 R10, RZ, RZ, R2 ;  /* 0x000000ffff0a7224 */ /* 0x000fe200078e0002 */
[----:B------:R-:W-:Y:S01]  /*4f30*/  IABS R3, R8 ;  /* 0x0000000800037213 */ /* 0x000fe20000000000 */
[--C-:B------:R-:W-:Y:S01]  /*4f40*/  @!P6 IMAD.IADD R14, R14, 0x1, -R4.reuse ;  /* 0x000000010e0ee824 */ /* 0x100fe200078e0a04 */
[C---:B------:R-:W-:Y:S01]  /*4f50*/  ISETP.GT.U32.AND P6, PT, R4.reuse, R7, PT ;  /* 0x000000070400720c */ /* 0x040fe20003fc4070 */
[----:B------:R-:W-:Y:S01]  /*4f60*/  @!P5 IMAD.IADD R13, R13, 0x1, -R4 ;  /* 0x000000010d0dd824 */ /* 0x000fe200078e0a04 */
[----:B------:R2:W-:Y:S01]  /*4f70*/  STL [R1+0x6b4], R11 ;  /* 0x0006b40b01007387 */ /* 0x0005e20000100800 */
[----:B-1----:R-:W-:Y:S01]  /*4f80*/  IADD3 R0, R29, 0x1a9, RZ ;  /* 0x000001a91d007810 */ /* 0x002fe20007ffe0ff */
[----:B------:R-:W-:Y:S01]  /*4f90*/  @!P4 IMAD.MOV R10, RZ, RZ, -R10 ;  /* 0x000000ffff0ac224 */ /* 0x000fe200078e0a0a */
[----:B------:R-:W-:Y:S01]  /*4fa0*/  ISETP.GT.U32.AND P5, PT, R4, R14, PT ;  /* 0x0000000e0400720c */ /* 0x000fe20003fa4070 */
[----:B------:R-:W-:Y:S01]  /*4fb0*/  IMAD.HI.U32 R2, R6, R3, RZ ;  /* 0x0000000306027227 */ /* 0x000fe200078e00ff */
[----:B------:R-:W-:-:S02]  /*4fc0*/  IABS R9, R0 ;  /* 0x0000000000097213 */ /* 0x000fc40000000000 */
[----:B------:R-:W-:Y:S01]  /*4fd0*/  ISETP.GT.U32.AND P4, PT, R4, R13, PT ;  /* 0x0000000d0400720c */ /* 0x000fe20003f84070 */
[----:B------:R-:W-:Y:S01]  /*4fe0*/  IMAD.MOV R2, RZ, RZ, -R2 ;  /* 0x000000ffff027224 */ /* 0x000fe200078e0a02 */
[----:B------:R1:W-:Y:S01]  /*4ff0*/  STL [R1+0x68c], R10 ;  /* 0x00068c0a01007387 */ /* 0x0003e20000100800 */
[----:B------:R-:W-:Y:S01]  /*5000*/  IMAD.HI.U32 R5, R6, R9, RZ ;  /* 0x0000000906057227 */ /* 0x000fe200078e00ff */
[----:B--2---:R-:W-:Y:S02]  /*5010*/  IADD3 R11, R29, 0x1a7, RZ ;  /* 0x000001a71d0b7810 */ /* 0x004fe40007ffe0ff */
[----:B------:R2:W-:Y:S01]  /*5020*/  STL [R1+0x690], R15 ;  /* 0x0006900f01007387 */ /* 0x0005e20000100800 */
[----:B------:R-:W-:Y:S01]  /*5030*/  IMAD.MOV R5, RZ, RZ, -R5 ;  /* 0x000000ffff057224 */ /* 0x000fe200078e0a05 */
[----:B------:R-:W-:Y:S01]  /*5040*/  IABS R12, R11 ;  /* 0x0000000b000c7213 */ /* 0x000fe20000000000 */
[----:B------:R-:W-:Y:S02]  /*5050*/  @!P6 IMAD.IADD R7, R7, 0x1, -R4 ;  /* 0x000000010707e824 */ /* 0x000fe400078e0a04 */
[C---:B------:R-:W-:Y:S01]  /*5060*/  IMAD R9, R4.reuse, R5, R9 ;  /* 0x0000000504097224 */ /* 0x040fe200078e0209 */
[----:B-1----:R-:W-:Y:S01]  /*5070*/  IADD3 R10, R29, 0x1a6, RZ ;  /* 0x000001a61d0a7810 */ /* 0x002fe20007ffe0ff */
[----:B------:R-:W-:-:S02]  /*5080*/  IMAD R3, R4, R2, R3 ;  /* 0x0000000204037224 */ /* 0x000fc400078e0203 */
[--C-:B------:R-:W-:Y:S01]  /*5090*/  @!P4 IMAD.IADD R13, R13, 0x1, -R4.reuse ;  /* 0x000000010d0dc824 */ /* 0x100fe200078e0a04 */
[----:B------:R-:W-:Y:S01]  /*50a0*/  ISETP.GT.U32.AND P6, PT, R4, R9, PT ;  /* 0x000000090400720c */ /* 0x000fe20003fc4070 */
[----:B------:R-:W-:Y:S01]  /*50b0*/  IMAD.HI.U32 R2, R6, R12, RZ ;  /* 0x0000000c06027227 */ /* 0x000fe200078e00ff */
[----:B------:R-:W-:Y:S02]  /*50c0*/  ISETP.GT.U32.AND P4, PT, R4, R3, PT ;  /* 0x000000030400720c */ /* 0x000fe40003f84070 */
[----:B------:R-:W-:Y:S01]  /*50d0*/  IABS R17, R10 ;  /* 0x0000000a00117213 */ /* 0x000fe20000000000 */
[----:B------:R-:W-:Y:S01]  /*50e0*/  @!P5 IMAD.IADD R14, R14, 0x1, -R4 ;  /* 0x000000010e0ed824 */ /* 0x000fe200078e0a04 */
[----:B------:R-:W-:Y:S01]  /*50f0*/  ISETP.GE.AND P5, PT, R0, RZ, PT ;  /* 0x000000ff0000720c */ /* 0x000fe20003fa6270 */
[----:B------:R-:W-:Y:S01]  /*5100*/  IMAD.MOV R2, RZ, RZ, -R2 ;  /* 0x000000ffff027224 */ /* 0x000fe200078e0a02 */
[----:B------:R-:W-:Y:S01]  /*5110*/  IADD3 R0, R29, 0x1a5, RZ ;  /* 0x000001a51d007810 */ /* 0x000fe20007ffe0ff */
[----:B------:R-:W-:-:S04]  /*5120*/  IMAD.HI.U32 R5, R6, R17, RZ ;  /* 0x0000001106057227 */ /* 0x000fc800078e00ff */
[--C-:B------:R-:W-:Y:S01]  /*5130*/  @!P6 IMAD.IADD R9, R9, 0x1, -R4.reuse ;  /* 0x000000010909e824 */ /* 0x100fe200078e0a04 */
[----:B------:R-:W-:Y:S01]  /*5140*/  ISETP.GE.AND P6, PT, R8, RZ, PT ;  /* 0x000000ff0800720c */ /* 0x000fe20003fc6270 */
[----:B------:R-:W-:Y:S01]  /*5150*/  @!P4 IMAD.IADD R3, R3, 0x1, -R4 ;  /* 0x000000010303c824 */ /* 0x000fe200078e0a04 */
[----:B------:R-:W-:Y:S01]  /*5160*/  IADD3 R8, R29, 0x1a4, RZ ;  /* 0x000001a41d087810 */ /* 0x000fe20007ffe0ff */
[----:B------:R-:W-:Y:S01]  /*5170*/  IMAD.MOV R5, RZ, RZ, -R5 ;  /* 0x000000ffff057224 */ /* 0x000fe200078e0a05 */
[C---:B------:R-:W-:Y:S01]  /*5180*/  ISETP.GT.U32.AND P3, PT, R4.reuse, R9, PT ;  /* 0x000000090400720c */ /* 0x040fe20003f64070 */
[C---:B------:R-:W-:Y:S01]  /*5190*/  IMAD R12, R4.reuse, R2, R12 ;  /* 0x00000002040c7224 */ /* 0x040fe200078e020c */
[----:B------:R-:W-:Y:S01]  /*51a0*/  IABS R2, R0 ;  /* 0x0000000000027213 */ /* 0x000fe20000000000 */
[----:B------:R-:W-:Y:S01]  /*51b0*/  IMAD.MOV.U32 R16, RZ, RZ, R7 ;  /* 0x000000ffff107224 */ /* 0x000fe200078e0007 */
[C---:B------:R-:W-:Y:S01]  /*51c0*/  ISETP.GT.U32.AND P4, PT, R4.reuse, R3, PT ;  /* 0x000000030400720c */ /* 0x040fe20003f84070 */
[C---:B------:R-:W-:Y:S01]  /*51d0*/  IMAD R17, R4.reuse, R5, R17 ;  /* 0x0000000504117224 */ /* 0x040fe200078e0211 */
[----:B------:R-:W-:Y:S01]  /*51e0*/  IABS R5, R8 ;  /* 0x0000000800057213 */ /* 0x000fe20000000000 */
[----:B------:R-:W-:Y:S01]  /*51f0*/  @!P0 IMAD.MOV R16, RZ, RZ, -R16 ;  /* 0x000000ffff108224 */ /* 0x000fe200078e0a10 */
[----:B------:R-:W-:Y:S01]  /*5200*/  ISETP.GT.U32.AND P0, PT, R4, R12, PT ;  /* 0x0000000c0400720c */ /* 0x000fe20003f04070 */
[----:B--2---:R-:W-:-:S02]  /*5210*/  IMAD.MOV.U32 R15, RZ, RZ, R13 ;  /* 0x000000ffff0f7224 */ /* 0x004fc400078e000d */
[----:B------:R-:W-:Y:S01]  /*5220*/  IMAD.HI.U32 R7, R6, R2, RZ ;  /* 0x0000000206077227 */ /* 0x000fe200078e00ff */
[----:B------:R-:W-:Y:S03]  /*5230*/  STL [R1+0x6ac], R16 ;  /* 0x0006ac1001007387 */ /* 0x000fe60000100800 */
[----:B------:R-:W-:Y:S01]  /*5240*/  @!P2 IMAD.MOV R14, RZ, RZ, -R14 ;  /* 0x000000ffff0ea224 */ /* 0x000fe200078e0a0e */
[----:B------:R-:W-:Y:S01]  /*5250*/  ISETP.GT.U32.AND P2, PT, R4, R17, PT ;  /* 0x000000110400720c */ /* 0x000fe20003f44070 */
[----:B------:R-:W-:Y:S01]  /*5260*/  @!P1 IMAD.MOV R15, RZ, RZ, -R15 ;  /* 0x000000ffff0f9224 */ /* 0x000fe200078e0a0f */
[----:B------:R-:W-:Y:S01]  /*5270*/  ISETP.GE.AND P1, PT, R11, RZ, PT ;  /* 0x000000ff0b00720c */ /* 0x000fe20003f26270 */
[----:B------:R-:W-:Y:S01]  /*5280*/  IMAD.HI.U32 R13, R6, R5, RZ ;  /* 0x00000005060d7227 */ /* 0x000fe200078e00ff */
[----:B------:R-:W-:Y:S03]  /*5290*/  STL [R1+0x698], R14 ;  /* 0x0006980e01007387 */ /* 0x000fe60000100800 */
[----:B------:R-:W-:Y:S01]  /*52a0*/  @!P3 IMAD.IADD R9, R9, 0x1, -R4 ;  /* 0x000000010909b824 */ /* 0x000fe200078e0a04 */
[----:B------:R1:W-:Y:S01]  /*52b0*/  STL [R1+0x6a8], R15 ;  /* 0x0006a80f01007387 */ /* 0x0003e20000100800 */
[----:B------:R-:W-:Y:S01]  /*52c0*/  IMAD.MOV R7, RZ, RZ, -R7 ;  /* 0x000000ffff077224 */ /* 0x000fe200078e0a07 */
[----:B------:R-:W-:Y:S01]  /*52d0*/  ISETP.GE.AND P3, PT, R10, RZ, PT ;  /* 0x000000ff0a00720c */ /* 0x000fe20003f66270 */
[----:B------:R-:W-:-:S02]  /*52e0*/  IMAD.MOV R13, RZ, RZ, -R13 ;  /* 0x000000ffff0d7224 */ /* 0x000fc400078e0a0d */
[----:B------:R-:W-:Y:S01]  /*52f0*/  @!P4 IMAD.IADD R3, R3, 0x1, -R4 ;  /* 0x000000010303c824 */ /* 0x000fe200078e0a04 */
[----:B------:R-:W-:Y:S01]  /*5300*/  ISETP.GE.AND P4, PT, R0, RZ, PT ;  /* 0x000000ff0000720c */ /* 0x000fe20003f86270 */
[----:B------:R-:W-:Y:S01]  /*5310*/  IMAD R2, R4, R7, R2 ;  /* 0x0000000704027224 */ /* 0x000fe200078e0202 */
[C---:B------:R-:W-:Y:S01]  /*5320*/  IADD3 R0, R29.reuse, 0x1a3, RZ ;  /* 0x000001a31d007810 */ /* 0x040fe20007ffe0ff */
[--C-:B------:R-:W-:Y:S01]  /*5330*/  @!P0 IMAD.IADD R12, R12, 0x1, -R4.reuse ;  /* 0x000000010c0c8824 */ /* 0x100fe200078e0a04 */
[----:B------:R-:W-:Y:S01]  /*5340*/  IADD3 R7, R29, 0x1a2, RZ ;  /* 0x000001a21d077810 */ /* 0x000fe20007ffe0ff */
[----:B-1----:R-:W-:Y:S01]  /*5350*/  IMAD.MOV.U32 R15, RZ, RZ, R9 ;  /* 0x000000ffff0f7224 */ /* 0x002fe200078e0009 */
[----:B------:R-:W-:Y:S01]  /*5360*/  IABS R9, R0 ;  /* 0x0000000000097213 */ /* 0x000fe20000000000 */
[C---:B------:R-:W-:Y:S01]  /*5370*/  IMAD R5, R4.reuse, R13, R5 ;  /* 0x0000000d04057224 */ /* 0x040fe200078e0205 */
[C---:B------:R-:W-:Y:S01]  /*5380*/  ISETP.GT.U32.AND P0, PT, R4.reuse, R12, PT ;  /* 0x0000000c0400720c */ /* 0x040fe20003f04070 */
[----:B------:R-:W-:Y:S01]  /*5390*/  IMAD.MOV.U32 R14, RZ, RZ, R3 ;  /* 0x000000ffff0e7224 */ /* 0x000fe200078e0003 */
[----:B------:R-:W-:Y:S01]  /*53a0*/  IABS R3, R7 ;  /* 0x0000000700037213 */ /* 0x000fe20000000000 */
[----:B------:R-:W-:Y:S01]  /*53b0*/  @!P5 IMAD.MOV R15, RZ, RZ, -R15 ;  /* 0x000000ffff0fd224 */ /* 0x000fe200078e0a0f */
[----:B------:R-:W-:Y:S01]  /*53c0*/  ISETP.GT.U32.AND P5, PT, R4, R2, PT ;  /* 0x000000020400720c */ /* 0x000fe20003fa4070 */
[----:B------:R-:W-:-:S02]  /*53d0*/  @!P2 IMAD.IADD R17, R17, 0x1, -R4 ;  /* 0x000000011111a824 */ /* 0x000fc400078e0a04 */
[----:B------:R-:W-:Y:S01]  /*53e0*/  @!P6 IMAD.MOV R14, RZ, RZ, -R14 ;  /* 0x000000ffff0ee224 */ /* 0x000fe200078e0a0e */
[----:B------:R-:W-:Y:S01]  /*53f0*/  ISETP.GT.U32.AND P6, PT, R4, R5, PT ;  /* 0x000000050400720c */ /* 0x000fe20003fc4070 */
[----:B------:R-:W-:Y:S01]  /*5400*/  IMAD.HI.U32 R11, R6, R9, RZ ;  /* 0x00000009060b7227 */ /* 0x000fe200078e00ff */
[----:B------:R-:W-:Y:S01]  /*5410*/  ISETP.GT.U32.AND P2, PT, R4, R17, PT ;  /* 0x000000110400720c */ /* 0x000fe20003f44070 */
[----:B------:R1:W-:Y:S02]  /*5420*/  STL [R1+0x69c], R15 ;  /* 0x00069c0f01007387 */ /* 0x0003e40000100800 */
[--C-:B------:R-:W-:Y:S01]  /*5430*/  @!P0 IMAD.IADD R12, R12, 0x1, -R4.reuse ;  /* 0x000000010c0c8824 */ /* 0x100fe200078e0a04 */
[----:B------:R-:W-:Y:S01]  /*5440*/  ISETP.GE.AND P0, PT, R8, RZ, PT ;  /* 0x000000ff0800720c */ /* 0x000fe20003f06270 */
[----:B------:R-:W-:Y:S01]  /*5450*/  IMAD.MOV R11, RZ, RZ, -R11 ;  /* 0x000000ffff0b7224 */ /* 0x000fe200078e0a0b */
[----:B------:R-:W-:Y:S01]  /*5460*/  IADD3 R8, R29, 0x1a1, RZ ;  /* 0x000001a11d087810 */ /* 0x000fe20007ffe0ff */
[----:B------:R-:W-:Y:S01]  /*5470*/  @!P5 IMAD.IADD R2, R2, 0x1, -R4 ;  /* 0x000000010202d824 */ /* 0x000fe200078e0a04 */
[----:B------:R2:W-:Y:S01]  /*5480*/  STL [R1+0x6a4], R14 ;  /* 0x0006a40e01007387 */ /* 0x0005e20000100800 */
[----:B------:R-:W-:Y:S01]  /*5490*/  IMAD.MOV.U32 R13, RZ, RZ, R12 ;  /* 0x000000ffff0d7224 */ /* 0x000fe200078e000c */
[----:B------:R-:W-:Y:S01]  /*54a0*/  IABS R10, R8 ;  /* 0x00000008000a7213 */ /* 0x000fe20000000000 */
[--C-:B------:R-:W-:Y:S01]  /*54b0*/  @!P6 IMAD.IADD R5, R5, 0x1, -R4.reuse ;  /* 0x000000010505e824 */ /* 0x100fe200078e0a04 */
[----:B------:R-:W-:Y:S01]  /*54c0*/  ISETP.GT.U32.AND P5, PT, R4, R2, PT ;  /* 0x000000020400720c */ /* 0x000fe20003fa4070 */
[----:B------:R-:W-:Y:S01]  /*54d0*/  @!P2 IMAD.IADD R17, R17, 0x1, -R4 ;  /* 0x000000011111a824 */ /* 0x000fe200078e0a04 */
[----:B------:R-:W-:Y:S01]  /*54e0*/  ISETP.GE.AND P2, PT, R0, RZ, PT ;  /* 0x000000ff0000720c */ /* 0x000fe20003f46270 */
[----:B------:R-:W-:Y:S01]  /*54f0*/  IMAD.HI.U32 R0, R6, R3, RZ ;  /* 0x0000000306007227 */ /* 0x000fe200078e00ff */
[----:B------:R-:W-:-:S03]  /*5500*/  ISETP.GT.U32.AND P6, PT, R4, R5, PT ;  /* 0x000000050400720c */ /* 0x000fc60003fc4070 */
[----:B------:R-:W-:Y:S01]  /*5510*/  @!P1 IMAD.MOV R13, RZ, RZ, -R13 ;  /* 0x000000ffff0d9224 */ /* 0x000fe200078e0a0d */
[----:B------:R-:W-:Y:S01]  /*5520*/  ISETP.GE.AND P1, PT, R7, RZ, PT ;  /* 0x000000ff0700720c */ /* 0x000fe20003f26270 */
[----:B------:R-:W-:Y:S02]  /*5530*/  IMAD.MOV R0, RZ, RZ, -R0 ;  /* 0x000000ffff007224 */ /* 0x000fe400078e0a00 */
[C---:B------:R-:W-:Y:S01]  /*5540*/  IMAD R7, R4.reuse, R11, R9 ;  /* 0x0000000b04077224 */ /* 0x040fe200078e0209 */
[C---:B------:R-:W-:Y:S01]  /*5550*/  IADD3 R9, R29.reuse, 0x1a0, RZ ;  /* 0x000001a01d097810 */ /* 0x040fe20007ffe0ff */
[----:B------:R-:W-:Y:S01]  /*5560*/  IMAD R3, R4, R0, R3 ;  /* 0x0000000004037224 */ /* 0x000fe200078e0203 */
[----:B------:R-:W-:Y:S01]  /*5570*/  IADD3 R11, R29, 0x19f, RZ ;  /* 0x0000019f1d0b7810 */ /* 0x000fe20007ffe0ff */
[--C-:B------:R-:W-:Y:S01]  /*5580*/  @!P5 IMAD.IADD R2, R2, 0x1, -R4.reuse ;  /* 0x000000010202d824 */ /* 0x100fe200078e0a04 */
[C---:B------:R-:W-:Y:S01]  /*5590*/  ISETP.GT.U32.AND P5, PT, R4.reuse, R7, PT ;  /* 0x000000070400720c */ /* 0x040fe20003fa4070 */
[----:B------:R-:W-:Y:S01]  /*55a0*/  @!P6 IMAD.IADD R5, R5, 0x1, -R4 ;  /* 0x000000010505e824 */ /* 0x000fe200078e0a04 */
[----:B------:R-:W-:Y:S01]  /*55b0*/  ISETP.GT.U32.AND P6, PT, R4, R3, PT ;  /* 0x000000030400720c */ /* 0x000fe20003fc4070 */
[C---:B------:R-:W-:Y:S01]  /*55c0*/  IMAD.HI.U32 R12, R6.reuse, R10, RZ ;  /* 0x0000000a060c7227 */ /* 0x040fe200078e00ff */
[----:B-1----:R-:W-:Y:S01]  /*55d0*/  IABS R15, R9 ;  /* 0x00000009000f7213 */ /* 0x002fe20000000000 */
[----:B------:R1:W-:Y:S01]  /*55e0*/  STL [R1+0x6a0], R13 ;  /* 0x0006a00d01007387 */ /* 0x0003e20000100800 */
[----:B--2---:R-:W-:Y:S01]  /*55f0*/  IABS R14, R11 ;  /* 0x0000000b000e7213 */ /* 0x004fe20000000000 */
[----:B------:R-:W-:Y:S01]  /*5600*/  IMAD.MOV R12, RZ, RZ, -R12 ;  /* 0x000000ffff0c7224 */ /* 0x000fe200078e0a0c */
[----:B------:R-:W-:Y:S01]  /*5610*/  IADD3 R0, R29, 0x19e, RZ ;  /* 0x0000019e1d007810 */ /* 0x000fe20007ffe0ff */
[----:B------:R-:W-:-:S04]  /*5620*/  IMAD.HI.U32 R18, R6, R15, RZ ;  /* 0x0000000f06127227 */ /* 0x000fc800078e00ff */
[--C-:B------:R-:W-:Y:S02]  /*5630*/  @!P5 IMAD.IADD R7, R7, 0x1, -R4.reuse ;  /* 0x000000010707d824 */ /* 0x100fe400078e0a04 */
[----:B------:R-:W-:Y:S01]  /*5640*/  @!P6 IMAD.IADD R3, R3, 0x1, -R4 ;  /* 0x000000010303e824 */ /* 0x000fe200078e0a04 */
[----:B-1----:R-:W-:Y:S01]  /*5650*/  IADD3 R13, R29, 0x19d, RZ ;  /* 0x0000019d1d0d7810 */ /* 0x002fe20007ffe0ff */
[C---:B------:R-:W-:Y:S01]  /*5660*/  IMAD R10, R4.reuse, R12, R10 ;  /* 0x0000000c040a7224 */ /* 0x040fe200078e020a */
[C---:B------:R-:W-:Y:S01]  /*5670*/  ISETP.GT.U32.AND P6, PT, R4.reuse, R7, PT ;  /* 0x000000070400720c */ /* 0x040fe20003fc4070 */
[----:B------:R-:W-:Y:S01]  /*5680*/  IMAD.MOV R18, RZ, RZ, -R18 ;  /* 0x000000ffff127224 */ /* 0x000fe200078e0a12 */
[----:B------:R-:W-:Y:S01]  /*5690*/  IABS R12, R0 ;  /* 0x00000000000c7213 */ /* 0x000fe20000000000 */
[----:B------:R-:W-:Y:S01]  /*56a0*/  @!P3 IMAD.MOV R17, RZ, RZ, -R17 ;  /* 0x000000ffff11b224 */ /* 0x000fe200078e0a11 */
[----:B------:R-:W-:Y:S01]  /*56b0*/  ISETP.GT.U32.AND P5, PT, R4, R10, PT ;  /* 0x0000000a0400720c */ /* 0x000fe20003fa4070 */
[----:B------:R-:W-:Y:S01]  /*56c0*/  IMAD.HI.U32 R16, R6, R14, RZ ;  /* 0x0000000e06107227 */ /* 0x000fe200078e00ff */
[----:B------:R-:W-:-:S02]  /*56d0*/  ISETP.GE.AND P3, PT, R8, RZ, PT ;  /* 0x000000ff0800720c */ /* 0x000fc40003f66270 */
[----:B------:R1:W-:Y:S01]  /*56e0*/  STL [R1+0x694], R17 ;  /* 0x0006941101007387 */ /* 0x0003e20000100800 */
[C---:B------:R-:W-:Y:S01]  /*56f0*/  IMAD R8, R4.reuse, R18, R15 ;  /* 0x0000001204087224 */ /* 0x040fe200078e020f */
[----:B------:R-:W-:Y:S01]  /*5700*/  IABS R15, R13 ;  /* 0x0000000d000f7213 */ /* 0x000fe20000000000 */
[----:B------:R-:W-:Y:S02]  /*5710*/  IMAD.MOV R16, RZ, RZ, -R16 ;  /* 0x000000ffff107224 */ /* 0x000fe400078e0a10 */
[----:B------:R-:W-:Y:S01]  /*5720*/  @!P6 IMAD.IADD R7, R7, 0x1, -R4 ;  /* 0x000000010707e824 */ /* 0x000fe200078e0a04 */
[C---:B------:R-:W-:Y:S01]  /*5730*/  ISETP.GT.U32.AND P6, PT, R4.reuse, R8, PT ;  /* 0x000000080400720c */ /* 0x040fe20003fc4070 */
[----:B------:R-:W-:Y:S02]  /*5740*/  IMAD R14, R4, R16, R14 ;  /* 0x00000010040e7224 */ /* 0x000fe400078e020e */
[----:B------:R-:W-:Y:S01]  /*5750*/  IMAD.MOV.U32 R16, RZ, RZ, R7 ;  /* 0x000000ffff107224 */ /* 0x000fe200078e0007 */
[----:B------:R-:W-:Y:S01]  /*5760*/  IADD3 R7, R29, 0x19a, RZ ;  /* 0x0000019a1d077810 */ /* 0x000fe20007ffe0ff */
[----:B-1----:R-:W-:-:S02]  /*5770*/  IMAD.MOV.U32 R17, RZ, RZ, R2 ;  /* 0x000000ffff117224 */ /* 0x002fc400078e0002 */
[----:B------:R-:W-:-:S04]  /*5780*/  IMAD.HI.U32 R2, R6, R12, RZ ;  /* 0x0000000c06027227 */ /* 0x000fc800078e00ff */
[----:B------:R-:W-:Y:S01]  /*5790*/  @!P4 IMAD.MOV R17, RZ, RZ, -R17 ;  /* 0x000000ffff11c224 */ /* 0x000fe200078e0a11 */
[----:B------:R-:W-:Y:S01]  /*57a0*/  ISETP.GT.U32.AND P4, PT, R4, R3, PT ;  /* 0x000000030400720c */ /* 0x000fe20003f84070 */
[----:B------:R-:W-:Y:S02]  /*57b0*/  IMAD.MOV R2, RZ, RZ, -R2 ;  /* 0x000000ffff027224 */ /* 0x000fe400078e0a02 */
[----:B------:R-:W-:Y:S01]  /*57c0*/  @!P5 IMAD.IADD R10, R10, 0x1, -R4 ;  /* 0x000000010a0ad824 */ /* 0x000fe200078e0a04 */
[----:B------:R1:W-:Y:S01]  /*57d0*/  STL [R1+0x688], R17 ;  /* 0x0006881101007387 */ /* 0x0003e20000100800 */
[----:B------:R-:W-:Y:S01]  /*57e0*/  @!P2 IMAD.MOV R16, RZ, RZ, -R16 ;  /* 0x000000ffff10a224 */ /* 0x000fe200078e0a10 */
[C---:B------:R-:W-:Y:S01]  /*57f0*/  ISETP.GT.U32.AND P2, PT, R4.reuse, R14, PT ;  /* 0x0000000e0400720c */ /* 0x040fe20003f44070 */
[C---:B------:R-:W-:Y:S01]  /*5800*/  IMAD R2, R4.reuse, R2, R12 ;  /* 0x0000000204027224 */ /* 0x040fe200078e020c */
[----:B------:R-:W-:Y:S01]  /*5810*/  ISETP.GT.U32.AND P5, PT, R4, R10, PT ;  /* 0x0000000a0400720c */ /* 0x000fe20003fa4070 */
[----:B------:R-:W-:Y:S01]  /*5820*/  @!P6 IMAD.IADD R8, R8, 0x1, -R4 ;  /* 0x000000010808e824 */ /* 0x000fe200078e0a04 */
[----:B------:R-:W-:-:S02]  /*5830*/  IADD3 R12, R29, 0x19c, RZ ;  /* 0x0000019c1d0c7810 */ /* 0x000fc40007ffe0ff */
[----:B------:R-:W-:Y:S01]  /*5840*/  ISETP.GT.U32.AND P6, PT, R4, R2, PT ;  /* 0x000000020400720c */ /* 0x000fe20003fc4070 */
[----:B------:R-:W-:Y:S01]  /*5850*/  @!P4 IMAD.IADD R3, R3, 0x1, -R4 ;  /* 0x000000010303c824 */ /* 0x000fe200078e0a04 */
[----:B------:R-:W-:Y:S01]  /*5860*/  ISETP.GE.AND P4, PT, R11, RZ, PT ;  /* 0x000000ff0b00720c */ /* 0x000fe20003f86270 */
[----:B-1----:R-:W-:Y:S02]  /*5870*/  IMAD.MOV.U32 R17, RZ, RZ, R5 ;  /* 0x000000ffff117224 */ /* 0x002fe400078e0005 */
[----:B------:R-:W-:-:S04]  /*5880*/  IMAD.HI.U32 R5, R6, R15, RZ ;  /* 0x0000000f06057227 */ /* 0x000fc800078e00ff */
[----:B------:R-:W-:Y:S01]  /*5890*/  @!P0 IMAD.MOV R17, RZ, RZ, -R17 ;  /* 0x000000ffff118224 */ /* 0x000fe200078e0a11 */
[----:B------:R-:W-:Y:S01]  /*58a0*/  ISETP.GE.AND P0, PT, R9, RZ, PT ;  /* 0x000000ff0900720c */ /* 0x000fe20003f06270 */
[--C-:B------:R-:W-:Y:S01]  /*58b0*/  @!P2 IMAD.IADD R14, R14, 0x1, -R4.reuse ;  /* 0x000000010e0ea824 */ /* 0x100fe200078e0a04 */
[----:B------:R-:W-:Y:S01]  /*58c0*/  ISETP.GT.U32.AND P2, PT, R4, R8, PT ;  /* 0x000000080400720c */ /* 0x000fe20003f44070 */
[----:B------:R-:W-:Y:S01]  /*58d0*/  IMAD.MOV R5, RZ, RZ, -R5 ;  /* 0x000000ffff057224 */ /* 0x000fe200078e0a05 */
[----:B------:R1:W-:Y:S01]  /*58e0*/  STL [R1+0x684], R17 ;  /* 0x0006841101007387 */ /* 0x0003e20000100800 */
[--C-:B------:R-:W-:Y:S01]  /*58f0*/  @!P5 IMAD.IADD R10, R10, 0x1, -R4.reuse ;  /* 0x000000010a0ad824 */ /* 0x100fe200078e0a04 */
[----:B------:R-:W-:Y:S01]  /*5900*/  ISETP.GE.AND P5, PT, R0, RZ, PT ;  /* 0x000000ff0000720c */ /* 0x000fe20003fa6270 */
[----:B------:R-:W-:Y:S01]  /*5910*/  IMAD R0, R4, R5, R15 ;  /* 0x0000000504007224 */ /* 0x000fe200078e020f */
[----:B------:R2:W-:Y:S01]  /*5920*/  STL [R1+0x680], R16 ;  /* 0x0006801001007387 */ /* 0x0005e20000100800 */
[----:B------:R-:W-:Y:S01]  /*5930*/  @!P6 IMAD.IADD R2, R2, 0x1, -R4 ;  /* 0x000000010202e824 */ /* 0x000fe200078e0a04 */
[----:B------:R-:W-:Y:S01]  /*5940*/  IABS R15, R12 ;  /* 0x0000000c000f7213 */ /* 0x000fe20000000000 */
[----:B------:R-:W-:Y:S01]  /*5950*/  @!P3 IMAD.MOV R10, RZ, RZ, -R10 ;  /* 0x000000ffff0ab224 */ /* 0x000fe200078e0a0a */
[----:B------:R-:W-:-:S02]  /*5960*/  IADD3 R5, R29, 0x199, RZ ;  /* 0x000001991d057810 */ /* 0x000fc40007ffe0ff */
[----:B------:R-:W-:Y:S01]  /*5970*/  ISETP.GT.U32.AND P6, PT, R4, R2, PT ;  /* 0x000000020400720c */ /* 0x000fe20003fc4070 */
[----:B-1----:R-:W-:Y:S01]  /*5980*/  IMAD.HI.U32 R17, R6, R15, RZ ;  /* 0x0000000f06117227 */ /* 0x002fe200078e00ff */
[----:B------:R-:W-:Y:S02]  /*5990*/  IABS R11, R5 ;  /* 0x00000005000b7213 */ /* 0x000fe40000000000 */
[----:B------:R-:W-:Y:S01]  /*59a0*/  IADD3 R9, R29, 0x19b, RZ ;  /* 0x0000019b1d097810 */ /* 0x000fe20007ffe0ff */
[----:B--2---:R-:W-:Y:S01]  /*59b0*/  IMAD.MOV.U32 R16, RZ, RZ, R3 ;  /* 0x000000ffff107224 */ /* 0x004fe200078e0003 */
[----:B------:R-:W-:Y:S01]  /*59c0*/  IABS R3, R7 ;  /* 0x0000000700037213 */ /* 0x000fe20000000000 */
[----:B------:R-:W-:Y:S02]  /*59d0*/  IMAD.MOV R17, RZ, RZ, -R17 ;  /* 0x000000ffff117224 */ /* 0x000fe400078e0a11 */
[----:B------:R-:W-:Y:S01]  /*59e0*/  @!P1 IMAD.MOV R16, RZ, RZ, -R16 ;  /* 0x000000ffff109224 */ /* 0x000fe200078e0a10 */
[----:B------:R-:W-:Y:S01]  /*59f0*/  ISETP.GT.U32.AND P1, PT, R4, R14, PT ;  /* 0x0000000e0400720c */ /* 0x000fe20003f24070 */
[--C-:B------:R-:W-:Y:S01]  /*5a00*/  @!P2 IMAD.IADD R8, R8, 0x1, -R4.reuse ;  /* 0x000000010808a824 */ /* 0x100fe200078e0a04 */
[----:B------:R-:W-:Y:S01]  /*5a10*/  ISETP.GT.U32.AND P2, PT, R4, R0, PT ;  /* 0x000000000400720c */ /* 0x000fe20003f44070 */
[----:B------:R-:W-:Y:S01]  /*5a20*/  @!P6 IMAD.IADD R2, R2, 0x1, -R4 ;  /* 0x000000010202e824 */ /* 0x000fe200078e0a04 */
[----:B------:R1:W-:Y:S01]  /*5a30*/  STL [R1+0x67c], R16 ;  /* 0x00067c1001007387 */ /* 0x0003e20000100800 */
[----:B------:R-:W-:-:S03]  /*5a40*/  IMAD.HI.U32 R18, R6, R3, RZ ;  /* 0x0000000306127227 */ /* 0x000fc600078e00ff */
[----:B------:R2:W-:Y:S01]  /*5a50*/  STL [R1+0x678], R10 ;  /* 0x0006780a01007387 */ /* 0x0005e20000100800 */
[----:B------:R-:W-:Y:S02]  /*5a60*/  IMAD.MOV R18, RZ, RZ, -R18 ;  /* 0x000000ffff127224 */ /* 0x000fe400078e0a12 */
[----:B------:R-:W-:Y:S02]  /*5a70*/  IMAD.MOV.U32 R19, RZ, RZ, R8 ;  /* 0x000000ffff137224 */ /* 0x000fe400078e0008 */
[----:B------:R-:W-:Y:S01]  /*5a80*/  @!P1 IMAD.IADD R14, R14, 0x1, -R4 ;  /* 0x000000010e0e9824 */ /* 0x000fe200078e0a04 */
[----:B------:R-:W-:Y:S01]  /*5a90*/  ISETP.GE.AND P1, PT, R13, RZ, PT ;  /* 0x000000ff0d00720c */ /* 0x000fe20003f26270 */
[----:B------:R-:W-:Y:S01]  /*5aa0*/  IMAD R13, R4, R17, R15 ;  /* 0x00000011040d7224 */ /* 0x000fe200078e020f */
[----:B-1----:R-:W-:Y:S01]  /*5ab0*/  IABS R16, R9 ;  /* 0x0000000900107213 */ /* 0x002fe20000000000 */
[----:B------:R-:W-:-:S03]  /*5ac0*/  IMAD.HI.U32 R17, R6, R11, RZ ;  /* 0x0000000b06117227 */ /* 0x000fc600078e00ff */
[----:B------:R-:W-:Y:S01]  /*5ad0*/  ISETP.GT.U32.AND P6, PT, R4, R13, PT ;  /* 0x0000000d0400720c */ /* 0x000fe20003fc4070 */
[----:B------:R-:W-:Y:S01]  /*5ae0*/  @!P2 IMAD.IADD R0, R0, 0x1, -R4 ;  /* 0x000000010000a824 */ /* 0x000fe200078e0a04 */
[----:B------:R-:W-:Y:S01]  /*5af0*/  ISETP.GE.AND P2, PT, R12, RZ, PT ;  /* 0x000000ff0c00720c */ /* 0x000fe20003f46270 */
[----:B------:R-:W-:Y:S01]  /*5b00*/  IMAD.MOV R17, RZ, RZ, -R17 ;  /* 0x000000ffff117224 */ /* 0x000fe200078e0a11 */
[----:B------:R-:W-:Y:S01]  /*5b10*/  IADD3 R12, R29, 0x198, RZ ;  /* 0x000001981d0c7810 */ /* 0x000fe20007ffe0ff */
[----:B------:R-:W-:-:S04]  /*5b20*/  IMAD.HI.U32 R15, R6, R16, RZ ;  /* 0x00000010060f7227 */ /* 0x000fc800078e00ff */
[C---:B------:R-:W-:Y:S01]  /*5b30*/  IMAD R11, R4.reuse, R17, R11 ;  /* 0x00000011040b7224 */ /* 0x040fe200078e020b */
[----:B------:R-:W-:Y:S01]  /*5b40*/  IABS R17, R12 ;  /* 0x0000000c00117213 */ /* 0x000fe20000000000 */
[----:B------:R-:W-:Y:S02]  /*5b50*/  IMAD.MOV R15, RZ, RZ, -R15 ;  /* 0x000000ffff0f7224 */ /* 0x000fe400078e0a0f */
[----:B------:R-:W-:Y:S01]  /*5b60*/  @!P6 IMAD.IADD R13, R13, 0x1, -R4 ;  /* 0x000000010d0de824 */ /* 0x000fe200078e0a04 */
[C---:B------:R-:W-:Y:S01]  /*5b70*/  ISETP.GT.U32.AND P6, PT, R4.reuse, R0, PT ;  /* 0x000000000400720c */ /* 0x040fe20003fc4070 */
[C---:B------:R-:W-:Y:S01]  /*5b80*/  IMAD R15, R4.reuse, R15, R16 ;  /* 0x0000000f040f7224 */ /* 0x040fe200078e0210 */
[----:B------:R-:W-:Y:S01]  /*5b90*/  IADD3 R16, R29, 0x197, RZ ;  /* 0x000001971d107810 */ /* 0x000fe20007ffe0ff */
[----:B------:R-:W-:Y:S02]  /*5ba0*/  IMAD.MOV.U32 R8, RZ, RZ, R17 ;  /* 0x000000ffff087224 */ /* 0x000fe400078e0011 */
[C---:B------:R-:W-:Y:S01]  /*5bb0*/  IMAD R3, R4.reuse, R18, R3 ;  /* 0x0000001204037224 */ /* 0x040fe200078e0203 */
[C---:B------:R-:W-:Y:S01]  /*5bc0*/  ISETP.GT.U32.AND P3, PT, R4.reuse, R15, PT ;  /* 0x0000000f0400720c */ /* 0x040fe20003f64070 */
[----:B------:R-:W-:Y:S01]  /*5bd0*/  IMAD.MOV.U32 R17, RZ, RZ, R14 ;  /* 0x000000ffff117224 */ /* 0x000fe200078e000e */
[----:B--2---:R-:W-:Y:S01]  /*5be0*/  IABS R10, R16 ;  /* 0x00000010000a7213 */ /* 0x004fe20000000000 */
[----:B------:R-:W-:Y:S01]  /*5bf0*/  @!P0 IMAD.MOV R19, RZ, RZ, -R19 ;  /* 0x000000ffff138224 */ /* 0x000fe200078e0a13 */
[C---:B------:R-:W-:Y:S01]  /*5c00*/  ISETP.GT.U32.AND P0, PT, R4.reuse, R13, PT ;  /* 0x0000000d0400720c */ /* 0x040fe20003f04070 */
[----:B------:R-:W-:Y:S01]  /*5c10*/  @!P4 IMAD.MOV R17, RZ, RZ, -R17 ;  /* 0x000000ffff11c224 */ /* 0x000fe200078e0a11 */
[----:B------:R-:W-:Y:S01]  /*5c20*/  ISETP.GT.U32.AND P4, PT, R4, R3, PT ;  /* 0x000000030400720c */ /* 0x000fe20003f84070 */
[----:B------:R-:W-:Y:S01]  /*5c30*/  @!P6 IMAD.IADD R0, R0, 0x1, -R4 ;  /* 0x000000010000e824 */ /* 0x000fe200078e0a04 */
[----:B------:R-:W-:Y:S01]  /*5c40*/  ISETP.GT.U32.AND P6, PT, R4, R11, PT ;  /* 0x0000000b0400720c */ /* 0x000fe20003fc4070 */
[----:B------:R-:W-:Y:S01]  /*5c50*/  IMAD.HI.U32 R14, R6, R8, RZ ;  /* 0x00000008060e7227 */ /* 0x000fe200078e00ff */
[----:B------:R-:W-:Y:S03]  /*5c60*/  STL [R1+0x674], R19 ;  /* 0x0006741301007387 */ /* 0x000fe60000100800 */
[----:B------:R-:W-:Y:S01]  /*5c70*/  @!P5 IMAD.MOV R2, RZ, RZ, -R2 ;  /* 0x000000ffff02d224 */ /* 0x000fe200078e0a02 */
[----:B------:R-:W-:Y:S01]  /*5c80*/  STL [R1+0x670], R17 ;  /* 0x0006701101007387 */ /* 0x000fe20000100800 */
[----:B------:R-:W-:Y:S01]  /*5c90*/  IMAD.MOV R14, RZ, RZ, -R14 ;  /* 0x000000ffff0e7224 */ /* 0x000fe200078e0a0e */
[----:B------:R-:W-:Y:S01]  /*5ca0*/  ISETP.GE.AND P5, PT, R9, RZ, PT ;  /* 0x000000ff0900720c */ /* 0x000fe20003fa6270 */
[--C-:B------:R-:W-:Y:S01]  /*5cb0*/  @!P0 IMAD.IADD R13, R13, 0x1, -R4.reuse ;  /* 0x000000010d0d8824 */ /* 0x100fe200078e0a04 */
[----:B------:R1:W-:Y:S01]  /*5cc0*/  STL [R1+0x66c], R2 ;  /* 0x00066c0201007387 */ /* 0x0003e20000100800 */
[--C-:B------:R-:W-:Y:S01]  /*5cd0*/  @!P3 IMAD.IADD R15, R15, 0x1, -R4.reuse ;  /* 0x000000010f0fb824 */ /* 0x100fe200078e0a04 */
[----:B------:R-:W-:Y:S01]  /*5ce0*/  ISETP.GE.AND P0, PT, R7, RZ, PT ;  /* 0x000000ff0700720c */ /* 0x000fe20003f06270 */
[----:B------:R-:W-:Y:S01]  /*5cf0*/  @!P4 IMAD.IADD R3, R3, 0x1, -R4 ;  /* 0x000000010303c824 */ /* 0x000fe200078e0a04 */
[----:B------:R-:W-:Y:S01]  /*5d00*/  ISETP.GE.AND P3, PT, R5, RZ, PT ;  /* 0x000000ff0500720c */ /* 0x000fe20003f66270 */
[C---:B------:R-:W-:Y:S01]  /*5d10*/  IMAD R7, R4.reuse, R14, R8 ;  /* 0x0000000e04077224 */ /* 0x040fe200078e0208 */
[C---:B------:R-:W-:Y:S01]  /*5d20*/  ISETP.GT.U32.AND P4, PT, R4.reuse, R15, PT ;  /* 0x0000000f0400720c */ /* 0x040fe20003f84070 */
[----:B------:R-:W-:Y:S01]  /*5d30*/  IMAD.MOV.U32 R9, RZ, RZ, R13 ;  /* 0x000000ffff097224 */ /* 0x000fe200078e000d */
[----:B------:R-:W-:Y:S01]  /*5d40*/  IADD3 R8, R29, 0x195, RZ ;  /* 0x000001951d087810 */ /* 0x000fe20007ffe0ff */
[----:B------:R-:W-:Y:S01]  /*5d50*/  @!P6 IMAD.IADD R11, R11, 0x1, -R4 ;  /* 0x000000010b0be824 */ /* 0x000fe200078e0a04 */
[C---:B------:R-:W-:Y:S01]  /*5d60*/  ISETP.GT.U32.AND P6, PT, R4.reuse, R3, PT ;  /* 0x000000030400720c */ /* 0x040fe20003fc4070 */
[----:B-1----:R-:W-:Y:S01]  /*5d70*/  IMAD.MOV.U32 R2, RZ, RZ, R10 ;  /* 0x000000ffff027224 */ /* 0x002fe200078e000a */
[----:B------:R-:W-:Y:S01]  /*5d80*/  IADD3 R10, R29, 0x196, RZ ;  /* 0x000001961d0a7810 */ /* 0x000fe20007ffe0ff */
[----:B------:R-:W-:Y:S01]  /*5d90*/  @!P2 IMAD.MOV R9, RZ, RZ, -R9 ;  /* 0x000000ffff09a224 */ /* 0x000fe200078e0a09 */
[----:B------:R-:W-:Y:S01]  /*5da0*/  ISETP.GT.U32.AND P2, PT, R4, R7, PT ;  /* 0x000000070400720c */ /* 0x000fe20003f44070 */
[----:B------:R-:W-:-:S04]  /*5db0*/  IMAD.HI.U32 R5, R6, R2, RZ ;  /* 0x0000000206057227 */ /* 0x000fc800078e00ff */
[----:B------:R-:W-:Y:S02]  /*5dc0*/  IMAD.MOV.U32 R17, RZ, RZ, R0 ;  /* 0x000000ffff117224 */ /* 0x000fe400078e0000 */
[----:B------:R-:W-:Y:S02]  /*5dd0*/  IMAD.MOV R5, RZ, RZ, -R5 ;  /* 0x000000ffff057224 */ /* 0x000fe400078e0a05 */
[----:B------:R-:W-:Y:S01]  /*5de0*/  @!P1 IMAD.MOV R17, RZ, RZ, -R17 ;  /* 0x000000ffff119224 */ /* 0x000fe200078e0a11 */
[C---:B------:R-:W-:Y:S01]  /*5df0*/  ISETP.GT.U32.AND P1, PT, R4.reuse, R11, PT ;  /* 0x0000000b0400720c */ /* 0x040fe20003f24070 */
[C---:B------:R-:W-:Y:S01]  /*5e00*/  IMAD R0, R4.reuse, R5, R2 ;  /* 0x0000000504007224 */ /* 0x040fe200078e0202 */
[----:B------:R-:W-:Y:S01]  /*5e10*/  IABS R5, R10 ;  /* 0x0000000a00057213 */ /* 0x000fe20000000000 */
[--C-:B------:R-:W-:Y:S01]  /*5e20*/  @!P4 IMAD.IADD R15, R15, 0x1, -R4.reuse ;  /* 0x000000010f0fc824 */ /* 0x100fe200078e0a04 */
[----:B------:R-:W-:Y:S01]  /*5e30*/  IABS R2, R8 ;  /* 0x0000000800027213 */ /* 0x000fe20000000000 */
[--C-:B------:R-:W-:Y:S01]  /*5e40*/  @!P6 IMAD.IADD R3, R3, 0x1, -R4.reuse ;  /* 0x000000010303e824 */ /* 0x100fe200078e0a04 */
[----:B------:R1:W-:Y:S01]  /*5e50*/  STL [R1+0x668], R17 ;  /* 0x0006681101007387 */ /* 0x0003e20000100800 */
[----:B------:R-:W-:Y:S01]  /*5e60*/  ISETP.GT.U32.AND P6, PT, R4, R0, PT ;  /* 0x000000000400720c */ /* 0x000fe20003fc4070 */
[----:B------:R-:W-:Y:S01]  /*5e70*/  IMAD.HI.U32 R14, R6, R5, RZ ;  /* 0x00000005060e7227 */ /* 0x000fe200078e00ff */
[----:B------:R-:W-:Y:S01]  /*5e80*/  ISETP.GE.AND P4, PT, R12, RZ, PT ;  /* 0x000000ff0c00720c */ /* 0x000fe20003f86270 */
[----:B------:R2:W-:Y:S02]  /*5e90*/  STL [R1+0x664], R9 ;  /* 0x0006640901007387 */ /* 0x0005e40000100800 */
[----:B------:R-:W-:Y:S01]  /*5ea0*/  @!P2 IMAD.IADD R7, R7, 0x1, -R4 ;  /* 0x000000010707a824 */ /* 0x000fe200078e0a04 */
[----:B------:R-:W-:Y:S01]  /*5eb0*/  ISETP.GE.AND P2, PT, R10, RZ, PT ;  /* 0x000000ff0a00720c */ /* 0x000fe20003f46270 */
[----:B------:R-:W-:-:S04]  /*5ec0*/  IMAD.HI.U32 R13, R6, R2, RZ ;  /* 0x00000002060d7227 */ /* 0x000fc800078e00ff */
[----:B-1----:R-:W-:Y:S01]  /*5ed0*/  IMAD.MOV.U32 R17, RZ, RZ, R15 ;  /* 0x000000ffff117224 */ /* 0x002fe200078e000f */
[C---:B------:R-:W-:Y:S01]  /*5ee0*/  IADD3 R15, R29.reuse, 0x18e, RZ ;  /* 0x0000018e1d0f7810 */ /* 0x040fe20007ffe0ff */
[----:B------:R-:W-:Y:S01]  /*5ef0*/  IMAD.MOV R14, RZ, RZ, -R14 ;  /* 0x000000ffff0e7224 */ /* 0x000fe200078e0a0e */
[----:B--2---:R-:W-:Y:S01]  /*5f00*/  IADD3 R9, R29, 0x194, RZ ;  /* 0x000001941d097810 */ /* 0x004fe20007ffe0ff */
[----:B------:R-:W-:Y:S01]  /*5f10*/  @!P5 IMAD.MOV R17, RZ, RZ, -R17 ;  /* 0x000000ffff11d224 */ /* 0x000fe200078e0a11 */
[C---:B------:R-:W-:Y:S01]  /*5f20*/  ISETP.GT.U32.AND P5, PT, R4.reuse, R7, PT ;  /* 0x000000070400720c */ /* 0x040fe20003fa4070 */
[----:B------:R-:W-:Y:S01]  /*5f30*/  IMAD.MOV R10, RZ, RZ, -R13 ;  /* 0x000000ffff0a7224 */ /* 0x000fe200078e0a0d */
[----:B------:R-:W-:Y:S01]  /*5f40*/  IABS R12, R9 ;  /* 0x00000009000c7213 */ /* 0x000fe20000000000 */
[----:B------:R-:W-:Y:S01]  /*5f50*/  IMAD R5, R4, R14, R5 ;  /* 0x0000000e04057224 */ /* 0x000fe200078e0205 */
[----:B------:R-:W-:Y:S01]  /*5f60*/  STL [R1+0x660], R17 ;  /* 0x0006601101007387 */ /* 0x000fe20000100800 */
[----:B------:R-:W-:-:S02]  /*5f70*/  IMAD.MOV.U32 R13, RZ, RZ, R3 ;  /* 0x000000ffff0d7224 */ /* 0x000fc400078e0003 */
[--C-:B------:R-:W-:Y:S02]  /*5f80*/  @!P6 IMAD.IADD R0, R0, 0x1, -R4.reuse ;  /* 0x000000010000e824 */ /* 0x100fe400078e0a04 */
[----:B------:R-:W-:Y:S01]  /*5f90*/  @!P0 IMAD.MOV R13, RZ, RZ, -R13 ;  /* 0x000000ffff0d8224 */ /* 0x000fe200078e0a0d */
[----:B------:R-:W-:Y:S01]  /*5fa0*/  ISETP.GT.U32.AND P0, PT, R4, R5, PT ;  /* 0x000000050400720c */ /* 0x000fe20003f04070 */
[----:B------:R-:W-:Y:S01]  /*5fb0*/  IMAD.HI.U32 R3, R6, R12, RZ ;  /* 0x0000000c06037227 */ /* 0x000fe200078e00ff */
[----:B------:R-:W-:Y:S02]  /*5fc0*/  ISETP.GT.U32.AND P6, PT, R4, R0, PT ;  /* 0x000000000400720c */ /* 0x000fe40003fc4070 */
[----:B------:R1:W-:Y:S01]  /*5fd0*/  STL [R1+0x644], R13 ;  /* 0x0006440d01007387 */ /* 0x0003e20000100800 */
[----:B------:R-:W-:Y:S02]  /*5fe0*/  IMAD.MOV R3, RZ, RZ, -R3 ;  /* 0x000000ffff037224 */ /* 0x000fe400078e0a03 */
[----:B------:R-:W-:-:S02]  /*5ff0*/  @!P5 IMAD.IADD R7, R7, 0x1, -R4 ;  /* 0x000000010707d824 */ /* 0x000fc400078e0a04 */
[----:B------:R-:W-:Y:S02]  /*6000*/  IMAD R3, R4, R3, R12 ;  /* 0x0000000304037224 */ /* 0x000fe400078e020c */
[----:B------:R-:W-:Y:S02]  /*6010*/  IMAD.MOV.U32 R14, RZ, RZ, R7 ;  /* 0x000000ffff0e7224 */ /* 0x000fe400078e0007 */
[--C-:B------:R-:W-:Y:S01]  /*6020*/  @!P1 IMAD.IADD R11, R11, 0x1, -R4.reuse ;  /* 0x000000010b0b9824 */ /* 0x100fe200078e0a04 */
[----:B------:R-:W-:Y:S01]  /*6030*/  ISETP.GE.AND P1, PT, R16, RZ, PT ;  /* 0x000000ff1000720c */ /* 0x000fe20003f26270 */
[----:B------:R-:W-:Y:S02]  /*6040*/  @!P0 IMAD.IADD R5, R5, 0x1, -R4 ;  /* 0x0000000105058824 */ /* 0x000fe400078e0a04 */
[----:B------:R-:W-:Y:S01]  /*6050*/  @!P4 IMAD.MOV R14, RZ, RZ, -R14 ;  /* 0x000000ffff0ec224 */ /* 0x000fe200078e0a0e */
[C---:B------:R-:W-:Y:S01]  /*6060*/  ISETP.GT.U32.AND P4, PT, R4.reuse, R3, PT ;  /* 0x000000030400720c */ /* 0x040fe20003f84070 */
[----:B------:R-:W-:Y:S01]  /*6070*/  IMAD R2, R4, R10, R2 ;  /* 0x0000000a04027224 */ /* 0x000fe200078e0202 */
[----:B------:R-:W-:Y:S01]  /*6080*/  IADD3 R10, R29, 0x193, RZ ;  /* 0x000001931d0a7810 */ /* 0x000fe20007ffe0ff */
[----:B------:R-:W-:Y:S01]  /*6090*/  @!P6 IMAD.IADD R0, R0, 0x1, -R4 ;  /* 0x000000010000e824 */ /* 0x000fe200078e0a04 */
[C---:B------:R-:W-:Y:S01]  /*60a0*/  ISETP.GT.U32.AND P0, PT, R4.reuse, R5, PT ;  /* 0x000000050400720c */ /* 0x040fe20003f04070 */
[----:B------:R-:W-:Y:S01]  /*60b0*/  @!P3 IMAD.MOV R11, RZ, RZ, -R11 ;  /* 0x000000ffff0bb224 */ /* 0x000fe200078e0a0b */
[----:B------:R-:W-:Y:S01]  /*60c0*/  ISETP.GT.U32.AND P5, PT, R4, R2, PT ;  /* 0x000000020400720c */ /* 0x000fe20003fa4070 */
[----:B-1----:R-:W-:Y:S01]  /*60d0*/  IMAD.MOV.U32 R13, RZ, RZ, R0 ;  /* 0x000000ffff0d7224 */ /* 0x002fe200078e0000 */
[----:B------:R-:W-:-:S02]  /*60e0*/  ISETP.GE.AND P3, PT, R8, RZ, PT ;  /* 0x000000ff0800720c */ /* 0x000fc40003f66270 */
[----:B------:R-:W-:Y:S01]  /*60f0*/  IABS R18, R10 ;  /* 0x0000000a00127213 */ /* 0x000fe20000000000 */
[----:B------:R-:W-:Y:S01]  /*6100*/  @!P1 IMAD.MOV R13, RZ, RZ, -R13 ;  /* 0x000000ffff0d9224 */ /* 0x000fe200078e0a0d */
[----:B------:R-:W-:Y:S01]  /*6110*/  ISETP.GE.AND P6, PT, R9, RZ, PT ;  /* 0x000000ff0900720c */ /* 0x000fe20003fc6270 */
[----:B------:R1:W-:Y:S01]  /*6120*/  STL [R1+0x648], R11 ;  /* 0x0006480b01007387 */ /* 0x0003e20000100800 */
[----:B------:R-:W-:Y:S01]  /*6130*/  IADD3 R8, R29, 0x191, RZ ;  /* 0x000001911d087810 */ /* 0x000fe20007ffe0ff */
[--C-:B------:R-:W-:Y:S01]  /*6140*/  @!P4 IMAD.IADD R3, R3, 0x1, -R4.reuse ;  /* 0x000000010303c824 */ /* 0x100fe200078e0a04 */
[----:B------:R-:W-:Y:S01]  /*6150*/  IADD3 R9, R29, 0x192, RZ ;  /* 0x000001921d097810 */ /* 0x000fe20007ffe0ff */
[----:B------:R-:W-:Y:S01]  /*6160*/  @!P0 IMAD.IADD R5, R5, 0x1, -R4 ;  /* 0x0000000105058824 */ /* 0x000fe200078e0a04 */
[----:B------:R-:W-:Y:S01]  /*6170*/  ISETP.GE.AND P1, PT, R10, RZ, PT ;  /* 0x000000ff0a00720c */ /* 0x000fe20003f26270 */
[----:B------:R-:W-:Y:S01]  /*6180*/  IMAD.HI.U32 R10, R6, R18, RZ ;  /* 0x00000012060a7227 */ /* 0x000fe200078e00ff */
[----:B------:R-:W-:Y:S01]  /*6190*/  IABS R19, R9 ;  /* 0x0000000900137213 */ /* 0x000fe20000000000 */
[----:B------:R-:W-:Y:S01]  /*61a0*/  STL [R1+0x64c], R14 ;  /* 0x00064c0e01007387 */ /* 0x000fe20000100800 */
[----:B------:R-:W-:Y:S01]  /*61b0*/  ISETP.GT.U32.AND P4, PT, R4, R3, PT ;  /* 0x000000030400720c */ /* 0x000fe20003f84070 */
[----:B------:R-:W-:Y:S01]  /*61c0*/  IMAD.MOV R10, RZ, RZ, -R10 ;  /* 0x000000ffff0a7224 */ /* 0x000fe200078e0a0a */
[----:B-1----:R-:W-:Y:S01]  /*61d0*/  IABS R11, R8 ;  /* 0x00000008000b7213 */ /* 0x002fe20000000000 */
[----:B------:R-:W-:Y:S01]  /*61e0*/  @!P5 IMAD.IADD R2, R2, 0x1, -R4 ;  /* 0x000000010202d824 */ /* 0x000fe200078e0a04 */
[----:B------:R1:W-:Y:S01]  /*61f0*/  STL [R1+0x654], R13 ;  /* 0x0006540d01007387 */ /* 0x0003e20000100800 */
[C---:B------:R-:W-:Y:S01]  /*6200*/  IMAD R18, R4.reuse, R10, R18 ;  /* 0x0000000a04127224 */ /* 0x040fe200078e0212 */
[----:B------:R-:W-:Y:S01]  /*6210*/  ISETP.GE.AND P0, PT, R9, RZ, PT ;  /* 0x000000ff0900720c */ /* 0x000fe20003f06270 */
[----:B------:R-:W-:Y:S01]  /*6220*/  IMAD.MOV.U32 R7, RZ, RZ, R11 ;  /* 0x000000ffff077224 */ /* 0x000fe200078e000b */
[----:B------:R-:W-:Y:S01]  /*6230*/  ISETP.GT.U32.AND P5, PT, R4, R2, PT ;  /* 0x000000020400720c */ /* 0x000fe20003fa4070 */
[----:B------:R-:W-:Y:S01]  /*6240*/  IMAD.HI.U32 R11, R6, R19, RZ ;  /* 0x00000013060b7227 */ /* 0x000fe200078e00ff */
[----:B------:R-:W-:-:S03]  /*6250*/  IADD3 R10, R29, 0x18d, RZ ;  /* 0x0000018d1d0a7810 */ /* 0x000fc60007ffe0ff */
[----:B------:R-:W-:Y:S01]  /*6260*/  IMAD.MOV R9, RZ, RZ, -R11 ;  /* 0x000000ffff097224 */ /* 0x000fe200078e0a0b */
[----:B------:R-:W-:Y:S01]  /*6270*/  IADD3 R11, R29, 0x190, RZ ;  /* 0x000001901d0b7810 */ /* 0x000fe20007ffe0ff */
[----:B-1----:R-:W-:Y:S01]  /*6280*/  IMAD.MOV.U32 R13, RZ, RZ, R5 ;  /* 0x000000ffff0d7224 */ /* 0x002fe200078e0005 */
[----:B------:R-:W-:Y:S01]  /*6290*/  IABS R14, R10 ;  /* 0x0000000a000e7213 */ /* 0x000fe20000000000 */
[C---:B------:R-:W-:Y:S02]  /*62a0*/  IMAD R19, R4.reuse, R9, R19 ;  /* 0x0000000904137224 */ /* 0x040fe400078e0213 */
[----:B------:R-:W-:Y:S01]  /*62b0*/  @!P2 IMAD.MOV R13, RZ, RZ, -R13 ;  /* 0x000000ffff0da224 */ /* 0x000fe200078e0a0d */
[C---:B------:R-:W-:Y:S01]  /*62c0*/  ISETP.GT.U32.AND P2, PT, R4.reuse, R18, PT ;  /* 0x000000120400720c */ /* 0x040fe20003f44070 */
[--C-:B------:R-:W-:Y:S01]  /*62d0*/  @!P4 IMAD.IADD R3, R3, 0x1, -R4.reuse ;  /* 0x000000010303c824 */ /* 0x100fe200078e0a04 */
[----:B------:R-:W-:Y:S01]  /*62e0*/  ISETP.GT.U32.AND P4, PT, R4, R19, PT ;  /* 0x000000130400720c */ /* 0x000fe20003f84070 */
[----:B------:R-:W-:Y:S01]  /*62f0*/  IMAD.HI.U32 R0, R6, R7, RZ ;  /* 0x0000000706007227 */ /* 0x000fe200078e00ff */
[----:B------:R1:W-:Y:S03]  /*6300*/  STL [R1+0x658], R13 ;  /* 0x0006580d01007387 */ /* 0x0003e60000100800 */
[----:B------:R-:W-:Y:S01]  /*6310*/  @!P5 IMAD.IADD R2, R2, 0x1, -R4 ;  /* 0x000000010202d824 */ /* 0x000fe200078e0a04 */
[----:B------:R-:W-:Y:S01]  /*6320*/  ISETP.GE.AND P5, PT, R8, RZ, PT ;  /* 0x000000ff0800720c */ /* 0x000fe20003fa6270 */
[----:B------:R-:W-:Y:S01]  /*6330*/  IMAD.MOV R0, RZ, RZ, -R0 ;  /* 0x000000ffff007224 */ /* 0x000fe200078e0a00 */
[----:B------:R-:W-:Y:S01]  /*6340*/  IABS R8, R15 ;  /* 0x0000000f00087213 */ /* 0x000fe20000000000 */
[----:B------:R-:W-:-:S02]  /*6350*/  IMAD.MOV.U32 R12, RZ, RZ, R2 ;  /* 0x000000ffff0c7224 */ /* 0x000fc400078e0002 */
[----:B------:R-:W-:Y:S02]  /*6360*/  @!P2 IMAD.IADD R18, R18, 0x1, -R4 ;  /* 0x000000011212a824 */ /* 0x000fe400078e0a04 */
[C---:B------:R-:W-:Y:S01]  /*6370*/  IMAD R0, R4.reuse, R0, R7 ;  /* 0x0000000004007224 */ /* 0x040fe200078e0207 */
[----:B------:R-:W-:Y:S01]  /*6380*/  IADD3 R7, R29, 0x18f, RZ ;  /* 0x0000018f1d077810 */ /* 0x000fe20007ffe0ff */
[----:B------:R-:W-:Y:S01]  /*6390*/  @!P3 IMAD.MOV R12, RZ, RZ, -R12 ;  /* 0x000000ffff0cb224 */ /* 0x000fe200078e0a0c */
[C---:B------:R-:W-:Y:S01]  /*63a0*/  ISETP.GT.U32.AND P2, PT, R4.reuse, R18, PT ;  /* 0x000000120400720c */ /* 0x040fe20003f44070 */
[----:B------:R-:W-:Y:S01]  /*63b0*/  @!P4 IMAD.IADD R19, R19, 0x1, -R4 ;  /* 0x000000011313c824 */ /* 0x000fe200078e0a04 */
[----:B------:R-:W-:Y:S01]  /*63c0*/  ISETP.GE.AND P3, PT, R11, RZ, PT ;  /* 0x000000ff0b00720c */ /* 0x000fe20003f66270 */
[----:B------:R-:W-:Y:S01]  /*63d0*/  IMAD.MOV.U32 R16, RZ, RZ, R3 ;  /* 0x000000ffff107224 */ /* 0x000fe200078e0003 */
[----:B------:R-:W-:Y:S01]  /*63e0*/  IABS R11, R11 ;  /* 0x0000000b000b7213 */ /* 0x000fe20000000000 */
[----:B------:R2:W-:Y:S01]  /*63f0*/  STL [R1+0x65c], R12 ;  /* 0x00065c0c01007387 */ /* 0x0005e20000100800 */
[----:B------:R-:W-:Y:S01]  /*6400*/  IABS R5, R7 ;  /* 0x0000000700057213 */ /* 0x000fe20000000000 */
[----:B------:R-:W-:Y:S01]  /*6410*/  @!P6 IMAD.MOV R16, RZ, RZ, -R16 ;  /* 0x000000ffff10e224 */ /* 0x000fe200078e0a10 */
[----:B------:R-:W-:Y:S01]  /*6420*/  ISETP.GT.U32.AND P4, PT, R4, R19, PT ;  /* 0x000000130400720c */ /* 0x000fe20003f84070 */
[----:B-1----:R-:W-:Y:S01]  /*6430*/  IMAD.HI.U32 R13, R6, R8, RZ ;  /* 0x00000008060d7227 */ /* 0x002fe200078e00ff */
[----:B------:R-:W-:-:S02]  /*6440*/  ISETP.GT.U32.AND P6, PT, R4, R0, PT ;  /* 0x000000000400720c */ /* 0x000fc40003fc4070 */
[----:B------:R1:W-:Y:S01]  /*6450*/  STL [R1+0x650], R16 ;  /* 0x0006501001007387 */ /* 0x0003e20000100800 */
[----:B------:R-:W-:-:S04]  /*6460*/  IMAD.HI.U32 R9, R6, R5, RZ ;  /* 0x0000000506097227 */ /* 0x000fc800078e00ff */
[----:B--2---:R-:W-:-:S04]  /*6470*/  IMAD.HI.U32 R12, R6, R11, RZ ;  /* 0x0000000b060c7227 */ /* 0x004fc800078e00ff */
[----:B------:R-:W-:Y:S02]  /*6480*/  IMAD.MOV R12, RZ, RZ, -R12 ;  /* 0x000000ffff0c7224 */ /* 0x000fe400078e0a0c */
[----:B------:R-:W-:Y:S02]  /*6490*/  IMAD.MOV R9, RZ, RZ, -R9 ;  /* 0x000000ffff097224 */ /* 0x000fe400078e0a09 */
[--C-:B------:R-:W-:Y:S01]  /*64a0*/  @!P2 IMAD.IADD R18, R18, 0x1, -R4.reuse ;  /* 0x000000011212a824 */ /* 0x100fe200078e0a04 */
[----:B------:R-:W-:Y:S01]  /*64b0*/  ISETP.GE.AND P2, PT, R7, RZ, PT ;  /* 0x000000ff0700720c */ /* 0x000fe20003f46270 */
[C---:B------:R-:W-:Y:S01]  /*64c0*/  IMAD R7, R4.reuse, R12, R11 ;  /* 0x0000000c04077224 */ /* 0x040fe200078e020b */
[----:B------:R-:W-:Y:S01]  /*64d0*/  IADD3 R11, R29, 0x189, RZ ;  /* 0x000001891d0b7810 */ /* 0x000fe20007ffe0ff */
[C---:B------:R-:W-:Y:S02]  /*64e0*/  IMAD R5, R4.reuse, R9, R5 ;  /* 0x0000000904057224 */ /* 0x040fe400078e0205 */
[--C-:B------:R-:W-:Y:S01]  /*64f0*/  @!P4 IMAD.IADD R19, R19, 0x1, -R4.reuse ;  /* 0x000000011313c824 */ /* 0x100fe200078e0a04 */
[----:B------:R-:W-:Y:S01]  /*6500*/  ISETP.GT.U32.AND P4, PT, R4, R7, PT ;  /* 0x000000070400720c */ /* 0x000fe20003f84070 */
[----:B------:R-:W-:Y:S01]  /*6510*/  @!P6 IMAD.IADD R0, R0, 0x1, -R4 ;  /* 0x000000010000e824 */ /* 0x000fe200078e0a04 */
[C---:B------:R-:W-:Y:S01]  /*6520*/  ISETP.GT.U32.AND P6, PT, R4.reuse, R5, PT ;  /* 0x000000050400720c */ /* 0x040fe20003fc4070 */
[----:B------:R-:W-:Y:S01]  /*6530*/  IMAD.MOV R3, RZ, RZ, -R13 ;  /* 0x000000ffff037224 */ /* 0x000fe200078e0a0d */
[C---:B------:R-:W-:Y:S01]  /*6540*/  IADD3 R13, R29.reuse, 0x18b, RZ ;  /* 0x0000018b1d0d7810 */ /* 0x040fe20007ffe0ff */
[----:B------:R-:W-:Y:S01]  /*6550*/  IMAD.MOV.U32 R21, RZ, RZ, R18 ;  /* 0x000000ffff157224 */ /* 0x000fe200078e0012 */
[----:B------:R-:W-:Y:S01]  /*6560*/  IABS R9, R11 ;  /* 0x0000000b00097213 */ /* 0x000fe20000000000 */
[----:B------:R-:W-:Y:S01]  /*6570*/  IMAD R8, R4, R3, R8 ;  /* 0x0000000304087224 */ /* 0x000fe200078e0208 */
[----:B------:R-:W-:Y:S01]  /*6580*/  IADD3 R3, R29, 0x18c, RZ ;  /* 0x0000018c1d037810 */ /* 0x000fe20007ffe0ff */
[----:B------:R-:W-:Y:S01]  /*6590*/  IMAD.HI.U32 R2, R6, R14, RZ ;  /* 0x0000000e06027227 */ /* 0x000fe200078e00ff */
[----:B-1----:R-:W-:-:S02]  /*65a0*/  IABS R16, R13 ;  /* 0x0000000d00107213 */ /* 0x002fc40000000000 */
[----:B------:R-:W-:Y:S01]  /*65b0*/  IABS R12, R3 ;  /* 0x00000003000c7213 */ /* 0x000fe20000000000 */
[--C-:B------:R-:W-:Y:S01]  /*65c0*/  @!P4 IMAD.IADD R7, R7, 0x1, -R4.reuse ;  /* 0x000000010707c824 */ /* 0x100fe200078e0a04 */
[C---:B------:R-:W-:Y:S01]  /*65d0*/  ISETP.GT.U32.AND P4, PT, R4.reuse, R0, PT ;  /* 0x000000000400720c */ /* 0x040fe20003f84070 */
[----:B------:R-:W-:Y:S02]  /*65e0*/  @!P6 IMAD.IADD R5, R5, 0x1, -R4 ;  /* 0x000000010505e824 */ /* 0x000fe400078e0a04 */
[----:B------:R-:W-:Y:S01]  /*65f0*/  @!P1 IMAD.MOV R21, RZ, RZ, -R21 ;  /* 0x000000ffff159224 */ /* 0x000fe200078e0a15 */
[C---:B------:R-:W-:Y:S01]  /*6600*/  ISETP.GT.U32.AND P1, PT, R4.reuse, R7, PT ;  /* 0x000000070400720c */ /* 0x040fe20003f24070 */
[----:B------:R-:W-:Y:S01]  /*6610*/  IMAD.MOV R2, RZ, RZ, -R2 ;  /* 0x000000ffff027224 */ /* 0x000fe200078e0a02 */
[----:B------:R-:W-:Y:S01]  /*6620*/  ISETP.GT.U32.AND P6, PT, R4, R5, PT ;  /* 0x000000050400720c */ /* 0x000fe20003fc4070 */
[C---:B------:R-:W-:Y:S01]  /*6630*/  IMAD.HI.U32 R20, R6.reuse, R12, RZ ;  /* 0x0000000c06147227 */ /* 0x040fe200078e00ff */
[----:B------:R1:W-:Y:S03]  /*6640*/  STL [R1+0x640], R21 ;  /* 0x0006401501007387 */ /* 0x0003e60000100800 */
[----:B------:R-:W-:-:S04]  /*6650*/  IMAD.HI.U32 R18, R6, R16, RZ ;  /* 0x0000001006127227 */ /* 0x000fc800078e00ff */
[C---:B------:R-:W-:Y:S01]  /*6660*/  IMAD R14, R4.reuse, R2, R14 ;  /* 0x00000002040e7224 */ /* 0x040fe200078e020e */
[----:B------:R-:W-:Y:S01]  /*6670*/  IADD3 R2, R29, 0x18a, RZ ;  /* 0x0000018a1d027810 */ /* 0x000fe20007ffe0ff */
[----:B------:R-:W-:Y:S02]  /*6680*/  IMAD.MOV R20, RZ, RZ, -R20 ;  /* 0x000000ffff147224 */ /* 0x000fe400078e0a14 */
[----:B------:R-:W-:Y:S01]  /*6690*/  IMAD.MOV R18, RZ, RZ, -R18 ;  /* 0x000000ffff127224 */ /* 0x000fe200078e0a12 */
[----:B------:R-:W-:Y:S01]  /*66a0*/  IABS R17, R2 ;  /* 0x0000000200117213 */ /* 0x000fe20000000000 */
[----:B------:R-:W-:Y:S01]  /*66b0*/  @!P0 IMAD.MOV R19, RZ, RZ, -R19 ;  /* 0x000000ffff138224 */ /* 0x000fe200078e0a13 */
[----:B------:R-:W-:Y:S01]  /*66c0*/  ISETP.GT.U32.AND P0, PT, R4, R8, PT ;  /* 0x000000080400720c */ /* 0x000fe20003f04070 */
[----:B------:R-:W-:Y:S01]  /*66d0*/  @!P4 IMAD.IADD R0, R0, 0x1, -R4 ;  /* 0x000000010000c824 */ /* 0x000fe200078e0a04 */
[C---:B------:R-:W-:Y:S01]  /*66e0*/  ISETP.GT.U32.AND P4, PT, R4.reuse, R14, PT ;  /* 0x0000000e0400720c */ /* 0x040fe20003f84070 */
[C---:B------:R-:W-:Y:S01]  /*66f0*/  IMAD R12, R4.reuse, R20, R12 ;  /* 0x00000014040c7224 */ /* 0x040fe200078e020c */
[----:B------:R2:W-:Y:S01]  /*6700*/  STL [R1+0x63c], R19 ;  /* 0x00063c1301007387 */ /* 0x0005e20000100800 */
[----:B------:R-:W-:-:S02]  /*6710*/  IMAD R16, R4, R18, R16 ;  /* 0x0000001204107224 */ /* 0x000fc400078e0210 */
[--C-:B------:R-:W-:Y:S01]  /*6720*/  @!P1 IMAD.IADD R7, R7, 0x1, -R4.reuse ;  /* 0x0000000107079824 */ /* 0x100fe200078e0a04 */
[C---:B------:R-:W-:Y:S01]  /*6730*/  ISETP.GT.U32.AND P1, PT, R4.reuse, R12, PT ;  /* 0x0000000c0400720c */ /* 0x040fe20003f24070 */
[----:B------:R-:W-:Y:S01]  /*6740*/  @!P6 IMAD.IADD R5, R5, 0x1, -R4 ;  /* 0x000000010505e824 */ /* 0x000fe200078e0a04 */
[----:B------:R-:W-:Y:S01]  /*6750*/  ISETP.GT.U32.AND P6, PT, R4, R16, PT ;  /* 0x000000100400720c */ /* 0x000fe20003fc4070 */
[----:B------:R-:W-:Y:S02]  /*6760*/  IMAD.MOV.U32 R22, RZ, RZ, R0 ;  /* 0x000000ffff167224 */ /* 0x000fe400078e0000 */
[--C-:B------:R-:W-:Y:S01]  /*6770*/  @!P0 IMAD.IADD R8, R8, 0x1, -R4.reuse ;  /* 0x0000000108088824 */ /* 0x100fe200078e0a04 */
[----:B------:R-:W-:Y:S01]  /*6780*/  ISETP.GE.AND P0, PT, R15, RZ, PT ;  /* 0x000000ff0f00720c */ /* 0x000fe20003f06270 */
[----:B------:R-:W-:Y:S01]  /*6790*/  @!P4 IMAD.IADD R14, R14, 0x1, -R4 ;  /* 0x000000010e0ec824 */ /* 0x000fe200078e0a04 */
[C---:B------:R-:W-:Y:S01]  /*67a0*/  IADD3 R15, R29.reuse, 0x188, RZ ;  /* 0x000001881d0f7810 */ /* 0x040fe20007ffe0ff */
[----:B-1----:R-:W-:Y:S01]  /*67b0*/  IMAD.MOV.U32 R21, RZ, RZ, R7 ;  /* 0x000000ffff157224 */ /* 0x002fe200078e0007 */
[----:B------:R-:W-:Y:S01]  /*67c0*/  ISETP.GE.AND P4, PT, R10, RZ, PT ;  /* 0x000000ff0a00720c */ /* 0x000fe20003f86270 */
[----:B------:R-:W-:Y:S01]  /*67d0*/  IMAD.HI.U32 R20, R6, R9, RZ ;  /* 0x0000000906147227 */ /* 0x000fe200078e00ff */
[----:B------:R-:W-:-:S03]  /*67e0*/  IADD3 R10, R29, 0x187, RZ ;  /* 0x000001871d0a7810 */ /* 0x000fc60007ffe0ff */
[--C-:B------:R-:W-:Y:S01]  /*67f0*/  @!P1 IMAD.IADD R12, R12, 0x1, -R4.reuse ;  /* 0x000000010c0c9824 */ /* 0x100fe200078e0a04 */
[----:B------:R-:W-:Y:S01]  /*6800*/  ISETP.GT.U32.AND P1, PT, R4, R8, PT ;  /* 0x000000080400720c */ /* 0x000fe20003f24070 */
[----:B------:R-:W-:Y:S01]  /*6810*/  @!P6 IMAD.IADD R16, R16, 0x1, -R4 ;  /* 0x000000011010e824 */ /* 0x000fe200078e0a04 */
[C---:B------:R-:W-:Y:S01]  /*6820*/  ISETP.GT.U32.AND P6, PT, R4.reuse, R14, PT ;  /* 0x0000000e0400720c */ /* 0x040fe20003fc4070 */
[----:B------:R-:W-:Y:S01]  /*6830*/  @!P5 IMAD.MOV R22, RZ, RZ, -R22 ;  /* 0x000000ffff16d224 */ /* 0x000fe200078e0a16 */
[C---:B------:R-:W-:Y:S01]  /*6840*/  ISETP.GT.U32.AND P5, PT, R4.reuse, R12, PT ;  /* 0x0000000c0400720c */ /* 0x040fe20003fa4070 */
[----:B------:R-:W-:Y:S01]  /*6850*/  @!P3 IMAD.MOV R21, RZ, RZ, -R21 ;  /* 0x000000ffff15b224 */ /* 0x000fe200078e0a15 */
[----:B------:R-:W-:Y:S01]  /*6860*/  ISETP.GT.U32.AND P3, PT, R4, R16, PT ;  /* 0x000000100400720c */ /* 0x000fe20003f64070 */
[----:B------:R-:W-:Y:S01]  /*6870*/  IMAD.MOV R20, RZ, RZ, -R20 ;  /* 0x000000ffff147224 */ /* 0x000fe200078e0a14 */
[----:B------:R-:W-:Y:S01]  /*6880*/  STL [R1+0x638], R22 ;  /* 0x0006381601007387 */ /* 0x000fe20000100800 */
[----:B------:R-:W-:Y:S01]  /*6890*/  IMAD.MOV.U32 R7, RZ, RZ, R5 ;  /* 0x000000ffff077224 */ /* 0x000fe200078e0005 */
[----:B------:R-:W-:Y:S01]  /*68a0*/  IABS R5, R15 ;  /* 0x0000000f00057213 */ /* 0x000fe20000000000 */
[----:B--2---:R-:W-:Y:S01]  /*68b0*/  IMAD.HI.U32 R19, R6, R17, RZ ;  /* 0x0000001106137227 */ /* 0x004fe200078e00ff */
[----:B------:R-:W-:Y:S01]  /*68c0*/  IABS R0, R10 ;  /* 0x0000000a00007213 */ /* 0x000fe20000000000 */
[----:B------:R-:W-:Y:S02]  /*68d0*/  STL [R1+0x634], R21 ;  /* 0x0006341501007387 */ /* 0x000fe40000100800 */
[----:B------:R-:W-:-:S02]  /*68e0*/  IMAD R9, R4, R20, R9 ;  /* 0x0000001404097224 */ /* 0x000fc400078e0209 */
[----:B------:R-:W-:Y:S02]  /*68f0*/  @!P2 IMAD.MOV R7, RZ, RZ, -R7 ;  /* 0x000000ffff07a224 */ /* 0x000fe400078e0a07 */
[----:B------:R-:W-:Y:S02]  /*6900*/  IMAD.MOV R19, RZ, RZ, -R19 ;  /* 0x000000ffff137224 */ /* 0x000fe400078e0a13 */
[--C-:B------:R-:W-:Y:S01]  /*6910*/  @!P1 IMAD.IADD R8, R8, 0x1, -R4.reuse ;  /* 0x0000000108089824 */ /* 0x100fe200078e0a04 */
[----:B------:R-:W-:Y:S01]  /*6920*/  ISETP.GE.AND P1, PT, R3, RZ, PT ;  /* 0x000000ff0300720c */ /* 0x000fe20003f26270 */
[----:B------:R-:W-:Y:S01]  /*6930*/  @!P6 IMAD.IADD R14, R14, 0x1, -R4 ;  /* 0x000000010e0ee824 */ /* 0x000fe200078e0a04 */
[----:B------:R-:W-:Y:S01]  /*6940*/  ISETP.GT.U32.AND P6, PT, R4, R9, PT ;  /* 0x000000090400720c */ /* 0x000fe20003fc4070 */
[----:B------:R-:W-:Y:S01]  /*6950*/  IMAD.HI.U32 R3, R6, R5, RZ ;  /* 0x0000000506037227 */ /* 0x000fe200078e00ff */
[----:B------:R1:W-:Y:S03]  /*6960*/  STL [R1+0x630], R7 ;  /* 0x0006300701007387 */ /* 0x0003e60000100800 */
[----:B------:R-:W-:-:S02]  /*6970*/  IMAD R17, R4, R19, R17 ;  /* 0x0000001304117224 */ /* 0x000fc400078e0211 */
[----:B------:R-:W-:Y:S02]  /*6980*/  IMAD.MOV.U32 R18, RZ, RZ, R8 ;  /* 0x000000ffff127224 */ /* 0x000fe400078e0008 */
[--C-:B------:R-:W-:Y:S01]  /*6990*/  @!P5 IMAD.IADD R12, R12, 0x1, -R4.reuse ;  /* 0x000000010c0cd824 */ /* 0x100fe200078e0a04 */
[----:B------:R-:W-:Y:S01]  /*69a0*/  ISETP.GE.AND P5, PT, R13, RZ, PT ;  /* 0x000000ff0d00720c */ /* 0x000fe20003fa6270 */
[----:B------:R-:W-:Y:S01]  /*69b0*/  @!P3 IMAD.IADD R16, R16, 0x1, -R4 ;  /* 0x000000011010b824 */ /* 0x000fe200078e0a04 */
[----:B------:R-:W-:Y:S01]  /*69c0*/  ISETP.GE.AND P3, PT, R2, RZ, PT ;  /* 0x000000ff0200720c */ /* 0x000fe20003f66270 */
[----:B-1----:R-:W-:Y:S01]  /*69d0*/  IMAD.MOV.U32 R7, RZ, RZ, R14 ;  /* 0x000000ffff077224 */ /* 0x002fe200078e000e */
[----:B------:R-:W-:Y:S01]  /*69e0*/  ISETP.GT.U32.AND P2, PT, R4, R17, PT ;  /* 0x000000110400720c */ /* 0x000fe20003f44070 */
[----:B------:R-:W-:Y:S01]  /*69f0*/  IMAD.HI.U32 R2, R6, R0, RZ ;  /* 0x0000000006027227 */ /* 0x000fe200078e00ff */
[----:B------:R-:W-:-:S03]  /*6a00*/  IADD3 R14, R29, 0x17f, RZ ;  /* 0x0000017f1d0e7810 */ /* 0x000fc60007ffe0ff */
[----:B------:R-:W-:Y:S02]  /*6a10*/  IMAD.MOV R3, RZ, RZ, -R3 ;  /* 0x000000ffff037224 */ /* 0x000fe400078e0a03 */
[----:B------:R-:W-:Y:S02]  /*6a20*/  @!P0 IMAD.MOV R18, RZ, RZ, -R18 ;  /* 0x000000ffff128224 */ /* 0x000fe400078e0a12 */
[----:B------:R-:W-:Y:S02]  /*6a30*/  @!P4 IMAD.MOV R7, RZ, RZ, -R7 ;  /* 0x000000ffff07c224 */ /* 0x000fe400078e0a07 */
[----:B------:R-:W-:Y:S01]  /*6a40*/  IMAD.MOV R2, RZ, RZ, -R2 ;  /* 0x000000ffff027224 */ /* 0x000fe200078e0a02 */
[----:B------:R-:W-:Y:S01]  /*6a50*/  STL [R1+0x62c], R18 ;  /* 0x00062c1201007387 */ /* 0x000fe20000100800 */
[C---:B------:R-:W-:Y:S01]  /*6a60*/  IMAD R5, R4.reuse, R3, R5 ;  /* 0x0000000304057224 */ /* 0x040fe200078e0205 */
[----:B------:R-:W-:Y:S01]  /*6a70*/  IADD3 R3, R29, 0x186, RZ ;  /* 0x000001861d037810 */ /* 0x000fe20007ffe0ff */
[----:B------:R-:W-:Y:S01]  /*6a80*/  IMAD.MOV.U32 R8, RZ, RZ, R12 ;  /* 0x000000ffff087224 */ /* 0x000fe200078e000c */
[----:B------:R1:W-:Y:S01]  /*6a90*/  STL [R1+0x628], R7 ;  /* 0x0006280701007387 */ /* 0x0003e20000100800 */
[----:B------:R-:W-:Y:S01]  /*6aa0*/  @!P6 IMAD.IADD R9, R9, 0x1, -R4 ;  /* 0x000000010909e824 */ /* 0x000fe200078e0a04 */
[----:B------:R-:W-:Y:S01]  /*6ab0*/  IABS R12, R3 ;  /* 0x00000003000c7213 */ /* 0x000fe20000000000 */
[C---:B------:R-:W-:Y:S01]  /*6ac0*/  IMAD R2, R4.reuse, R2, R0 ;  /* 0x0000000204027224 */ /* 0x040fe200078e0200 */
[----:B------:R-:W-:Y:S01]  /*6ad0*/  IADD3 R0, R29, 0x185, RZ ;  /* 0x000001851d007810 */ /* 0x000fe20007ffe0ff */
[----:B------:R-:W-:Y:S01]  /*6ae0*/  @!P1 IMAD.MOV R8, RZ, RZ, -R8 ;  /* 0x000000ffff089224 */ /* 0x000fe200078e0a08 */
[C---:B------:R-:W-:Y:S01]  /*6af0*/  ISETP.GT.U32.AND P1, PT, R4.reuse, R5, PT ;  /* 0x000000050400720c */ /* 0x040fe20003f24070 */
[----:B------:R-:W-:Y:S01]  /*6b00*/  @!P2 IMAD.IADD R17, R17, 0x1, -R4 ;  /* 0x000000011111a824 */ /* 0x000fe200078e0a04 */
[C---:B------:R-:W-:Y:S01]  /*6b10*/  ISETP.GT.U32.AND P4, PT, R4.reuse, R9, PT ;  /* 0x000000090400720c */ /* 0x040fe20003f84070 */
[----:B-1----:R-:W-:Y:S01]  /*6b20*/  IMAD.MOV.U32 R7, RZ, RZ, R16 ;  /* 0x000000ffff077224 */ /* 0x002fe200078e0010 */
[----:B------:R-:W-:Y:S02]  /*6b30*/  STL [R1+0x624], R8 ;  /* 0x0006240801007387 */ /* 0x000fe40000100800 */
[C---:B------:R-:W-:Y:S01]  /*6b40*/  ISETP.GT.U32.AND P0, PT, R4.reuse, R17, PT ;  /* 0x000000110400720c */ /* 0x040fe20003f04070 */
[----:B------:R-:W-:Y:S01]  /*6b50*/  @!P5 IMAD.MOV R7, RZ, RZ, -R7 ;  /* 0x000000ffff07d224 */ /* 0x000fe200078e0a07 */
[----:B------:R-:W-:-:S02]  /*6b60*/  ISETP.GT.U32.AND P5, PT, R4, R2, PT ;  /* 0x000000020400720c */ /* 0x000fc40003fa4070 */
[----:B------:R-:W-:Y:S02]  /*6b70*/  ISETP.GE.AND P6, PT, R15, RZ, PT ;  /* 0x000000ff0f00720c */ /* 0x000fe40003fc6270 */
[----:B------:R1:W-:Y:S01]  /*6b80*/  STL [R1+0x608], R7 ;  /* 0x0006080701007387 */ /* 0x0003e20000100800 */
[--C-:B------:R-:W-:Y:S01]  /*6b90*/  @!P1 IMAD.IADD R5, R5, 0x1, -R4.reuse ;  /* 0x0000000105059824 */ /* 0x100fe200078e0a04 */
[----:B------:R-:W-:Y:S01]  /*6ba0*/  ISETP.GE.AND P1, PT, R0, RZ, PT ;  /* 0x000000ff0000720c */ /* 0x000fe20003f26270 */
[----:B------:R-:W-:Y:S01]  /*6bb0*/  @!P4 IMAD.IADD R9, R9, 0x1, -R4 ;  /* 0x000000010909c824 */ /* 0x000fe200078e0a04 */
[----:B------:R-:W-:-:S03]  /*6bc0*/  ISETP.GE.AND P4, PT, R3, RZ, PT ;  /* 0x000000ff0300720c */ /* 0x000fc60003f86270 */
[--C-:B------:R-:W-:Y:S01]  /*6bd0*/  @!P0 IMAD.IADD R17, R17, 0x1, -R4.reuse ;  /* 0x0000000111118824 */ /* 0x100fe200078e0a04 */
[----:B------:R-:W-:Y:S01]  /*6be0*/  ISETP.GE.AND P2, PT, R11, RZ, PT ;  /* 0x000000ff0b00720c */ /* 0x000fe20003f46270 */
[----:B------:R-:W-:Y:S01]  /*6bf0*/  @!P5 IMAD.IADD R2, R2, 0x1, -R4 ;  /* 0x000000010202d824 */ /* 0x000fe200078e0a04 */
[----:B-1----:R-:W-:Y:S01]  /*6c00*/  IABS R7, R0 ;  /* 0x0000000000077213 */ /* 0x002fe20000000000 */
[----:B------:R-:W-:Y:S01]  /*6c10*/  IMAD.MOV.U32 R8, RZ, RZ, R17 ;  /* 0x000000ffff087224 */ /* 0x000fe200078e0011 */
[----:B------:R-:W-:Y:S02]  /*6c20*/  ISETP.GT.U32.AND P5, PT, R4, R5, PT ;  /* 0x000000050400720c */ /* 0x000fe40003fa4070 */
[----:B------:R-:W-:Y:S01]  /*6c30*/  ISETP.GE.AND P0, PT, R10, RZ, PT ;  /* 0x000000ff0a00720c */ /* 0x000fe20003f06270 */
[----:B------:R-:W-:Y:S01]  /*6c40*/  IMAD.MOV.U32 R3, RZ, RZ, R7 ;  /* 0x000000ffff037224 */ /* 0x000fe200078e0007 */
[C---:B------:R-:W-:Y:S01]  /*6c50*/  IADD3 R11, R29.reuse, 0x184, RZ ;  /* 0x000001841d0b7810 */ /* 0x040fe20007ffe0ff */
[----:B------:R-:W-:Y:S01]  /*6c60*/  IMAD.HI.U32 R7, R6, R12, RZ ;  /* 0x0000000c06077227 */ /* 0x000fe200078e00ff */
[----:B------:R-:W-:-:S02]  /*6c70*/  IADD3 R10, R29, 0x182, RZ ;  /* 0x000001821d0a7810 */ /* 0x000fc40007ffe0ff */
[----:B------:R-:W-:Y:S01]  /*6c80*/  IADD3 R17, R29, 0x180, RZ ;  /* 0x000001801d117810 */ /* 0x000fe20007ffe0ff */
[----:B------:R-:W-:Y:S02]  /*6c90*/  IMAD.MOV R7, RZ, RZ, -R7 ;  /* 0x000000ffff077224 */ /* 0x000fe400078e0a07 */
[----:B------:R-:W-:-:S04]  /*6ca0*/  IMAD.HI.U32 R0, R6, R3, RZ ;  /* 0x0000000306007227 */ /* 0x000fc800078e00ff */
[C---:B------:R-:W-:Y:S02]  /*6cb0*/  IMAD R12, R4.reuse, R7, R12 ;  /* 0x00000007040c7224 */ /* 0x040fe400078e020c */
[----:B------:R-:W-:Y:S02]  /*6cc0*/  @!P5 IMAD.IADD R5, R5, 0x1, -R4 ;  /* 0x000000010505d824 */ /* 0x000fe400078e0a04 */
[----:B------:R-:W-:Y:S01]  /*6cd0*/  @!P3 IMAD.MOV R8, RZ, RZ, -R8 ;  /* 0x000000ffff08b224 */ /* 0x000fe200078e0a08 */
[C---:B------:R-:W-:Y:S01]  /*6ce0*/  ISETP.GT.U32.AND P5, PT, R4.reuse, R12, PT ;  /* 0x0000000c0400720c */ /* 0x040fe20003fa4070 */
[----:B------:R-:W-:Y:S01]  /*6cf0*/  IMAD.MOV R0, RZ, RZ, -R0 ;  /* 0x000000ffff007224 */ /* 0x000fe200078e0a00 */
[C---:B------:R-:W-:Y:S01]  /*6d00*/  ISETP.GT.U32.AND P3, PT, R4.reuse, R2, PT ;  /* 0x000000020400720c */ /* 0x040fe20003f64070 */
[----:B------:R-:W-:Y:S01]  /*6d10*/  IMAD.MOV.U32 R13, RZ, RZ, R5 ;  /* 0x000000ffff0d7224 */ /* 0x000fe200078e0005 */
[----:B------:R1:W-:Y:S01]  /*6d20*/  STL [R1+0x60c], R8 ;  /* 0x00060c0801007387 */ /* 0x0003e20000100800 */
[----:B------:R-:W-:Y:S01]  /*6d30*/  IMAD R3, R4, R0, R3 ;  /* 0x0000000004037224 */ /* 0x000fe200078e0203 */
[----:B------:R-:W-:Y:S01]  /*6d40*/  IADD3 R0, R29, 0x181, RZ ;  /* 0x000001811d007810 */ /* 0x000fe20007ffe0ff */
[----:B------:R-:W-:-:S03]  /*6d50*/  @!P6 IMAD.MOV R13, RZ, RZ, -R13 ;  /* 0x000000ffff0de224 */ /* 0x000fc600078e0a0d */
[----:B------:R-:W-:-:S03]  /*6d60*/  ISETP.GT.U32.AND P6, PT, R4, R3, PT ;  /* 0x000000030400720c */ /* 0x000fc60003fc4070 */
[--C-:B------:R-:W-:Y:S02]  /*6d70*/  @!P5 IMAD.IADD R12, R12, 0x1, -R4.reuse ;  /* 0x000000010c0cd824 */ /* 0x100fe400078e0a04 */
[----:B-1----:R-:W-:Y:S02]  /*6d80*/  IMAD.MOV.U32 R8, RZ, RZ, R9 ;  /* 0x000000ffff087224 */ /* 0x002fe400078e0009 */
[----:B------:R-:W-:Y:S01]  /*6d90*/  @!P3 IMAD.IADD R2, R2, 0x1, -R4 ;  /* 0x000000010202b824 */ /* 0x000fe200078e0a04 */
[----:B------:R-:W-:Y:S01]  /*6da0*/  ISETP.GT.U32.AND P5, PT, R4, R12, PT ;  /* 0x0000000c0400720c */ /* 0x000fe20003fa4070 */
[----:B------:R-:W-:Y:S01]  /*6db0*/  @!P2 IMAD.MOV R8, RZ, RZ, -R8 ;  /* 0x000000ffff08a224 */ /* 0x000fe200078e0a08 */
[----:B------:R-:W-:Y:S01]  /*6dc0*/  ISETP.GE.AND P2, PT, R11, RZ, PT ;  /* 0x000000ff0b00720c */ /* 0x000fe20003f46270 */
[----:B------:R-:W-:Y:S01]  /*6dd0*/  IMAD.MOV.U32 R9, RZ, RZ, R2 ;  /* 0x000000ffff097224 */ /* 0x000fe200078e0002 */
[----:B------:R-:W-:Y:S01]  /*6de0*/  IABS R11, R11 ;  /* 0x0000000b000b7213 */ /* 0x000fe20000000000 */
[----:B------:R-:W-:Y:S01]  /*6df0*/  @!P6 IMAD.IADD R3, R3, 0x1, -R4 ;  /* 0x000000010303e824 */ /* 0x000fe200078e0a04 */
[----:B------:R1:W-:Y:S01]  /*6e00*/  STL [R1+0x610], R8 ;  /* 0x0006100801007387 */ /* 0x0003e20000100800 */
[----:B------:R-:W-:Y:S01]  /*6e10*/  @!P0 IMAD.MOV R9, RZ, RZ, -R9 ;  /* 0x000000ffff098224 */ /* 0x000fe200078e0a09 */
[----:B------:R-:W-:Y:S01]  /*6e20*/  ISETP.GE.AND P0, PT, R10, RZ, PT ;  /* 0x000000ff0a00720c */ /* 0x000fe20003f06270 */
[----:B------:R-:W-:Y:S01]  /*6e30*/  IMAD.HI.U32 R7, R6, R11, RZ ;  /* 0x0000000b06077227 */ /* 0x000fe200078e00ff */
[----:B------:R-:W-:Y:S01]  /*6e40*/  IABS R10, R10 ;  /* 0x0000000a000a7213 */ /* 0x000fe20000000000 */
[----:B------:R-:W-:Y:S01]  /*6e50*/  STL [R1+0x614], R13 ;  /* 0x0006140d01007387 */ /* 0x000fe20000100800 */
[----:B------:R-:W-:Y:S01]  /*6e60*/  ISETP.GT.U32.AND P6, PT, R4, R3, PT ;  /* 0x000000030400720c */ /* 0x000fe20003fc4070 */
[----:B------:R-:W-:-:S02]  /*6e70*/  IMAD.MOV R5, RZ, RZ, -R7 ;  /* 0x000000ffff057224 */ /* 0x000fc400078e0a07 */
[----:B------:R2:W-:Y:S01]  /*6e80*/  STL [R1+0x620], R9 ;  /* 0x0006200901007387 */ /* 0x0005e20000100800 */
[----:B-1----:R-:W-:Y:S01]  /*6e90*/  IADD3 R8, R29, 0x183, RZ ;  /* 0x000001831d087810 */ /* 0x002fe20007ffe0ff */
[----:B------:R-:W-:Y:S02]  /*6ea0*/  IMAD R11, R4, R5, R11 ;  /* 0x00000005040b7224 */ /* 0x000fe400078e020b */
[----:B------:R-:W-:Y:S01]  /*6eb0*/  IMAD.HI.U32 R5, R6, R10, RZ ;  /* 0x0000000a06057227 */ /* 0x000fe200078e00ff */
[----:B------:R-:W-:Y:S02]  /*6ec0*/  ISETP.GE.AND P3, PT, R8, RZ, PT ;  /* 0x000000ff0800720c */ /* 0x000fe40003f66270 */
[----:B------:R-:W-:Y:S01]  /*6ed0*/  IABS R8, R8 ;  /* 0x0000000800087213 */ /* 0x000fe20000000000 */
[----:B------:R-:W-:Y:S01]  /*6ee0*/  @!P5 IMAD.IADD R12, R12, 0x1, -R4 ;  /* 0x000000010c0cd824 */ /* 0x000fe200078e0a04 */
[----:B------:R-:W-:Y:S01]  /*6ef0*/  ISETP.GT.U32.AND P5, PT, R4, R11, PT ;  /* 0x0000000b0400720c */ /* 0x000fe20003fa4070 */
[----:B------:R-:W-:Y:S01]  /*6f00*/  IMAD.MOV R5, RZ, RZ, -R5 ;  /* 0x000000ffff057224 */ /* 0x000fe200078e0a05 */
[----:B--2---:R-:W-:Y:S01]  /*6f10*/  IABS R9, R0 ;  /* 0x0000000000097213 */ /* 0x004fe20000000000 */
[----:B------:R-:W-:-:S04]  /*6f20*/  IMAD.HI.U32 R2, R6, R8, RZ ;  /* 0x0000000806027227 */ /* 0x000fc800078e00ff */
[----:B------:R-:W-:-:S04]  /*6f30*/  IMAD.HI.U32 R7, R6, R9, RZ ;  /* 0x0000000906077227 */ /* 0x000fc800078e00ff */
[----:B------:R-:W-:Y:S02]  /*6f40*/  IMAD.MOV R2, RZ, RZ, -R2 ;  /* 0x000000ffff027224 */ /* 0x000fe400078e0a02 */
        /* <DEDUP_REMOVED lines=121> */
[----:B------:R-:W-:Y:S01]  /*76e0*/  @!P2 IMAD.MOV R15, RZ, RZ, -R15 ;  /* 0x000000ffff0fa224 */ /* 0x000fe200078e0a0f */
[----:B------:R-:W-:Y:S01]  /*76f0*/  ISETP.GE.AND P2, PT, R9, RZ, PT ;  /* 0x000000ff0900720c */ /* 0x000fe20003f46270 */
[----:B------:R-:W-:Y:S01]  /*7700*/  IMAD.MOV R0, RZ, RZ, -R0 ;  /* 0x000000ffff007224 */ /* 0x000fe200078e0a00 */
[----:B------:R-:W-:Y:S01]  /*7710*/  IADD3 R5, R29, 0x176, RZ ;  /* 0x000001761d057810 */ /* 0x000fe20007ffe0ff */
[----:B------:R-:W-:-:S02]  /*7720*/  IMAD R12, R4, R17, R12 ;  /* 0x00000011040c7224 */ /* 0x000fc400078e020c */
[----:B------:R-:W-:Y:S02]  /*7730*/  IMAD.MOV.U32 R18, RZ, RZ, R16 ;  /* 0x000000ffff127224 */ /* 0x000fe400078e0010 */
        /* <DEDUP_REMOVED lines=24> */
[----:B------:R1:W-:Y:S01]  /*78c0*/  STL [R1+0x5e8], R13 ;  /* 0x0005e80d01007387 */ /* 0x0003e20000100800 */
[----:B------:R-:W-:Y:S01]  /*78d0*/  IMAD.HI.U32 R10, R6, R0, RZ ;  /* 0x00000000060a7227 */ /* 0x000fe200078e00ff */
[----:B------:R-:W-:-:S02]  /*78e0*/  ISETP.GT.U32.AND P5, PT, R4, R9, PT ;  /* 0x000000090400720c */ /* 0x000fc40003fa4070 */
[----:B------:R-:W-:Y:S01]  /*78f0*/  ISETP.GT.U32.AND P1, PT, R4, R8, PT ;  /* 0x000000080400720c */ /* 0x000fe20003f24070 */
[----:B------:R-:W-:-:S04]  /*7900*/  IMAD.MOV R10, RZ, RZ, -R10 ;  /* 0x000000ffff0a7224 */ /* 0x000fc800078e0a0a */
        /* <DEDUP_REMOVED lines=12> */
[----:B------:R-:W-:Y:S01]  /*79d0*/  @!P6 IMAD.MOV R13, RZ, RZ, -R13 ;  /* 0x000000ffff0de224 */ /* 0x000fe200078e0a0d */
[----:B------:R-:W-:Y:S01]  /*79e0*/  ISETP.GE.AND P1, PT, R2, RZ, PT ;  /* 0x000000ff0200720c */ /* 0x000fe20003f26270 */
[----:B------:R-:W-:Y:S01]  /*79f0*/  IMAD.MOV.U32 R15, RZ, RZ, R12 ;  /* 0x000000ffff0f7224 */ /* 0x000fe200078e000c */
[----:B------:R-:W-:Y:S01]  /*7a00*/  IADD3 R2, R29, 0x173, RZ ;  /* 0x000001731d027810 */ /* 0x000fe20007ffe0ff */
[----:B------:R-:W-:Y:S01]  /*7a10*/  IMAD.HI.U32 R14, R6, R10, RZ ;  /* 0x0000000a060e7227 */ /* 0x000fe200078e00ff */
[----:B------:R-:W-:Y:S01]  /*7a20*/  ISETP.GE.AND P6, PT, R5, RZ, PT ;  /* 0x000000ff0500720c */ /* 0x000fe20003fc6270 */
[----:B------:R1:W-:Y:S01]  /*7a30*/  STL [R1+0x5f0], R13 ;  /* 0x0005f00d01007387 */ /* 0x0003e20000100800 */
[----:B------:R-:W-:Y:S01]  /*7a40*/  IABS R5, R2 ;  /* 0x0000000200057213 */ /* 0x000fe20000000000 */
[----:B------:R-:W-:Y:S01]  /*7a50*/  @!P3 IMAD.IADD R0, R0, 0x1, -R4 ;  /* 0x000000010000b824 */ /* 0x000fe200078e0a04 */
[----:B------:R-:W-:Y:S01]  /*7a60*/  ISETP.GE.AND P3, PT, R7, RZ, PT ;  /* 0x000000ff0700720c */ /* 0x000fe20003f66270 */
[----:B------:R-:W-:-:S02]  /*7a70*/  @!P2 IMAD.MOV R15, RZ, RZ, -R15 ;  /* 0x000000ffff0fa224 */ /* 0x000fc400078e0a0f */
[----:B------:R-:W-:Y:S01]  /*7a80*/  @!P5 IMAD.IADD R11, R11, 0x1, -R4 ;  /* 0x000000010b0bd824 */ /* 0x000fe200078e0a04 */
[----:B------:R-:W-:Y:S01]  /*7a90*/  ISETP.GT.U32.AND P2, PT, R4, R0, PT ;  /* 0x000000000400720c */ /* 0x000fe20003f44070 */
[----:B------:R-:W-:Y:S01]  /*7aa0*/  IMAD.MOV R14, RZ, RZ, -R14 ;  /* 0x000000ffff0e7224 */ /* 0x000fe200078e0a0e */
[----:B------:R-:W-:Y:S01]  /*7ab0*/  STL [R1+0x5ec], R15 ;  /* 0x0005ec0f01007387 */ /* 0x000fe20000100800 */
[----:B------:R-:W-:Y:S01]  /*7ac0*/  IMAD.HI.U32 R7, R6, R5, RZ ;  /* 0x0000000506077227 */ /* 0x000fe200078e00ff */
[C---:B------:R-:W-:Y:S02]  /*7ad0*/  ISETP.GT.U32.AND P5, PT, R4.reuse, R11, PT ;  /* 0x0000000b0400720c */ /* 0x040fe40003fa4070 */
[----:B-1----:R-:W-:Y:S01]  /*7ae0*/  IABS R13, R3 ;  /* 0x00000003000d7213 */ /* 0x002fe20000000000 */
[----:B------:R-:W-:Y:S02]  /*7af0*/  IMAD R10, R4, R14, R10 ;  /* 0x0000000e040a7224 */ /* 0x000fe400078e020a */
[----:B------:R-:W-:-:S02]  /*7b00*/  IMAD.MOV.U32 R12, RZ, RZ, R8 ;  /* 0x000000ffff0c7224 */ /* 0x000fc400078e0008 */
[----:B------:R-:W-:Y:S02]  /*7b10*/  IMAD.MOV R7, RZ, RZ, -R7 ;  /* 0x000000ffff077224 */ /* 0x000fe400078e0a07 */
[----:B------:R-:W-:Y:S01]  /*7b20*/  @!P4 IMAD.MOV R12, RZ, RZ, -R12 ;  /* 0x000000ffff0cc224 */ /* 0x000fe200078e0a0c */
[----:B------:R-:W-:Y:S01]  /*7b30*/  ISETP.GT.U32.AND P4, PT, R4, R10, PT ;  /* 0x0000000a0400720c */ /* 0x000fe20003f84070 */
[----:B------:R-:W-:-:S03]  /*7b40*/  IMAD.HI.U32 R8, R6, R13, RZ ;  /* 0x0000000d06087227 */ /* 0x000fc600078e00ff */
[----:B------:R1:W-:Y:S01]  /*7b50*/  STL [R1+0x5cc], R12 ;  /* 0x0005cc0c01007387 */ /* 0x0003e20000100800 */
[----:B------:R-:W-:Y:S02]  /*7b60*/  IMAD R5, R4, R7, R5 ;  /* 0x0000000704057224 */ /* 0x000fe400078e0205 */
[----:B------:R-:W-:Y:S02]  /*7b70*/  IMAD.MOV R8, RZ, RZ, -R8 ;  /* 0x000000ffff087224 */ /* 0x000fe400078e0a08 */
        /* <DEDUP_REMOVED lines=37> */
[----:B------:R-:W-:Y:S01]  /*7dd0*/  @!P3 IMAD.MOV R12, RZ, RZ, -R12 ;  /* 0x000000ffff0cb224 */ /* 0x000fe200078e0a0c */
[----:B------:R-:W-:Y:S01]  /*7de0*/  ISETP.GE.AND P3, PT, R2, RZ, PT ;  /* 0x000000ff0200720c */ /* 0x000fe20003f66270 */
[----:B------:R-:W-:Y:S01]  /*7df0*/  IMAD.HI.U32 R9, R6, R0, RZ ;  /* 0x0000000006097227 */ /* 0x000fe200078e00ff */
[----:B------:R-:W-:-:S02]  /*7e00*/  ISETP.GT.U32.AND P5, PT, R4, R3, PT ;  /* 0x000000030400720c */ /* 0x000fc40003fa4070 */
[----:B------:R-:W-:Y:S01]  /*7e10*/  STL [R1+0x5d8], R12 ;  /* 0x0005d80c01007387 */ /* 0x000fe20000100800 */
[C---:B------:R-:W-:Y:S01]  /*7e20*/  IMAD R2, R4.reuse, R8, R7 ;  /* 0x0000000804027224 */ /* 0x040fe200078e0207 */
[C---:B------:R-:W-:Y:S01]  /*7e30*/  IADD3 R8, R29.reuse, 0x16b, RZ ;  /* 0x0000016b1d087810 */ /* 0x040fe20007ffe0ff */
[----:B------:R-:W-:Y:S01]  /*7e40*/  IMAD.MOV.U32 R10, RZ, RZ, R5 ;  /* 0x000000ffff0a7224 */ /* 0x000fe200078e0005 */
[C---:B------:R-:W-:Y:S01]  /*7e50*/  IADD3 R5, R29.reuse, 0x16d, RZ ;  /* 0x0000016d1d057810 */ /* 0x040fe20007ffe0ff */
[----:B------:R-:W-:Y:S01]  /*7e60*/  IMAD.MOV R9, RZ, RZ, -R9 ;  /* 0x000000ffff097224 */ /* 0x000fe200078e0a09 */
[----:B------:R-:W-:Y:S01]  /*7e70*/  IADD3 R7, R29, 0x16c, RZ ;  /* 0x0000016c1d077810 */ /* 0x000fe20007ffe0ff */
[----:B------:R-:W-:Y:S02]  /*7e80*/  @!P6 IMAD.IADD R13, R13, 0x1, -R4 ;  /* 0x000000010d0de824 */ /* 0x000fe400078e0a04 */
        /* <DEDUP_REMOVED lines=33> */
[----:B-1----:R-:W-:-:S04]  /*80a0*/  IMAD.HI.U32 R15, R6, R11, RZ ;  /* 0x0000000b060f7227 */ /* 0x002fc800078e00ff */
[----:B------:R-:W-:Y:S01]  /*80b0*/  @!P1 IMAD.MOV R17, RZ, RZ, -R17 ;  /* 0x000000ffff119224 */ /* 0x000fe200078e0a11 */
[----:B------:R-:W-:Y:S01]  /*80c0*/  ISETP.GT.U32.AND P1, PT, R4, R10, PT ;  /* 0x0000000a0400720c */ /* 0x000fe20003f24070 */
[----:B------:R-:W-:Y:S02]  /*80d0*/  IMAD.MOV R5, RZ, RZ, -R5 ;  /* 0x000000ffff057224 */ /* 0x000fe400078e0a05 */
[----:B------:R-:W-:Y:S01]  /*80e0*/  @!P2 IMAD.IADD R0, R0, 0x1, -R4 ;  /* 0x000000010000a824 */ /* 0x000fe200078e0a04 */
[----:B------:R1:W-:Y:S01]  /*80f0*/  STL [R1+0x5c8], R17 ;  /* 0x0005c81101007387 */ /* 0x0003e20000100800 */
[----:B------:R-:W-:Y:S02]  /*8100*/  IMAD.MOV R15, RZ, RZ, -R15 ;  /* 0x000000ffff0f7224 */ /* 0x000fe400078e0a0f */
[----:B------:R-:W-:Y:S02]  /*8110*/  IMAD.MOV.U32 R16, RZ, RZ, R2 ;  /* 0x000000ffff107224 */ /* 0x000fe400078e0002 */
[----:B------:R-:W-:Y:S01]  /*8120*/  IMAD R12, R4, R5, R12 ;  /* 0x00000005040c7224 */ /* 0x000fe200078e020c */
[----:B------:R-:W-:Y:S01]  /*8130*/  IADD3 R5, R29, 0x169, RZ ;  /* 0x000001691d057810 */ /* 0x000fe20007ffe0ff */
[----:B------:R-:W-:-:S02]  /*8140*/  IMAD.MOV.U32 R14, RZ, RZ, R0 ;  /* 0x000000ffff0e7224 */ /* 0x000fc400078e0000 */
[C---:B------:R-:W-:Y:S01]  /*8150*/  IMAD R2, R4.reuse, R15, R11 ;  /* 0x0000000f04027224 */ /* 0x040fe200078e020b */
[----:B------:R-:W-:Y:S01]  /*8160*/  IABS R11, R3 ;  /* 0x00000003000b7213 */ /* 0x000fe20000000000 */
[----:B------:R-:W-:Y:S01]  /*8170*/  @!P0 IMAD.IADD R9, R9, 0x1, -R4 ;  /* 0x0000000109098824 */ /* 0x000fe200078e0a04 */
[----:B------:R-:W-:Y:S01]  /*8180*/  IABS R0, R5 ;  /* 0x0000000500007213 */ /* 0x000fe20000000000 */
[----:B------:R-:W-:Y:S01]  /*8190*/  @!P3 IMAD.MOV R14, RZ, RZ, -R14 ;  /* 0x000000ffff0eb224 */ /* 0x000fe200078e0a0e */
[----:B------:R-:W-:Y:S01]  /*81a0*/  ISETP.GT.U32.AND P3, PT, R4, R12, PT ;  /* 0x0000000c0400720c */ /* 0x000fe20003f64070 */
[----:B------:R-:W-:Y:S01]  /*81b0*/  @!P1 IMAD.IADD R10, R10, 0x1, -R4 ;  /* 0x000000010a0a9824 */ /* 0x000fe200078e0a04 */
[----:B------:R-:W-:Y:S01]  /*81c0*/  ISETP.GT.U32.AND P2, PT, R4, R2, PT ;  /* 0x000000020400720c */ /* 0x000fe20003f44070 */
[----:B------:R-:W-:Y:S01]  /*81d0*/  IMAD.HI.U32 R13, R6, R11, RZ ;  /* 0x0000000b060d7227 */ /* 0x000fe200078e00ff */
[C---:B------:R-:W-:Y:S02]  /*81e0*/  ISETP.GT.U32.AND P0, PT, R4.reuse, R9, PT ;  /* 0x000000090400720c */ /* 0x040fe40003f04070 */
[----:B------:R-:W-:Y:S01]  /*81f0*/  ISETP.GT.U32.AND P1, PT, R4, R10, PT ;  /* 0x0000000a0400720c */ /* 0x000fe20003f24070 */
[----:B------:R-:W-:Y:S01]  /*8200*/  @!P4 IMAD.MOV R16, RZ, RZ, -R16 ;  /* 0x000000ffff10c224 */ /* 0x000fe200078e0a10 */
[----:B------:R-:W-:Y:S01]  /*8210*/  ISETP.GE.AND P4, PT, R7, RZ, PT ;  /* 0x000000ff0700720c */ /* 0x000fe20003f86270 */
[----:B------:R-:W-:Y:S01]  /*8220*/  IMAD.MOV R13, RZ, RZ, -R13 ;  /* 0x000000ffff0d7224 */ /* 0x000fe200078e0a0d */
[----:B------:R-:W-:-:S02]  /*8230*/  IADD3 R7, R29, 0x168, RZ ;  /* 0x000001681d077810 */ /* 0x000fc40007ffe0ff */
[----:B------:R2:W-:Y:S01]  /*8240*/  STL [R1+0x5c4], R16 ;  /* 0x0005c41001007387 */ /* 0x0005e20000100800 */
[--C-:B------:R-:W-:Y:S01]  /*8250*/  @!P3 IMAD.IADD R12, R12, 0x1, -R4.reuse ;  /* 0x000000010c0cb824 */ /* 0x100fe200078e0a04 */
[----:B------:R-:W-:Y:S01]  /*8260*/  IABS R15, R7 ;  /* 0x00000007000f7213 */ /* 0x000fe20000000000 */
[--C-:B------:R-:W-:Y:S01]  /*8270*/  @!P2 IMAD.IADD R2, R2, 0x1, -R4.reuse ;  /* 0x000000010202a824 */ /* 0x100fe200078e0a04 */
[----:B------:R3:W-:Y:S01]  /*8280*/  STL [R1+0x5c0], R14 ;  /* 0x0005c00e01007387 */ /* 0x0007e20000100800 */
[----:B------:R-:W-:Y:S01]  /*8290*/  @!P0 IMAD.IADD R9, R9, 0x1, -R4 ;  /* 0x0000000109098824 */ /* 0x000fe200078e0a04 */
[----:B------:R-:W-:Y:S01]  /*82a0*/  ISETP.GE.AND P0, PT, R8, RZ, PT ;  /* 0x000000ff0800720c */ /* 0x000fe20003f06270 */
[C---:B------:R-:W-:Y:S01]  /*82b0*/  IMAD R11, R4.reuse, R13, R11 ;  /* 0x0000000d040b7224 */ /* 0x040fe200078e020b */
[----:B------:R-:W-:Y:S01]  /*82c0*/  ISETP.GT.U32.AND P3, PT, R4, R12, PT ;  /* 0x0000000c0400720c */ /* 0x000fe20003f64070 */
[----:B------:R-:W-:Y:S01]  /*82d0*/  IMAD.HI.U32 R8, R6, R0, RZ ;  /* 0x0000000006087227 */ /* 0x000fe200078e00ff */
[----:B------:R-:W-:-:S02]  /*82e0*/  ISETP.GT.U32.AND P2, PT, R4, R2, PT ;  /* 0x000000020400720c */ /* 0x000fc40003f44070 */
[----:B-1----:R-:W-:Y:S01]  /*82f0*/  IADD3 R17, R29, 0x161, RZ ;  /* 0x000001611d117810 */ /* 0x002fe20007ffe0ff */
[----:B--2---:R-:W-:Y:S02]  /*8300*/  IMAD.MOV.U32 R16, RZ, RZ, R9 ;  /* 0x000000ffff107224 */ /* 0x004fe400078e0009 */
[----:B------:R-:W-:Y:S01]  /*8310*/  @!P1 IMAD.IADD R10, R10, 0x1, -R4 ;  /* 0x000000010a0a9824 */ /* 0x000fe200078e0a04 */
[----:B------:R-:W-:Y:S01]  /*8320*/  ISETP.GT.U32.AND P1, PT, R4, R11, PT ;  /* 0x0000000b0400720c */ /* 0x000fe20003f24070 */
[----:B------:R-:W-:Y:S01]  /*8330*/  IMAD.HI.U32 R9, R6, R15, RZ ;  /* 0x0000000f06097227 */ /* 0x000fe200078e00ff */
[----:B------:R-:W-:-:S03]  /*8340*/  IABS R18, R17 ;  /* 0x0000001100127213 */ /* 0x000fc60000000000 */
[----:B------:R-:W-:Y:S02]  /*8350*/  IMAD.MOV R8, RZ, RZ, -R8 ;  /* 0x000000ffff087224 */ /* 0x000fe400078e0a08 */
[----:B------:R-:W-:Y:S01]  /*8360*/  @!P6 IMAD.MOV R16, RZ, RZ, -R16 ;  /* 0x000000ffff10e224 */ /* 0x000fe200078e0a10 */
[----:B------:R-:W-:Y:S01]  /*8370*/  ISETP.GE.AND P6, PT, R3, RZ, PT ;  /* 0x000000ff0300720c */ /* 0x000fe20003fc6270 */
[----:B------:R-:W-:Y:S02]  /*8380*/  IMAD.MOV R3, RZ, RZ, -R9 ;  /* 0x000000ffff037224 */ /* 0x000fe400078e0a09 */
[----:B------:R-:W-:Y:S01]  /*8390*/  IMAD R9, R4, R8, R0 ;  /* 0x0000000804097224 */ /* 0x000fe200078e0200 */
[----:B------:R-:W-:Y:S01]  /*83a0*/  IADD3 R0, R29, 0x167, RZ ;  /* 0x000001671d007810 */ /* 0x000fe20007ffe0ff */
[--C-:B------:R-:W-:Y:S01]  /*83b0*/  @!P3 IMAD.IADD R12, R12, 0x1, -R4.reuse ;  /* 0x000000010c0cb824 */ /* 0x100fe200078e0a04 */
[----:B------:R-:W-:Y:S01]  /*83c0*/  STL [R1+0x5bc], R16 ;  /* 0x0005bc1001007387 */ /* 0x000fe20000100800 */
[----:B------:R-:W-:Y:S01]  /*83d0*/  @!P2 IMAD.IADD R2, R2, 0x1, -R4 ;  /* 0x000000010202a824 */ /* 0x000fe200078e0a04 */
[----:B------:R-:W-:Y:S01]  /*83e0*/  ISETP.GT.U32.AND P3, PT, R4, R9, PT ;  /* 0x000000090400720c */ /* 0x000fe20003f64070 */
[----:B---3--:R-:W-:Y:S01]  /*83f0*/  IMAD.MOV.U32 R14, RZ, RZ, R10 ;  /* 0x000000ffff0e7224 */ /* 0x008fe200078e000a */
[----:B------:R-:W-:Y:S01]  /*8400*/  ISETP.GE.AND P2, PT, R7, RZ, PT ;  /* 0x000000ff0700720c */ /* 0x000fe20003f46270 */
[----:B------:R-:W-:-:S02]  /*8410*/  @!P1 IMAD.IADD R11, R11, 0x1, -R4 ;  /* 0x000000010b0b9824 */ /* 0x000fc400078e0a04 */
[----:B------:R-:W-:Y:S01]  /*8420*/  IMAD.MOV.U32 R13, RZ, RZ, R2 ;  /* 0x000000ffff0d7224 */ /* 0x000fe200078e0002 */
[----:B------:R-:W-:Y:S01]  /*8430*/  IADD3 R2, R29, 0x166, RZ ;  /* 0x000001661d027810 */ /* 0x000fe20007ffe0ff */
[----:B------:R-:W-:Y:S01]  /*8440*/  @!P5 IMAD.MOV R14, RZ, RZ, -R14 ;  /* 0x000000ffff0ed224 */ /* 0x000fe200078e0a0e */
[----:B------:R-:W-:Y:S01]  /*8450*/  ISETP.GT.U32.AND P1, PT, R4, R11, PT ;  /* 0x0000000b0400720c */ /* 0x000fe20003f24070 */
[----:B------:R-:W-:Y:S01]  /*8460*/  @!P4 IMAD.MOV R13, RZ, RZ, -R13 ;  /* 0x000000ffff0dc224 */ /* 0x000fe200078e0a0d */
[----:B------:R-:W-:Y:S01]  /*8470*/  IABS R8, R2 ;  /* 0x0000000200087213 */ /* 0x000fe20000000000 */
[----:B------:R-:W-:Y:S01]  /*8480*/  IMAD.MOV.U32 R10, RZ, RZ, R12 ;  /* 0x000000ffff0a7224 */ /* 0x000fe200078e000c */
[----:B------:R-:W-:Y:S01]  /*8490*/  STL [R1+0x5a8], R14 ;  /* 0x0005a80e01007387 */ /* 0x000fe20000100800 */
[----:B------:R-:W-:Y:S01]  /*84a0*/  @!P3 IMAD.IADD R9, R9, 0x1, -R4 ;  /* 0x000000010909b824 */ /* 0x000fe200078e0a04 */
[----:B------:R-:W-:Y:S01]  /*84b0*/  ISETP.GE.AND P4, PT, R0, RZ, PT ;  /* 0x000000ff0000720c */ /* 0x000fe20003f86270 */
[C---:B------:R-:W-:Y:S01]  /*84c0*/  IMAD R15, R4.reuse, R3, R15 ;  /* 0x00000003040f7224 */ /* 0x040fe200078e020f */
[----:B------:R1:W-:Y:S01]  /*84d0*/  STL [R1+0x5b4], R13 ;  /* 0x0005b40d01007387 */ /* 0x0003e20000100800 */
[----:B------:R-:W-:Y:S01]  /*84e0*/  @!P0 IMAD.MOV R10, RZ, RZ, -R10 ;  /* 0x000000ffff0a8224 */ /* 0x000fe200078e0a0a */
[----:B------:R-:W-:Y:S01]  /*84f0*/  ISETP.GT.U32.AND P3, PT, R4, R9, PT ;  /* 0x000000090400720c */ /* 0x000fe20003f64070 */
[----:B------:R-:W-:Y:S01]  /*8500*/  IMAD.HI.U32 R21, R6, R18, RZ ;  /* 0x0000001206157227 */ /* 0x000fe200078e00ff */
[----:B------:R-:W-:-:S02]  /*8510*/  ISETP.GE.AND P0, PT, R2, RZ, PT ;  /* 0x000000ff0200720c */ /* 0x000fc40003f06270 */
[----:B------:R-:W-:Y:S01]  /*8520*/  ISETP.GE.AND P5, PT, R5, RZ, PT ;  /* 0x000000ff0500720c */ /* 0x000fe20003fa6270 */
[----:B------:R-:W-:Y:S01]  /*8530*/  @!P1 IMAD.IADD R11, R11, 0x1, -R4 ;  /* 0x000000010b0b9824 */ /* 0x000fe200078e0a04 */
[----:B------:R-:W-:Y:S01]  /*8540*/  ISETP.GT.U32.AND P1, PT, R4, R15, PT ;  /* 0x0000000f0400720c */ /* 0x000fe20003f24070 */
[C---:B------:R-:W-:Y:S01]  /*8550*/  IMAD.HI.U32 R2, R6.reuse, R8, RZ ;  /* 0x0000000806027227 */ /* 0x040fe200078e00ff */
[----:B-1----:R-:W-:Y:S01]  /*8560*/  IABS R13, R0 ;  /* 0x00000000000d7213 */ /* 0x002fe20000000000 */
[----:B------:R1:W-:Y:S01]  /*8570*/  STL [R1+0x5b8], R10 ;  /* 0x0005b80a01007387 */ /* 0x0003e20000100800 */
[C---:B------:R-:W-:Y:S01]  /*8580*/  IADD3 R0, R29.reuse, 0x165, RZ ;  /* 0x000001651d007810 */ /* 0x040fe20007ffe0ff */
[----:B------:R-:W-:Y:S01]  /*8590*/  IMAD.MOV R2, RZ, RZ, -R2 ;  /* 0x000000ffff027224 */ /* 0x000fe200078e0a02 */
[----:B------:R-:W-:Y:S01]  /*85a0*/  IADD3 R5, R29, 0x164, RZ ;  /* 0x000001641d057810 */ /* 0x000fe20007ffe0ff */
[----:B------:R-:W-:Y:S01]  /*85b0*/  IMAD.HI.U32 R7, R6, R13, RZ ;  /* 0x0000000d06077227 */ /* 0x000fe200078e00ff */
[----:B------:R-:W-:-:S03]  /*85c0*/  IABS R3, R0 ;  /* 0x0000000000037213 */ /* 0x000fc60000000000 */
[----:B------:R-:W-:Y:S02]  /*85d0*/  IMAD.MOV R7, RZ, RZ, -R7 ;  /* 0x000000ffff077224 */ /* 0x000fe400078e0a07 */
[C---:B------:R-:W-:Y:S01]  /*85e0*/  IMAD R8, R4.reuse, R2, R8 ;  /* 0x0000000204087224 */ /* 0x040fe200078e0208 */
[----:B-1----:R-:W-:Y:S01]  /*85f0*/  IABS R10, R5 ;  /* 0x00000005000a7213 */ /* 0x002fe20000000000 */
[C---:B------:R-:W-:Y:S02]  /*8600*/  IMAD R13, R4.reuse, R7, R13 ;  /* 0x00000007040d7224 */ /* 0x040fe400078e020d */
[--C-:B------:R-:W-:Y:S02]  /*8610*/  @!P3 IMAD.IADD R9, R9, 0x1, -R4.reuse ;  /* 0x000000010909b824 */ /* 0x100fe400078e0a04 */
[----:B------:R-:W-:Y:S01]  /*8620*/  IMAD.MOV.U32 R14, RZ, RZ, R11 ;  /* 0x000000ffff0e7224 */ /* 0x000fe200078e000b */
[----:B------:R-:W-:Y:S01]  /*8630*/  ISETP.GT.U32.AND P3, PT, R4, R13, PT ;  /* 0x0000000d0400720c */ /* 0x000fe20003f64070 */
[----:B------:R-:W-:-:S02]  /*8640*/  @!P1 IMAD.IADD R15, R15, 0x1, -R4 ;  /* 0x000000010f0f9824 */ /* 0x000fc400078e0a04 */
[----:B------:R-:W-:Y:S01]  /*8650*/  @!P6 IMAD.MOV R14, RZ, RZ, -R14 ;  /* 0x000000ffff0ee224 */ /* 0x000fe200078e0a0e */
[----:B------:R-:W-:Y:S01]  /*8660*/  ISETP.GT.U32.AND P6, PT, R4, R8, PT ;  /* 0x000000080400720c */ /* 0x000fe20003fc4070 */
[----:B------:R-:W-:Y:S01]  /*8670*/  IMAD.HI.U32 R7, R6, R3, RZ ;  /* 0x0000000306077227 */ /* 0x000fe200078e00ff */
[----:B------:R-:W-:Y:S02]  /*8680*/  ISETP.GT.U32.AND P1, PT, R4, R15, PT ;  /* 0x0000000f0400720c */ /* 0x000fe40003f24070 */
[----:B------:R1:W-:Y:S01]  /*8690*/  STL [R1+0x5ac], R14 ;  /* 0x0005ac0e01007387 */ /* 0x0003e20000100800 */
[----:B------:R-:W-:Y:S01]  /*86a0*/  IMAD.MOV.U32 R12, RZ, RZ, R9 ;  /* 0x000000ffff0c7224 */ /* 0x000fe200078e0009 */
[----:B------:R-:W-:Y:S01]  /*86b0*/  IADD3 R9, R29, 0x162, RZ ;  /* 0x000001621d097810 */ /* 0x000fe20007ffe0ff */
[----:B------:R-:W-:-:S03]  /*86c0*/  IMAD.HI.U32 R2, R6, R10, RZ ;  /* 0x0000000a06027227 */ /* 0x000fc600078e00ff */
[----:B------:R-:W-:Y:S01]  /*86d0*/  IABS R20, R9 ;  /* 0x0000000900147213 */ /* 0x000fe20000000000 */
[--C-:B------:R-:W-:Y:S02]  /*86e0*/  @!P3 IMAD.IADD R13, R13, 0x1, -R4.reuse ;  /* 0x000000010d0db824 */ /* 0x100fe400078e0a04 */
[--C-:B------:R-:W-:Y:S01]  /*86f0*/  @!P6 IMAD.IADD R8, R8, 0x1, -R4.reuse ;  /* 0x000000010808e824 */ /* 0x100fe200078e0a04 */
[----:B-1----:R-:W-:Y:S01]  /*8700*/  IADD3 R14, R29, 0x15f, RZ ;  /* 0x0000015f1d0e7810 */ /* 0x002fe20007ffe0ff */
[----:B------:R-:W-:Y:S01]  /*8710*/  @!P1 IMAD.IADD R15, R15, 0x1, -R4 ;  /* 0x000000010f0f9824 */ /* 0x000fe200078e0a04 */
[C---:B------:R-:W-:Y:S01]  /*8720*/  ISETP.GT.U32.AND P3, PT, R4.reuse, R13, PT ;  /* 0x0000000d0400720c */ /* 0x040fe20003f64070 */
[----:B------:R-:W-:Y:S01]  /*8730*/  IMAD.MOV R7, RZ, RZ, -R7 ;  /* 0x000000ffff077224 */ /* 0x000fe200078e0a07 */
[----:B------:R-:W-:Y:S01]  /*8740*/  ISETP.GT.U32.AND P6, PT, R4, R8, PT ;  /* 0x000000080400720c */ /* 0x000fe20003fc4070 */
[----:B------:R-:W-:Y:S01]  /*8750*/  @!P5 IMAD.MOV R12, RZ, RZ, -R12 ;  /* 0x000000ffff0cd224 */ /* 0x000fe200078e0a0c */
[----:B------:R-:W-:Y:S01]  /*8760*/  ISETP.GE.AND P1, PT, R5, RZ, PT ;  /* 0x000000ff0500720c */ /* 0x000fe20003f26270 */
[----:B------:R-:W-:Y:S01]  /*8770*/  IMAD.MOV R2, RZ, RZ, -R2 ;  /* 0x000000ffff027224 */ /* 0x000fe200078e0a02 */
[----:B------:R-:W-:Y:S01]  /*8780*/  IADD3 R5, R29, 0x163, RZ ;  /* 0x000001631d057810 */ /* 0x000fe20007ffe0ff */
[----:B------:R-:W-:Y:S01]  /*8790*/  IMAD.HI.U32 R19, R6, R20, RZ ;  /* 0x0000001406137227 */ /* 0x000fe200078e00ff */
[----:B------:R-:W-:Y:S01]  /*87a0*/  ISETP.GE.AND P5, PT, R0, RZ, PT ;  /* 0x000000ff0000720c */ /* 0x000fe20003fa6270 */
[----:B------:R1:W-:Y:S01]  /*87b0*/  STL [R1+0x5b0], R12 ;  /* 0x0005b00c01007387 */ /* 0x0003e20000100800 */
[----:B------:R-:W-:Y:S01]  /*87c0*/  IABS R11, R5 ;  /* 0x00000005000b7213 */ /* 0x000fe20000000000 */
[----:B------:R-:W-:-:S02]  /*87d0*/  IMAD R0, R4, R7, R3 ;  /* 0x0000000704007224 */ /* 0x000fc400078e0203 */
[C---:B------:R-:W-:Y:S01]  /*87e0*/  IMAD R10, R4.reuse, R2, R10 ;  /* 0x00000002040a7224 */ /* 0x040fe200078e020a */
[----:B------:R-:W-:Y:S01]  /*87f0*/  IADD3 R2, R29, 0x160, RZ ;  /* 0x000001601d027810 */ /* 0x000fe20007ffe0ff */
[--C-:B------:R-:W-:Y:S01]  /*8800*/  @!P3 IMAD.IADD R13, R13, 0x1, -R4.reuse ;  /* 0x000000010d0db824 */ /* 0x100fe200078e0a04 */
[----:B------:R-:W-:Y:S01]  /*8810*/  ISETP.GT.U32.AND P3, PT, R4, R0, PT ;  /* 0x000000000400720c */ /* 0x000fe20003f64070 */
[----:B------:R-:W-:Y:S01]  /*8820*/  IMAD.HI.U32 R3, R6, R11, RZ ;  /* 0x0000000b06037227 */ /* 0x000fe200078e00ff */
[----:B------:R-:W-:Y:S02]  /*8830*/  IABS R7, R2 ;  /* 0x0000000200077213 */ /* 0x000fe40000000000 */
[----:B-1----:R-:W-:Y:S01]  /*8840*/  IABS R12, R14 ;  /* 0x0000000e000c7213 */ /* 0x002fe20000000000 */
[----:B------:R-:W-:Y:S01]  /*8850*/  @!P6 IMAD.IADD R8, R8, 0x1, -R4 ;  /* 0x000000010808e824 */ /* 0x000fe200078e0a04 */
[----:B------:R-:W-:Y:S01]  /*8860*/  ISETP.GT.U32.AND P6, PT, R4, R10, PT ;  /* 0x0000000a0400720c */ /* 0x000fe20003fc4070 */
[----:B------:R-:W-:-:S02]  /*8870*/  IMAD.MOV R3, RZ, RZ, -R3 ;  /* 0x000000ffff037224 */ /* 0x000fc400078e0a03 */
[----:B------:R-:W-:Y:S02]  /*8880*/  IMAD.MOV R19, RZ, RZ, -R19 ;  /* 0x000000ffff137224 */ /* 0x000fe400078e0a13 */
[----:B------:R-:W-:Y:S02]  /*8890*/  IMAD R11, R4, R3, R11 ;  /* 0x00000003040b7224 */ /* 0x000fe400078e020b */
[----:B------:R-:W-:Y:S02]  /*88a0*/  @!P3 IMAD.IADD R0, R0, 0x1, -R4 ;  /* 0x000000010000b824 */ /* 0x000fe400078e0a04 */
[C---:B------:R-:W-:Y:S01]  /*88b0*/  IMAD R19, R4.reuse, R19, R20 ;  /* 0x0000001304137224 */ /* 0x040fe200078e0214 */
[----:B------:R-:W-:Y:S01]  /*88c0*/  ISETP.GT.U32.AND P3, PT, R4, R11, PT ;  /* 0x0000000b0400720c */ /* 0x000fe20003f64070 */
[----:B------:R-:W-:Y:S02]  /*88d0*/  IMAD.MOV R21, RZ, RZ, -R21 ;  /* 0x000000ffff157224 */ /* 0x000fe400078e0a15 */
[----:B------:R-:W-:Y:S01]  /*88e0*/  @!P6 IMAD.IADD R10, R10, 0x1, -R4 ;  /* 0x000000010a0ae824 */ /* 0x000fe200078e0a04 */
[----:B------:R-:W-:Y:S01]  /*88f0*/  ISETP.GT.U32.AND P6, PT, R4, R19, PT ;  /* 0x000000130400720c */ /* 0x000fe20003fc4070 */
[----:B------:R-:W-:-:S02]  /*8900*/  IMAD.MOV.U32 R22, RZ, RZ, R15 ;  /* 0x000000ffff167224 */ /* 0x000fc400078e000f */
[C---:B------:R-:W-:Y:S02]  /*8910*/  IMAD R18, R4.reuse, R21, R18 ;  /* 0x0000001504127224 */ /* 0x040fe400078e0212 */
[----:B------:R-:W-:Y:S01]  /*8920*/  @!P2 IMAD.MOV R22, RZ, RZ, -R22 ;  /* 0x000000ffff16a224 */ /* 0x000fe200078e0a16 */
[----:B------:R-:W-:Y:S01]  /*8930*/  ISETP.GT.U32.AND P2, PT, R4, R0, PT ;  /* 0x000000000400720c */ /* 0x000fe20003f44070 */
[----:B------:R-:W-:-:S03]  /*8940*/  IMAD.HI.U32 R16, R6, R7, RZ ;  /* 0x0000000706107227 */ /* 0x000fc600078e00ff */
[----:B------:R-:W-:Y:S01]  /*8950*/  STL [R1+0x5a0], R22 ;  /* 0x0005a01601007387 */ /* 0x000fe20000100800 */
[--C-:B------:R-:W-:Y:S01]  /*8960*/  @!P3 IMAD.IADD R11, R11, 0x1, -R4.reuse ;  /* 0x000000010b0bb824 */ /* 0x100fe200078e0a04 */
[C---:B------:R-:W-:Y:S01]  /*8970*/  ISETP.GT.U32.AND P3, PT, R4.reuse, R10, PT ;  /* 0x0000000a0400720c */ /* 0x040fe20003f64070 */
[----:B------:R-:W-:Y:S02]  /*8980*/  @!P6 IMAD.IADD R19, R19, 0x1, -R4 ;  /* 0x000000011313e824 */ /* 0x000fe400078e0a04 */
[----:B------:R-:W-:Y:S01]  /*8990*/  @!P0 IMAD.MOV R8, RZ, RZ, -R8 ;  /* 0x000000ffff088224 */ /* 0x000fe200078e0a08 */
[----:B------:R-:W-:Y:S01]  /*89a0*/  ISETP.GT.U32.AND P6, PT, R4, R11, PT ;  /* 0x0000000b0400720c */ /* 0x000fe20003fc4070 */
[----:B------:R-:W-:Y:S01]  /*89b0*/  IMAD.HI.U32 R3, R6, R12, RZ ;  /* 0x0000000c06037227 */ /* 0x000fe200078e00ff */
[----:B------:R-:W-:-:S03]  /*89c0*/  ISETP.GT.U32.AND P0, PT, R4, R18, PT ;  /* 0x000000120400720c */ /* 0x000fc60003f04070 */
[----:B------:R-:W-:Y:S02]  /*89d0*/  IMAD.MOV R16, RZ, RZ, -R16 ;  /* 0x000000ffff107224 */ /* 0x000fe400078e0a10 */
[----:B------:R-:W-:Y:S02]  /*89e0*/  IMAD.MOV.U32 R20, RZ, RZ, R13 ;  /* 0x000000ffff147224 */ /* 0x000fe400078e000d */
[----:B------:R-:W-:Y:S02]  /*89f0*/  IMAD.MOV R3, RZ, RZ, -R3 ;  /* 0x000000ffff037224 */ /* 0x000fe400078e0a03 */
[C---:B------:R-:W-:Y:S01]  /*8a00*/  IMAD R7, R4.reuse, R16, R7 ;  /* 0x0000001004077224 */ /* 0x040fe200078e0207 */
[C---:B------:R-:W-:Y:S01]  /*8a10*/  IADD3 R16, R29.reuse, 0x15e, RZ ;  /* 0x0000015e1d107810 */ /* 0x040fe20007ffe0ff */
[----:B------:R-:W-:Y:S01]  /*8a20*/  @!P4 IMAD.MOV R20, RZ, RZ, -R20 ;  /* 0x000000ffff14c224 */ /* 0x000fe200078e0a14 */
[C---:B------:R-:W-:Y:S01]  /*8a30*/  ISETP.GT.U32.AND P4, PT, R4.reuse, R19, PT ;  /* 0x000000130400720c */ /* 0x040fe20003f84070 */
[----:B------:R-:W-:Y:S01]  /*8a40*/  IMAD R3, R4, R3, R12 ;  /* 0x0000000304037224 */ /* 0x000fe200078e020c */
[----:B------:R-:W-:Y:S01]  /*8a50*/  IADD3 R12, R29, 0x15d, RZ ;  /* 0x0000015d1d0c7810 */ /* 0x000fe20007ffe0ff */
[--C-:B------:R-:W-:Y:S01]  /*8a60*/  @!P2 IMAD.IADD R0, R0, 0x1, -R4.reuse ;  /* 0x000000010000a824 */ /* 0x100fe200078e0a04 */
[----:B------:R-:W-:Y:S01]  /*8a70*/  ISETP.GT.U32.AND P2, PT, R4, R7, PT ;  /* 0x000000070400720c */ /* 0x000fe20003f44070 */
[--C-:B------:R-:W-:Y:S01]  /*8a80*/  @!P6 IMAD.IADD R11, R11, 0x1, -R4.reuse ;  /* 0x000000010b0be824 */ /* 0x100fe200078e0a04 */
[----:B------:R-:W-:Y:S01]  /*8a90*/  IABS R15, R16 ;  /* 0x00000010000f7213 */ /* 0x000fe20000000000 */
[----:B------:R-:W-:Y:S01]  /*8aa0*/  @!P0 IMAD.IADD R18, R18, 0x1, -R4 ;  /* 0x0000000112128824 */ /* 0x000fe200078e0a04 */
[----:B------:R-:W-:Y:S01]  /*8ab0*/  IABS R13, R12 ;  /* 0x0000000c000d7213 */ /* 0x000fe20000000000 */
[----:B------:R-:W-:Y:S01]  /*8ac0*/  IMAD.MOV.U32 R21, RZ, RZ, R0 ;  /* 0x000000ffff157224 */ /* 0x000fe200078e0000 */
[----:B------:R-:W-:Y:S01]  /*8ad0*/  ISETP.GT.U32.AND P6, PT, R4, R3, PT ;  /* 0x000000030400720c */ /* 0x000fe20003fc4070 */
[----:B------:R-:W-:Y:S01]  /*8ae0*/  @!P3 IMAD.IADD R10, R10, 0x1, -R4 ;  /* 0x000000010a0ab824 */ /* 0x000fe200078e0a04 */
[----:B------:R-:W-:Y:S01]  /*8af0*/  STL [R1+0x59c], R20 ;  /* 0x00059c1401007387 */ /* 0x000fe20000100800 */
[----:B------:R-:W-:Y:S01]  /*8b00*/  ISETP.GE.AND P3, PT, R5, RZ, PT ;  /* 0x000000ff0500720c */ /* 0x000fe20003f66270 */
[----:B------:R-:W-:Y:S01]  /*8b10*/  @!P5 IMAD.MOV R21, RZ, RZ, -R21 ;  /* 0x000000ffff15d224 */ /* 0x000fe200078e0a15 */
[----:B------:R-:W-:Y:S01]  /*8b20*/  ISETP.GT.U32.AND P5, PT, R4, R18, PT ;  /* 0x000000120400720c */ /* 0x000fe20003fa4070 */
[----:B------:R1:W-:Y:S01]  /*8b30*/  STL [R1+0x598], R8 ;  /* 0x0005980801007387 */ /* 0x0003e20000100800 */
[----:B------:R-:W-:Y:S01]  /*8b40*/  IMAD.HI.U32 R5, R6, R15, RZ ;  /* 0x0000000f06057227 */ /* 0x000fe200078e00ff */
[----:B------:R-:W-:-:S02]  /*8b50*/  IADD3 R0, R29, 0x15c, RZ ;  /* 0x0000015c1d007810 */ /* 0x000fc40007ffe0ff */
[----:B------:R-:W-:Y:S01]  /*8b60*/  STL [R1+0x58c], R21 ;  /* 0x00058c1501007387 */ /* 0x000fe20000100800 */
[--C-:B------:R-:W-:Y:S01]  /*8b70*/  @!P4 IMAD.IADD R19, R19, 0x1, -R4.reuse ;  /* 0x000000011313c824 */ /* 0x100fe200078e0a04 */
[----:B------:R-:W-:Y:S01]  /*8b80*/  ISETP.GE.AND P4, PT, R9, RZ, PT ;  /* 0x000000ff0900720c */ /* 0x000fe20003f86270 */
[----:B------:R-:W-:Y:S01]  /*8b90*/  IMAD.MOV R5, RZ, RZ, -R5 ;  /* 0x000000ffff057224 */ /* 0x000fe200078e0a05 */
[----:B------:R-:W-:Y:S01]  /*8ba0*/  ISETP.GE.AND P0, PT, R17, RZ, PT ;  /* 0x000000ff1100720c */ /* 0x000fe20003f06270 */
[----:B------:R-:W-:Y:S01]  /*8bb0*/  @!P2 IMAD.IADD R7, R7, 0x1, -R4 ;  /* 0x000000010707a824 */ /* 0x000fe200078e0a04 */
[----:B------:R-:W-:Y:S01]  /*8bc0*/  ISETP.GE.AND P2, PT, R2, RZ, PT ;  /* 0x000000ff0200720c */ /* 0x000fe20003f46270 */
[----:B-1----:R-:W-:Y:S01]  /*8bd0*/  IMAD.HI.U32 R8, R6, R13, RZ ;  /* 0x0000000d06087227 */ /* 0x002fe200078e00ff */
[----:B------:R-:W-:-:S03]  /*8be0*/  IADD3 R2, R29, 0x15b, RZ ;  /* 0x0000015b1d027810 */ /* 0x000fc60007ffe0ff */
[----:B------:R-:W-:Y:S02]  /*8bf0*/  IMAD.MOV R8, RZ, RZ, -R8 ;  /* 0x000000ffff087224 */ /* 0x000fe400078e0a08 */
[----:B------:R-:W-:Y:S02]  /*8c00*/  IMAD.MOV.U32 R20, RZ, RZ, R10 ;  /* 0x000000ffff147224 */ /* 0x000fe400078e000a */
[----:B------:R-:W-:Y:S02]  /*8c10*/  IMAD.MOV.U32 R10, RZ, RZ, R11 ;  /* 0x000000ffff0a7224 */ /* 0x000fe400078e000b */
[C---:B------:R-:W-:Y:S01]  /*8c20*/  IMAD R5, R4.reuse, R5, R15 ;  /* 0x0000000504057224 */ /* 0x040fe200078e020f */
[----:B------:R-:W-:Y:S01]  /*8c30*/  IABS R15, R2 ;  /* 0x00000002000f7213 */ /* 0x000fe20000000000 */
[----:B------:R-:W-:Y:S02]  /*8c40*/  IMAD R8, R4, R8, R13 ;  /* 0x0000000804087224 */ /* 0x000fe400078e020d */
[----:B------:R-:W-:-:S02]  /*8c50*/  @!P6 IMAD.IADD R3, R3, 0x1, -R4 ;  /* 0x000000010303e824 */ /* 0x000fc400078e0a04 */
[----:B------:R-:W-:Y:S01]  /*8c60*/  @!P1 IMAD.MOV R20, RZ, RZ, -R20 ;  /* 0x000000ffff149224 */ /* 0x000fe200078e0a14 */
[C---:B------:R-:W-:Y:S01]  /*8c70*/  ISETP.GT.U32.AND P1, PT, R4.reuse, R7, PT ;  /* 0x000000070400720c */ /* 0x040fe20003f24070 */
[----:B------:R-:W-:Y:S01]  /*8c80*/  @!P3 IMAD.MOV R10, RZ, RZ, -R10 ;  /* 0x000000ffff0ab224 */ /* 0x000fe200078e0a0a */
[C---:B------:R-:W-:Y:S01]  /*8c90*/  ISETP.GT.U32.AND P6, PT, R4.reuse, R3, PT ;  /* 0x000000030400720c */ /* 0x040fe20003fc4070 */
[----:B------:R-:W-:Y:S01]  /*8ca0*/  IMAD.MOV.U32 R9, RZ, RZ, R19 ;  /* 0x000000ffff097224 */ /* 0x000fe200078e0013 */
[----:B------:R-:W-:Y:S01]  /*8cb0*/  ISETP.GT.U32.AND P3, PT, R4, R5, PT ;  /* 0x000000050400720c */ /* 0x000fe20003f64070 */
[----:B------:R-:W-:Y:S01]  /*8cc0*/  @!P5 IMAD.IADD R18, R18, 0x1, -R4 ;  /* 0x000000011212d824 */ /* 0x000fe200078e0a04 */
[----:B------:R-:W-:Y:S01]  /*8cd0*/  ISETP.GT.U32.AND P5, PT, R4, R8, PT ;  /* 0x000000080400720c */ /* 0x000fe20003fa4070 */
[----:B------:R-:W-:Y:S01]  /*8ce0*/  STL [R1+0x588], R20 ;  /* 0x0005881401007387 */ /* 0x000fe20000100800 */
[----:B------:R-:W-:Y:S01]  /*8cf0*/  @!P4 IMAD.MOV R9, RZ, RZ, -R9 ;  /* 0x000000ffff09c224 */ /* 0x000fe200078e0a09 */
[----:B------:R-:W-:Y:S01]  /*8d00*/  ISETP.GE.AND P4, PT, R14, RZ, PT ;  /* 0x000000ff0e00720c */ /* 0x000fe20003f86270 */
[----:B------:R-:W-:Y:S01]  /*8d10*/  IMAD.MOV.U32 R13, RZ, RZ, R18 ;  /* 0x000000ffff0d7224 */ /* 0x000fe200078e0012 */
[----:B------:R1:W-:Y:S02]  /*8d20*/  STL [R1+0x584], R10 ;  /* 0x0005840a01007387 */ /* 0x0003e40000100800 */
[--C-:B------:R-:W-:Y:S01]  /*8d30*/  @!P1 IMAD.IADD R7, R7, 0x1, -R4.reuse ;  /* 0x0000000107079824 */ /* 0x100fe200078e0a04 */
[----:B------:R-:W-:Y:S01]  /*8d40*/  ISETP.GE.AND P1, PT, R16, RZ, PT ;  /* 0x000000ff1000720c */ /* 0x000fe20003f26270 */
[----:B------:R2:W-:Y:S01]  /*8d50*/  STL [R1+0x580], R9 ;  /* 0x0005800901007387 */ /* 0x0005e20000100800 */
[--C-:B------:R-:W-:Y:S01]  /*8d60*/  @!P6 IMAD.IADD R3, R3, 0x1, -R4.reuse ;  /* 0x000000010303e824 */ /* 0x100fe200078e0a04 */
[----:B------:R-:W-:Y:S01]  /*8d70*/  ISETP.GE.AND P6, PT, R12, RZ, PT ;  /* 0x000000ff0c00720c */ /* 0x000fe20003fc6270 */
[--C-:B------:R-:W-:Y:S01]  /*8d80*/  @!P3 IMAD.IADD R5, R5, 0x1, -R4.reuse ;  /* 0x000000010505b824 */ /* 0x100fe200078e0a04 */
[----:B------:R-:W-:Y:S01]  /*8d90*/  ISETP.GE.AND P3, PT, R0, RZ, PT ;  /* 0x000000ff0000720c */ /* 0x000fe20003f66270 */
[----:B------:R-:W-:Y:S01]  /*8da0*/  @!P5 IMAD.IADD R8, R8, 0x1, -R4 ;  /* 0x000000010808d824 */ /* 0x000fe200078e0a04 */
[----:B-1----:R-:W-:Y:S01]  /*8db0*/  IABS R10, R0 ;  /* 0x00000000000a7213 */ /* 0x002fe20000000000 */
[----:B------:R-:W-:Y:S01]  /*8dc0*/  IMAD.MOV.U32 R11, RZ, RZ, R7 ;  /* 0x000000ffff0b7224 */ /* 0x000fe200078e0007 */
[----:B------:R-:W-:Y:S01]  /*8dd0*/  IADD3 R12, R29, 0x15a, RZ ;  /* 0x0000015a1d0c7810 */ /* 0x000fe20007ffe0ff */
[----:B------:R-:W-:Y:S01]  /*8de0*/  @!P0 IMAD.MOV R13, RZ, RZ, -R13 ;  /* 0x000000ffff0d8224 */ /* 0x000fe200078e0a0d */
[----:B------:R-:W-:Y:S01]  /*8df0*/  ISETP.GT.U32.AND P0, PT, R4, R5, PT ;  /* 0x000000050400720c */ /* 0x000fe20003f04070 */
[----:B--2---:R-:W-:Y:S01]  /*8e00*/  IMAD.HI.U32 R9, R6, R10, RZ ;  /* 0x0000000a06097227 */ /* 0x004fe200078e00ff */
[----:B------:R-:W-:-:S02]  /*8e10*/  ISETP.GE.AND P5, PT, R2, RZ, PT ;  /* 0x000000ff0200720c */ /* 0x000fc40003fa6270 */
[C---:B------:R-:W-:Y:S01]  /*8e20*/  IADD3 R2, R29.reuse, 0x158, RZ ;  /* 0x000001581d027810 */ /* 0x040fe20007ffe0ff */
[----:B------:R-:W-:Y:S01]  /*8e30*/  IMAD.MOV R9, RZ, RZ, -R9 ;  /* 0x000000ffff097224 */ /* 0x000fe200078e0a09 */
[----:B------:R-:W-:Y:S01]  /*8e40*/  STL [R1+0x57c], R13 ;  /* 0x00057c0d01007387 */ /* 0x000fe20000100800 */
[----:B------:R-:W-:Y:S01]  /*8e50*/  @!P2 IMAD.MOV R11, RZ, RZ, -R11 ;  /* 0x000000ffff0ba224 */ /* 0x000fe200078e0a0b */
[C---:B------:R-:W-:Y:S01]  /*8e60*/  ISETP.GT.U32.AND P2, PT, R4.reuse, R8, PT ;  /* 0x000000080400720c */ /* 0x040fe20003f44070 */
[----:B------:R-:W-:Y:S02]  /*8e70*/  IMAD R10, R4, R9, R10 ;  /* 0x00000009040a7224 */ /* 0x000fe400078e020a */
[----:B------:R-:W-:Y:S01]  /*8e80*/  IMAD.MOV.U32 R7, RZ, RZ, R3 ;  /* 0x000000ffff077224 */ /* 0x000fe200078e0003 */
[----:B------:R-:W-:Y:S01]  /*8e90*/  STL [R1+0x578], R11 ;  /* 0x0005780b01007387 */ /* 0x000fe20000100800 */
[----:B------:R-:W-:Y:S01]  /*8ea0*/  IMAD.HI.U32 R0, R6, R15, RZ ;  /* 0x0000000f06007227 */ /* 0x000fe200078e00ff */
[----:B------:R-:W-:-:S03]  /*8eb0*/  IADD3 R3, R29, 0x159, RZ ;  /* 0x000001591d037810 */ /* 0x000fc60007ffe0ff */
[----:B------:R-:W-:Y:S01]  /*8ec0*/  @!P4 IMAD.MOV R7, RZ, RZ, -R7 ;  /* 0x000000ffff07c224 */ /* 0x000fe200078e0a07 */
[----:B------:R-:W-:Y:S01]  /*8ed0*/  ISETP.GT.U32.AND P4, PT, R4, R10, PT ;  /* 0x0000000a0400720c */ /* 0x000fe20003f84070 */
[----:B------:R-:W-:Y:S02]  /*8ee0*/  IMAD.MOV R0, RZ, RZ, -R0 ;  /* 0x000000ffff007224 */ /* 0x000fe400078e0a00 */
[--C-:B------:R-:W-:Y:S01]  /*8ef0*/  @!P0 IMAD.IADD R5, R5, 0x1, -R4.reuse ;  /* 0x0000000105058824 */ /* 0x100fe200078e0a04 */
[----:B------:R-:W-:Y:S01]  /*8f00*/  ISETP.GE.AND P0, PT, R12, RZ, PT ;  /* 0x000000ff0c00720c */ /* 0x000fe20003f06270 */
[----:B------:R-:W-:Y:S01]  /*8f10*/  IMAD R15, R4, R0, R15 ;  /* 0x00000000040f7224 */ /* 0x000fe200078e020f */
[----:B------:R-:W-:Y:S01]  /*8f20*/  IABS R12, R12 ;  /* 0x0000000c000c7213 */ /* 0x000fe20000000000 */
[----:B------:R-:W-:Y:S01]  /*8f30*/  @!P2 IMAD.IADD R8, R8, 0x1, -R4 ;  /* 0x000000010808a824 */ /* 0x000fe200078e0a04 */
[----:B------:R1:W-:Y:S01]  /*8f40*/  STL [R1+0x574], R7 ;  /* 0x0005740701007387 */ /* 0x0003e20000100800 */
[----:B------:R-:W-:Y:S01]  /*8f50*/  IMAD.MOV.U32 R9, RZ, RZ, R5 ;  /* 0x000000ffff097224 */ /* 0x000fe200078e0005 */
[----:B------:R-:W-:Y:S01]  /*8f60*/  ISETP.GT.U32.AND P2, PT, R4, R15, PT ;  /* 0x0000000f0400720c */ /* 0x000fe20003f44070 */
[----:B------:R-:W-:Y:S01]  /*8f70*/  @!P6 IMAD.MOV R8, RZ, RZ, -R8 ;  /* 0x000000ffff08e224 */ /* 0x000fe200078e0a08 */
[----:B------:R-:W-:Y:S01]  /*8f80*/  IABS R0, R3 ;  /* 0x0000000300007213 */ /* 0x000fe20000000000 */
[----:B------:R-:W-:Y:S01]  /*8f90*/  @!P4 IMAD.IADD R10, R10, 0x1, -R4 ;  /* 0x000000010a0ac824 */ /* 0x000fe200078e0a04 */
[----:B------:R-:W-:Y:S01]  /*8fa0*/  ISETP.GE.AND P6, PT, R2, RZ, PT ;  /* 0x000000ff0200720c */ /* 0x000fe20003fc6270 */
[----:B------:R-:W-:Y:S01]  /*8fb0*/  @!P1 IMAD.MOV R9, RZ, RZ, -R9 ;  /* 0x000000ffff099224 */ /* 0x000fe200078e0a09 */
[----:B------:R-:W-:Y:S01]  /*8fc0*/  ISETP.GE.AND P1, PT, R3, RZ, PT ;  /* 0x000000ff0300720c */ /* 0x000fe20003f26270 */
[----:B------:R-:W-:Y:S01]  /*8fd0*/  IMAD.HI.U32 R5, R6, R0, RZ ;  /* 0x0000000006057227 */ /* 0x000fe200078e00ff */
[----:B------:R-:W-:-:S02]  /*8fe0*/  ISETP.GT.U32.AND P4, PT, R4, R10, PT ;  /* 0x0000000a0400720c */ /* 0x000fc40003f84070 */
[----:B-1----:R-:W-:Y:S01]  /*8ff0*/  IABS R7, R2 ;  /* 0x0000000200077213 */ /* 0x002fe20000000000 */
[----:B------:R1:W-:Y:S01]  /*9000*/  STL [R1+0x504], R9 ;  /* 0x0005040901007387 */ /* 0x0003e20000100800 */
[----:B------:R-:W-:Y:S01]  /*9010*/  IMAD.MOV R5, RZ, RZ, -R5 ;  /* 0x000000ffff057224 */ /* 0x000fe200078e0a05 */
[----:B------:R-:W-:Y:S01]  /*9020*/  IADD3 R2, R29, 0x154, RZ ;  /* 0x000001541d027810 */ /* 0x000fe20007ffe0ff */
[----:B------:R-:W-:Y:S01]  /*9030*/  @!P2 IMAD.IADD R15, R15, 0x1, -R4 ;  /* 0x000000010f0fa824 */ /* 0x000fe200078e0a04 */
[----:B------:R2:W-:Y:S01]  /*9040*/  STL [R1+0x570], R8 ;  /* 0x0005700801007387 */ /* 0x0005e20000100800 */
[----:B------:R-:W-:Y:S01]  /*9050*/  IMAD.HI.U32 R3, R6, R7, RZ ;  /* 0x0000000706037227 */ /* 0x000fe200078e00ff */
[----:B------:R-:W-:Y:S02]  /*9060*/  IADD3 R11, R29, 0x156, RZ ;  /* 0x000001561d0b7810 */ /* 0x000fe40007ffe0ff */
[----:B------:R-:W-:Y:S01]  /*9070*/  ISETP.GT.U32.AND P2, PT, R4, R15, PT ;  /* 0x0000000f0400720c */ /* 0x000fe20003f44070 */
[----:B------:R-:W-:Y:S01]  /*9080*/  IMAD.MOV R3, RZ, RZ, -R3 ;  /* 0x000000ffff037224 */ /* 0x000fe200078e0a03 */
[----:B------:R-:W-:Y:S01]  /*9090*/  IABS R14, R11 ;  /* 0x0000000b000e7213 */ /* 0x000fe20000000000 */
[----:B-1----:R-:W-:-:S04]  /*90a0*/  IMAD.HI.U32 R9, R6, R12, RZ ;  /* 0x0000000c06097227 */ /* 0x002fc800078e00ff */
[----:B------:R-:W-:Y:S02]  /*90b0*/  IMAD.MOV R9, RZ, RZ, -R9 ;  /* 0x000000ffff097224 */ /* 0x000fe400078e0a09 */
[----:B------:R-:W-:Y:S02]  /*90c0*/  @!P4 IMAD.IADD R10, R10, 0x1, -R4 ;  /* 0x000000010a0ac824 */ /* 0x000fe400078e0a04 */
[C---:B------:R-:W-:Y:S01]  /*90d0*/  IMAD R12, R4.reuse, R9, R12 ;  /* 0x00000009040c7224 */ /* 0x040fe200078e020c */
[----:B------:R-:W-:Y:S01]  /*90e0*/  IABS R9, R2 ;  /* 0x0000000200097213 */ /* 0x000fe20000000000 */
[C---:B------:R-:W-:Y:S01]  /*90f0*/  IMAD R7, R4.reuse, R3, R7 ;  /* 0x0000000304077224 */ /* 0x040fe200078e0207 */
[C---:B------:R-:W-:Y:S01]  /*9100*/  IADD3 R3, R29.reuse, 0x155, RZ ;  /* 0x000001551d037810 */ /* 0x040fe20007ffe0ff */
[----:B------:R-:W-:Y:S01]  /*9110*/  IMAD.MOV.U32 R16, RZ, RZ, R10 ;  /* 0x000000ffff107224 */ /* 0x000fe200078e000a */
[C---:B------:R-:W-:Y:S01]  /*9120*/  ISETP.GT.U32.AND P4, PT, R4.reuse, R12, PT ;  /* 0x0000000c0400720c */ /* 0x040fe20003f84070 */
[C---:B--2---:R-:W-:Y:S01]  /*9130*/  IMAD R8, R4.reuse, R5, R0 ;  /* 0x0000000504087224 */ /* 0x044fe200078e0200 */
[----:B------:R-:W-:Y:S01]  /*9140*/  IADD3 R0, R29, 0x157, RZ ;  /* 0x000001571d007810 */ /* 0x000fe20007ffe0ff */
[----:B------:R-:W-:Y:S01]  /*9150*/  @!P3 IMAD.MOV R16, RZ, RZ, -R16 ;  /* 0x000000ffff10b224 */ /* 0x000fe200078e0a10 */
[C---:B------:R-:W-:Y:S01]  /*9160*/  ISETP.GT.U32.AND P3, PT, R4.reuse, R7, PT ;  /* 0x000000070400720c */ /* 0x040fe20003f64070 */
[----:B------:R-:W-:Y:S01]  /*9170*/  @!P2 IMAD.IADD R15, R15, 0x1, -R4 ;  /* 0x000000010f0fa824 */ /* 0x000fe200078e0a04 */
[----:B------:R-:W-:-:S02]  /*9180*/  ISETP.GT.U32.AND P2, PT, R4, R8, PT ;  /* 0x000000080400720c */ /* 0x000fc40003f44070 */
[----:B------:R-:W-:Y:S01]  /*9190*/  IABS R5, R0 ;  /* 0x0000000000057213 */ /* 0x000fe20000000000 */
[----:B------:R-:W-:Y:S01]  /*91a0*/  @!P5 IMAD.MOV R15, RZ, RZ, -R15 ;  /* 0x000000ffff0fd224 */ /* 0x000fe200078e0a0f */
[----:B------:R-:W-:Y:S01]  /*91b0*/  IABS R13, R3 ;  /* 0x00000003000d7213 */ /* 0x000fe20000000000 */
[----:B------:R-:W-:Y:S01]  /*91c0*/  STL [R1+0x538], R16 ;  /* 0x0005381001007387 */ /* 0x000fe20000100800 */
[----:B------:R-:W-:Y:S01]  /*91d0*/  ISETP.GE.AND P5, PT, R0, RZ, PT ;  /* 0x000000ff0000720c */ /* 0x000fe20003fa6270 */
[--C-:B------:R-:W-:Y:S02]  /*91e0*/  @!P4 IMAD.IADD R12, R12, 0x1, -R4.reuse ;  /* 0x000000010c0cc824 */ /* 0x100fe400078e0a04 */
[----:B------:R-:W-:Y:S01]  /*91f0*/  IMAD.HI.U32 R10, R6, R5, RZ ;  /* 0x00000005060a7227 */ /* 0x000fe200078e00ff */
[----:B------:R1:W-:Y:S02]  /*9200*/  STL [R1+0x56c], R15 ;  /* 0x00056c0f01007387 */ /* 0x0003e40000100800 */
[----:B------:R-:W-:Y:S01]  /*9210*/  ISETP.GT.U32.AND P4, PT, R4, R12, PT ;  /* 0x0000000c0400720c */ /* 0x000fe20003f84070 */
[----:B------:R-:W-:-:S02]  /*9220*/  @!P3 IMAD.IADD R7, R7, 0x1, -R4 ;  /* 0x000000010707b824 */ /* 0x000fc400078e0a04 */
[----:B------:R-:W-:Y:S02]  /*9230*/  @!P2 IMAD.IADD R8, R8, 0x1, -R4 ;  /* 0x000000010808a824 */ /* 0x000fe400078e0a04 */
[----:B------:R-:W-:Y:S01]  /*9240*/  IMAD.MOV R10, RZ, RZ, -R10 ;  /* 0x000000ffff0a7224 */ /* 0x000fe200078e0a0a */
[C---:B------:R-:W-:Y:S02]  /*9250*/  ISETP.GT.U32.AND P3, PT, R4.reuse, R7, PT ;  /* 0x000000070400720c */ /* 0x040fe40003f64070 */
[C---:B------:R-:W-:Y:S01]  /*9260*/  ISETP.GT.U32.AND P2, PT, R4.reuse, R8, PT ;  /* 0x000000080400720c */ /* 0x040fe20003f44070 */
[----:B------:R-:W-:Y:S02]  /*9270*/  IMAD R0, R4, R10, R5 ;  /* 0x0000000a04007224 */ /* 0x000fe400078e0205 */
[----:B------:R-:W-:-:S04]  /*9280*/  IMAD.HI.U32 R5, R6, R13, RZ ;  /* 0x0000000d06057227 */ /* 0x000fc800078e00ff */
[----:B------:R-:W-:-:S04]  /*9290*/  IMAD.HI.U32 R10, R6, R9, RZ ;  /* 0x00000009060a7227 */ /* 0x000fc800078e00ff */
[----:B-1----:R-:W-:-:S04]  /*92a0*/  IMAD.HI.U32 R15, R6, R14, RZ ;  /* 0x0000000e060f7227 */ /* 0x002fc800078e00ff */
[----:B------:R-:W-:Y:S01]  /*92b0*/  @!P4 IMAD.IADD R12, R12, 0x1, -R4 ;  /* 0x000000010c0cc824 */ /* 0x000fe200078e0a04 */
[C---:B------:R-:W-:Y:S01]  /*92c0*/  ISETP.GT.U32.AND P4, PT, R4.reuse, R0, PT ;  /* 0x000000000400720c */ /* 0x040fe20003f84070 */
[----:B------:R-:W-:Y:S02]  /*92d0*/  IMAD.MOV R5, RZ, RZ, -R5 ;  /* 0x000000ffff057224 */ /* 0x000fe400078e0a05 */
[----:B------:R-:W-:Y:S02]  /*92e0*/  IMAD.MOV R10, RZ, RZ, -R10 ;  /* 0x000000ffff0a7224 */ /* 0x000fe400078e0a0a */
[----:B------:R-:W-:Y:S02]  /*92f0*/  IMAD.MOV R15, RZ, RZ, -R15 ;  /* 0x000000ffff0f7224 */ /* 0x000fe400078e0a0f */
[----:B------:R-:W-:Y:S01]  /*9300*/  IMAD R13, R4, R5, R13 ;  /* 0x00000005040d7224 */ /* 0x000fe200078e020d */
[----:B------:R-:W-:Y:S01]  /*9310*/  IADD3 R5, R29, 0x153, RZ ;  /* 0x000001531d057810 */ /* 0x000fe20007ffe0ff */
[----:B------:R-:W-:-:S02]  /*9320*/  @!P3 IMAD.IADD R7, R7, 0x1, -R4 ;  /* 0x000000010707b824 */ /* 0x000fc400078e0a04 */
[----:B------:R-:W-:Y:S01]  /*9330*/  @!P2 IMAD.IADD R8, R8, 0x1, -R4 ;  /* 0x000000010808a824 */ /* 0x000fe200078e0a04 */
[----:B------:R-:W-:Y:S01]  /*9340*/  ISETP.GE.AND P2, PT, R11, RZ, PT ;  /* 0x000000ff0b00720c */ /* 0x000fe20003f46270 */
[C---:B------:R-:W-:Y:S01]  /*9350*/  IMAD R9, R4.reuse, R10, R9 ;  /* 0x0000000a04097224 */ /* 0x040fe200078e0209 */
[C---:B------:R-:W-:Y:S01]  /*9360*/  ISETP.GT.U32.AND P3, PT, R4.reuse, R13, PT ;  /* 0x0000000d0400720c */ /* 0x040fe20003f64070 */
[C---:B------:R-:W-:Y:S02]  /*9370*/  IMAD R11, R4.reuse, R15, R14 ;  /* 0x0000000f040b7224 */ /* 0x040fe400078e020e */
[----:B------:R-:W-:Y:S01]  /*9380*/  IMAD.MOV.U32 R16, RZ, RZ, R12 ;  /* 0x000000ffff107224 */ /* 0x000fe200078e000c */
[----:B------:R-:W-:Y:S01]  /*9390*/  IABS R12, R5 ;  /* 0x00000005000c7213 */ /* 0x000fe20000000000 */
[----:B------:R-:W-:Y:S02]  /*93a0*/  IMAD.MOV.U32 R10, RZ, RZ, R7 ;  /* 0x000000ffff0a7224 */ /* 0x000fe400078e0007 */
[----:B------:R-:W-:Y:S01]  /*93b0*/  @!P0 IMAD.MOV R16, RZ, RZ, -R16 ;  /* 0x000000ffff108224 */ /* 0x000fe200078e0a10 */
[C---:B------:R-:W-:Y:S01]  /*93c0*/  ISETP.GT.U32.AND P0, PT, R4.reuse, R11, PT ;  /* 0x0000000b0400720c */ /* 0x040fe20003f04070 */
[----:B------:R-:W-:Y:S01]  /*93d0*/  @!P6 IMAD.MOV R10, RZ, RZ, -R10 ;  /* 0x000000ffff0ae224 */ /* 0x000fe200078e0a0a */
[----:B------:R-:W-:Y:S01]  /*93e0*/  ISETP.GT.U32.AND P6, PT, R4, R9, PT ;  /* 0x000000090400720c */ /* 0x000fe20003fc4070 */
[----:B------:R-:W-:Y:S01]  /*93f0*/  @!P4 IMAD.IADD R0, R0, 0x1, -R4 ;  /* 0x000000010000c824 */ /* 0x000fe200078e0a04 */
[----:B------:R-:W-:Y:S01]  /*9400*/  STL [R1+0x558], R16 ;  /* 0x0005581001007387 */ /* 0x000fe20000100800 */
[----:B------:R-:W-:Y:S01]  /*9410*/  @!P1 IMAD.MOV R8, RZ, RZ, -R8 ;  /* 0x000000ffff089224 */ /* 0x000fe200078e0a08 */
[----:B------:R-:W-:Y:S01]  /*9420*/  ISETP.GE.AND P1, PT, R3, RZ, PT ;  /* 0x000000ff0300720c */ /* 0x000fe20003f26270 */
[--C-:B------:R-:W-:Y:S01]  /*9430*/  @!P3 IMAD.IADD R13, R13, 0x1, -R4.reuse ;  /* 0x000000010d0db824 */ /* 0x100fe200078e0a04 */
[----:B------:R-:W-:Y:S01]  /*9440*/  ISETP.GT.U32.AND P4, PT, R4, R0, PT ;  /* 0x000000000400720c */ /* 0x000fe20003f84070 */
[----:B------:R-:W-:Y:S01]  /*9450*/  IMAD.HI.U32 R7, R6, R12, RZ ;  /* 0x0000000c06077227 */ /* 0x000fe200078e00ff */
[----:B------:R-:W-:Y:S01]  /*9460*/  IADD3 R3, R29, 0x152, RZ ;  /* 0x000001521d037810 */ /* 0x000fe20007ffe0ff */
[----:B------:R1:W-:Y:S02]  /*9470*/  STL [R1+0x560], R8 ;  /* 0x0005600801007387 */ /* 0x0003e40000100800 */
[--C-:B------:R-:W-:Y:S01]  /*9480*/  @!P0 IMAD.IADD R11, R11, 0x1, -R4.reuse ;  /* 0x000000010b0b8824 */ /* 0x100fe200078e0a04 */
[----:B------:R-:W-:Y:S01]  /*9490*/  ISETP.GE.AND P0, PT, R5, RZ, PT ;  /* 0x000000ff0500720c */ /* 0x000fe20003f06270 */
[--C-:B------:R-:W-:Y:S01]  /*94a0*/  @!P6 IMAD.IADD R9, R9, 0x1, -R4.reuse ;  /* 0x000000010909e824 */ /* 0x100fe200078e0a04 */
[C---:B------:R-:W-:Y:S01]  /*94b0*/  ISETP.GT.U32.AND P6, PT, R4.reuse, R13, PT ;  /* 0x0000000d0400720c */ /* 0x040fe20003fc4070 */
[----:B------:R2:W-:Y:S01]  /*94c0*/  STL [R1+0x564], R10 ;  /* 0x0005640a01007387 */ /* 0x0005e20000100800 */
[----:B------:R-:W-:Y:S01]  /*94d0*/  ISETP.GT.U32.AND P3, PT, R4, R11, PT ;  /* 0x0000000b0400720c */ /* 0x000fe20003f64070 */
[----:B------:R-:W-:Y:S01]  /*94e0*/  IMAD.MOV R7, RZ, RZ, -R7 ;  /* 0x000000ffff077224 */ /* 0x000fe200078e0a07 */
[----:B-1----:R-:W-:Y:S01]  /*94f0*/  IABS R8, R3 ;  /* 0x0000000300087213 */ /* 0x002fe20000000000 */
[----:B------:R-:W-:Y:S01]  /*9500*/  @!P4 IMAD.IADD R0, R0, 0x1, -R4 ;  /* 0x000000010000c824 */ /* 0x000fe200078e0a04 */
[----:B------:R-:W-:Y:S01]  /*9510*/  ISETP.GE.AND P4, PT, R2, RZ, PT ;  /* 0x000000ff0200720c */ /* 0x000fe20003f86270 */
[----:B------:R-:W-:Y:S01]  /*9520*/  IMAD R12, R4, R7, R12 ;  /* 0x00000007040c7224 */ /* 0x000fe200078e020c */
[----:B------:R-:W-:Y:S01]  /*9530*/  IADD3 R2, R29, 0x151, RZ ;  /* 0x000001511d027810 */ /* 0x000fe20007ffe0ff */
[----:B------:R-:W-:-:S03]  /*9540*/  IMAD.HI.U32 R5, R6, R8, RZ ;  /* 0x0000000806057227 */ /* 0x000fc600078e00ff */
[----:B------:R-:W-:Y:S01]  /*9550*/  IABS R7, R2 ;  /* 0x0000000200077213 */ /* 0x000fe20000000000 */
[----:B------:R-:W-:Y:S02]  /*9560*/  IMAD.MOV R5, RZ, RZ, -R5 ;  /* 0x000000ffff057224 */ /* 0x000fe400078e0a05 */
[----:B--2---:R-:W-:Y:S01]  /*9570*/  IMAD.MOV.U32 R10, RZ, RZ, R0 ;  /* 0x000000ffff0a7224 */ /* 0x004fe200078e0000 */
[----:B------:R-:W-:Y:S01]  /*9580*/  IADD3 R0, R29, 0x150, RZ ;  /* 0x000001501d007810 */ /* 0x000fe20007ffe0ff */
[C---:B------:R-:W-:Y:S02]  /*9590*/  IMAD R8, R4.reuse, R5, R8 ;  /* 0x0000000504087224 */ /* 0x040fe400078e0208 */
[----:B------:R-:W-:Y:S01]  /*95a0*/  @!P5 IMAD.MOV R10, RZ, RZ, -R10 ;  /* 0x000000ffff0ad224 */ /* 0x000fe200078e0a0a */
[C---:B------:R-:W-:Y:S01]  /*95b0*/  ISETP.GT.U32.AND P5, PT, R4.reuse, R9, PT ;  /* 0x000000090400720c */ /* 0x040fe20003fa4070 */
[--C-:B------:R-:W-:Y:S01]  /*95c0*/  @!P6 IMAD.IADD R13, R13, 0x1, -R4.reuse ;  /* 0x000000010d0de824 */ /* 0x100fe200078e0a04 */
[C---:B------:R-:W-:Y:S01]  /*95d0*/  ISETP.GT.U32.AND P6, PT, R4.reuse, R8, PT ;  /* 0x000000080400720c */ /* 0x040fe20003fc4070 */
[----:B------:R-:W-:Y:S01]  /*95e0*/  @!P3 IMAD.IADD R11, R11, 0x1, -R4 ;  /* 0x000000010b0bb824 */ /* 0x000fe200078e0a04 */
[----:B------:R-:W-:Y:S01]  /*95f0*/  ISETP.GT.U32.AND P3, PT, R4, R12, PT ;  /* 0x0000000c0400720c */ /* 0x000fe20003f64070 */
[----:B------:R1:W-:Y:S01]  /*9600*/  STL [R1+0x568], R10 ;  /* 0x0005680a01007387 */ /* 0x0003e20000100800 */
[----:B------:R-:W-:Y:S01]  /*9610*/  IABS R5, R0 ;  /* 0x0000000000057213 */ /* 0x000fe20000000000 */
[----:B------:R-:W-:-:S02]  /*9620*/  IMAD.MOV.U32 R16, RZ, RZ, R11 ;  /* 0x000000ffff107224 */ /* 0x000fc400078e000b */
[----:B------:R-:W-:Y:S02]  /*9630*/  @!P1 IMAD.MOV R13, RZ, RZ, -R13 ;  /* 0x000000ffff0d9224 */ /* 0x000fe400078e0a0d */
[----:B------:R-:W-:Y:S01]  /*9640*/  IMAD.HI.U32 R15, R6, R5, RZ ;  /* 0x00000005060f7227 */ /* 0x000fe200078e00ff */
[----:B-1----:R-:W-:-:S03]  /*9650*/  IADD3 R10, R29, 0x14f, RZ ;  /* 0x0000014f1d0a7810 */ /* 0x002fc60007ffe0ff */
[--C-:B------:R-:W-:Y:S01]  /*9660*/  @!P5 IMAD.IADD R9, R9, 0x1, -R4.reuse ;  /* 0x000000010909d824 */ /* 0x100fe200078e0a04 */
[----:B------:R-:W-:Y:S01]  /*9670*/  ISETP.GE.AND P5, PT, R3, RZ, PT ;  /* 0x000000ff0300720c */ /* 0x000fe20003fa6270 */
[--C-:B------:R-:W-:Y:S01]  /*9680*/  @!P6 IMAD.IADD R8, R8, 0x1, -R4.reuse ;  /* 0x000000010808e824 */ /* 0x100fe200078e0a04 */
[----:B------:R-:W-:Y:S01]  /*9690*/  IABS R14, R10 ;  /* 0x0000000a000e7213 */ /* 0x000fe20000000000 */
[----:B------:R-:W-:Y:S01]  /*96a0*/  @!P3 IMAD.IADD R12, R12, 0x1, -R4 ;  /* 0x000000010c0cb824 */ /* 0x000fe200078e0a04 */
[----:B------:R-:W-:Y:S01]  /*96b0*/  ISETP.GE.AND P3, PT, R2, RZ, PT ;  /* 0x000000ff0200720c */ /* 0x000fe20003f66270 */
[----:B------:R-:W-:Y:S01]  /*96c0*/  IMAD.MOV R11, RZ, RZ, -R15 ;  /* 0x000000ffff0b7224 */ /* 0x000fe200078e0a0f */
[C---:B------:R-:W-:Y:S01]  /*96d0*/  ISETP.GT.U32.AND P6, PT, R4.reuse, R8, PT ;  /* 0x000000080400720c */ /* 0x040fe20003fc4070 */
[----:B------:R-:W-:Y:S01]  /*96e0*/  IMAD.MOV.U32 R3, RZ, RZ, R14 ;  /* 0x000000ffff037224 */ /* 0x000fe200078e000e */
[----:B------:R-:W-:Y:S01]  /*96f0*/  IADD3 R15, R29, 0x14e, RZ ;  /* 0x0000014e1d0f7810 */ /* 0x000fe20007ffe0ff */
[----:B------:R-:W-:-:S02]  /*9700*/  IMAD R5, R4, R11, R5 ;  /* 0x0000000b04057224 */ /* 0x000fc400078e0205 */
[----:B------:R-:W-:-:S04]  /*9710*/  IMAD.HI.U32 R2, R6, R3, RZ ;  /* 0x0000000306027227 */ /* 0x000fc800078e00ff */
[----:B------:R-:W-:Y:S02]  /*9720*/  IMAD.MOV R2, RZ, RZ, -R2 ;  /* 0x000000ffff027224 */ /* 0x000fe400078e0a02 */
[----:B------:R-:W-:Y:S01]  /*9730*/  @!P2 IMAD.MOV R16, RZ, RZ, -R16 ;  /* 0x000000ffff10a224 */ /* 0x000fe200078e0a10 */
[C---:B------:R-:W-:Y:S01]  /*9740*/  ISETP.GT.U32.AND P2, PT, R4.reuse, R12, PT ;  /* 0x0000000c0400720c */ /* 0x040fe20003f44070 */
[C---:B------:R-:W-:Y:S01]  /*9750*/  IMAD R3, R4.reuse, R2, R3 ;  /* 0x0000000204037224 */ /* 0x040fe200078e0203 */
[----:B------:R-:W-:Y:S01]  /*9760*/  IABS R2, R15 ;  /* 0x0000000f00027213 */ /* 0x000fe20000000000 */
[----:B------:R-:W-:Y:S01]  /*9770*/  @!P4 IMAD.MOV R9, RZ, RZ, -R9 ;  /* 0x000000ffff09c224 */ /* 0x000fe200078e0a09 */
[----:B------:R-:W-:Y:S01]  /*9780*/  ISETP.GT.U32.AND P4, PT, R4, R5, PT ;  /* 0x000000050400720c */ /* 0x000fe20003f84070 */
[----:B------:R-:W-:Y:S01]  /*9790*/  @!P6 IMAD.IADD R8, R8, 0x1, -R4 ;  /* 0x000000010808e824 */ /* 0x000fe200078e0a04 */
[----:B------:R-:W-:Y:S01]  /*97a0*/  ISETP.GT.U32.AND P6, PT, R4, R3, PT ;  /* 0x000000030400720c */ /* 0x000fe20003fc4070 */
[----:B------:R-:W-:Y:S01]  /*97b0*/  IMAD.HI.U32 R14, R6, R7, RZ ;  /* 0x00000007060e7227 */ /* 0x000fe200078e00ff */
[----:B------:R-:W-:Y:S03]  /*97c0*/  STL [R1+0x55c], R16 ;  /* 0x00055c1001007387 */ /* 0x000fe60000100800 */
[----:B------:R-:W-:Y:S01]  /*97d0*/  IMAD.MOV R14, RZ, RZ, -R14 ;  /* 0x000000ffff0e7224 */ /* 0x000fe200078e0a0e */
[----:B------:R-:W-:Y:S01]  /*97e0*/  STL [R1+0x54c], R13 ;  /* 0x00054c0d01007387 */ /* 0x000fe20000100800 */
[--C-:B------:R-:W-:Y:S01]  /*97f0*/  @!P2 IMAD.IADD R12, R12, 0x1, -R4.reuse ;  /* 0x000000010c0ca824 */ /* 0x100fe200078e0a04 */
[----:B------:R-:W-:Y:S01]  /*9800*/  ISETP.GE.AND P2, PT, R0, RZ, PT ;  /* 0x000000ff0000720c */ /* 0x000fe20003f46270 */
[----:B------:R-:W-:Y:S01]  /*9810*/  IMAD R7, R4, R14, R7 ;  /* 0x0000000e04077224 */ /* 0x000fe200078e0207 */
[----:B------:R1:W-:Y:S01]  /*9820*/  STL [R1+0x550], R9 ;  /* 0x0005500901007387 */ /* 0x0003e20000100800 */
[----:B------:R-:W-:-:S02]  /*9830*/  @!P4 IMAD.IADD R5, R5, 0x1, -R4 ;  /* 0x000000010505c824 */ /* 0x000fc400078e0a04 */
[----:B------:R-:W-:Y:S01]  /*9840*/  @!P6 IMAD.IADD R3, R3, 0x1, -R4 ;  /* 0x000000010303e824 */ /* 0x000fe200078e0a04 */
[----:B------:R-:W-:Y:S01]  /*9850*/  ISETP.GT.U32.AND P1, PT, R4, R7, PT ;  /* 0x000000070400720c */ /* 0x000fe20003f24070 */
[----:B------:R-:W-:Y:S01]  /*9860*/  IMAD.HI.U32 R11, R6, R2, RZ ;  /* 0x00000002060b7227 */ /* 0x000fe200078e00ff */
[----:B------:R-:W-:-:S03]  /*9870*/  ISETP.GT.U32.AND P6, PT, R4, R5, PT ;  /* 0x000000050400720c */ /* 0x000fc60003fc4070 */
[----:B------:R-:W-:Y:S01]  /*9880*/  IMAD.MOV.U32 R14, RZ, RZ, R12 ;  /* 0x000000ffff0e7224 */ /* 0x000fe200078e000c */
[C---:B-1----:R-:W-:Y:S01]  /*9890*/  IADD3 R9, R29.reuse, 0x14d, RZ ;  /* 0x0000014d1d097810 */ /* 0x042fe20007ffe0ff */
[----:B------:R-:W-:Y:S02]  /*98a0*/  IMAD.MOV R11, RZ, RZ, -R11 ;  /* 0x000000ffff0b7224 */ /* 0x000fe400078e0a0b */
[----:B------:R-:W-:Y:S01]  /*98b0*/  @!P0 IMAD.MOV R14, RZ, RZ, -R14 ;  /* 0x000000ffff0e8224 */ /* 0x000fe200078e0a0e */
[----:B------:R-:W-:Y:S01]  /*98c0*/  IABS R0, R9 ;  /* 0x0000000900007213 */ /* 0x000fe20000000000 */
[----:B------:R-:W-:Y:S01]  /*98d0*/  IMAD R2, R4, R11, R2 ;  /* 0x0000000b04027224 */ /* 0x000fe200078e0202 */
[----:B------:R-:W-:Y:S01]  /*98e0*/  IADD3 R11, R29, 0x14b, RZ ;  /* 0x0000014b1d0b7810 */ /* 0x000fe20007ffe0ff */
[----:B------:R-:W-:Y:S01]  /*98f0*/  @!P1 IMAD.IADD R7, R7, 0x1, -R4 ;  /* 0x0000000107079824 */ /* 0x000fe200078e0a04 */
[----:B------:R1:W-:Y:S01]  /*9900*/  STL [R1+0x554], R14 ;  /* 0x0005540e01007387 */ /* 0x0003e20000100800 */
[----:B------:R-:W-:Y:S01]  /*9910*/  IMAD.HI.U32 R13, R6, R0, RZ ;  /* 0x00000000060d7227 */ /* 0x000fe200078e00ff */
[----:B------:R-:W-:-:S02]  /*9920*/  ISETP.GT.U32.AND P0, PT, R4, R3, PT ;  /* 0x000000030400720c */ /* 0x000fc40003f04070 */
[----:B------:R-:W-:Y:S01]  /*9930*/  ISETP.GT.U32.AND P4, PT, R4, R7, PT ;  /* 0x000000070400720c */ /* 0x000fe20003f84070 */
[----:B------:R-:W-:Y:S01]  /*9940*/  IMAD.MOV R13, RZ, RZ, -R13 ;  /* 0x000000ffff0d7224 */ /* 0x000fe200078e0a0d */
[----:B------:R-:W-:Y:S01]  /*9950*/  ISETP.GE.AND P1, PT, R10, RZ, PT ;  /* 0x000000ff0a00720c */ /* 0x000fe20003f26270 */
[----:B------:R-:W-:Y:S01]  /*9960*/  @!P6 IMAD.IADD R5, R5, 0x1, -R4 ;  /* 0x000000010505e824 */ /* 0x000fe200078e0a04 */
[C---:B------:R-:W-:Y:S01]  /*9970*/  IADD3 R10, R29.reuse, 0x14c, RZ ;  /* 0x0000014c1d0a7810 */ /* 0x040fe20007ffe0ff */
[C---:B------:R-:W-:Y:S01]  /*9980*/  IMAD R0, R4.reuse, R13, R0 ;  /* 0x0000000d04007224 */ /* 0x040fe200078e0200 */
[----:B-1----:R-:W-:Y:S01]  /*9990*/  IABS R14, R11 ;  /* 0x0000000b000e7213 */ /* 0x002fe20000000000 */
[----:B------:R-:W-:Y:S01]  /*99a0*/  @!P5 IMAD.MOV R8, RZ, RZ, -R8 ;  /* 0x000000ffff08d224 */ /* 0x000fe200078e0a08 */
[----:B------:R-:W-:Y:S01]  /*99b0*/  IABS R12, R10 ;  /* 0x0000000a000c7213 */ /* 0x000fe20000000000 */
[----:B------:R-:W-:Y:S01]  /*99c0*/  @!P2 IMAD.MOV R5, RZ, RZ, -R5 ;  /* 0x000000ffff05a224 */ /* 0x000fe200078e0a05 */
[----:B------:R-:W-:Y:S01]  /*99d0*/  ISETP.GT.U32.AND P6, PT, R4, R0, PT ;  /* 0x000000000400720c */ /* 0x000fe20003fc4070 */
[----:B------:R-:W-:Y:S01]  /*99e0*/  IMAD.HI.U32 R17, R6, R14, RZ ;  /* 0x0000000e06117227 */ /* 0x000fe200078e00ff */
[----:B------:R-:W-:Y:S01]  /*99f0*/  IADD3 R13, R29, 0x14a, RZ ;  /* 0x0000014a1d0d7810 */ /* 0x000fe20007ffe0ff */
[----:B------:R-:W-:Y:S01]  /*9a00*/  STL [R1+0x548], R8 ;  /* 0x0005480801007387 */ /* 0x000fe20000100800 */
[----:B------:R-:W-:Y:S01]  /*9a10*/  ISETP.GE.AND P2, PT, R10, RZ, PT ;  /* 0x000000ff0a00720c */ /* 0x000fe20003f46270 */
[----:B------:R-:W-:Y:S01]  /*9a20*/  @!P4 IMAD.IADD R7, R7, 0x1, -R4 ;  /* 0x000000010707c824 */ /* 0x000fe200078e0a04 */
[----:B------:R-:W-:Y:S01]  /*9a30*/  ISETP.GT.U32.AND P4, PT, R4, R2, PT ;  /* 0x000000020400720c */ /* 0x000fe20003f84070 */
[----:B------:R-:W-:-:S02]  /*9a40*/  IMAD.MOV R17, RZ, RZ, -R17 ;  /* 0x000000ffff117224 */ /* 0x000fc400078e0a11 */
[----:B------:R-:W-:-:S04]  /*9a50*/  IMAD.HI.U32 R16, R6, R12, RZ ;  /* 0x0000000c06107227 */ /* 0x000fc800078e00ff */
[----:B------:R-:W-:Y:S02]  /*9a60*/  @!P6 IMAD.IADD R0, R0, 0x1, -R4 ;  /* 0x000000010000e824 */ /* 0x000fe400078e0a04 */
[C---:B------:R-:W-:Y:S02]  /*9a70*/  IMAD R14, R4.reuse, R17, R14 ;  /* 0x00000011040e7224 */ /* 0x040fe400078e020e */
[----:B------:R-:W-:Y:S01]  /*9a80*/  @!P0 IMAD.IADD R3, R3, 0x1, -R4 ;  /* 0x0000000103038824 */ /* 0x000fe200078e0a04 */
[----:B------:R-:W-:Y:S01]  /*9a90*/  ISETP.GT.U32.AND P6, PT, R4, R0, PT ;  /* 0x000000000400720c */ /* 0x000fe20003fc4070 */
[----:B------:R-:W-:Y:S01]  /*9aa0*/  @!P3 IMAD.MOV R7, RZ, RZ, -R7 ;  /* 0x000000ffff07b224 */ /* 0x000fe200078e0a07 */
[----:B------:R-:W-:Y:S01]  /*9ab0*/  ISETP.GE.AND P0, PT, R15, RZ, PT ;  /* 0x000000ff0f00720c */ /* 0x000fe20003f06270 */
[----:B------:R-:W-:Y:S01]  /*9ac0*/  IMAD.MOV R15, RZ, RZ, -R16 ;  /* 0x000000ffff0f7224 */ /* 0x000fe200078e0a10 */
[----:B------:R-:W-:Y:S01]  /*9ad0*/  IABS R16, R13 ;  /* 0x0000000d00107213 */ /* 0x000fe20000000000 */
[----:B------:R-:W-:Y:S01]  /*9ae0*/  @!P1 IMAD.MOV R3, RZ, RZ, -R3 ;  /* 0x000000ffff039224 */ /* 0x000fe200078e0a03 */
[----:B------:R1:W-:Y:S01]  /*9af0*/  STL [R1+0x544], R7 ;  /* 0x0005440701007387 */ /* 0x0003e20000100800 */
[----:B------:R-:W-:Y:S01]  /*9b00*/  @!P4 IMAD.IADD R2, R2, 0x1, -R4 ;  /* 0x000000010202c824 */ /* 0x000fe200078e0a04 */
[----:B------:R-:W-:Y:S01]  /*9b10*/  ISETP.GE.AND P4, PT, R9, RZ, PT ;  /* 0x000000ff0900720c */ /* 0x000fe20003f86270 */
[----:B------:R-:W-:Y:S01]  /*9b20*/  IMAD R12, R4, R15, R12 ;  /* 0x0000000f040c7224 */ /* 0x000fe200078e020c */
[----:B------:R2:W-:Y:S01]  /*9b30*/  STL [R1+0x540], R5 ;  /* 0x0005400501007387 */ /* 0x0005e20000100800 */
[----:B------:R-:W-:-:S02]  /*9b40*/  ISETP.GE.AND P1, PT, R11, RZ, PT ;  /* 0x000000ff0b00720c */ /* 0x000fc40003f26270 */
[----:B------:R-:W-:Y:S01]  /*9b50*/  @!P6 IMAD.IADD R0, R0, 0x1, -R4 ;  /* 0x000000010000e824 */ /* 0x000fe200078e0a04 */
[C---:B------:R-:W-:Y:S01]  /*9b60*/  ISETP.GT.U32.AND P6, PT, R4.reuse, R14, PT ;  /* 0x0000000e0400720c */ /* 0x040fe20003fc4070 */
[----:B------:R3:W-:Y:S01]  /*9b70*/  STL [R1+0x53c], R3 ;  /* 0x00053c0301007387 */ /* 0x0007e20000100800 */
[C---:B------:R-:W-:Y:S01]  /*9b80*/  ISETP.GT.U32.AND P5, PT, R4.reuse, R2, PT ;  /* 0x000000020400720c */ /* 0x040fe20003fa4070 */
[----:B-1----:R-:W-:Y:S01]  /*9b90*/  IMAD.MOV.U32 R7, RZ, RZ, R0 ;  /* 0x000000ffff077224 */ /* 0x002fe200078e0000 */
[----:B------:R-:W-:Y:S02]  /*9ba0*/  ISETP.GT.U32.AND P3, PT, R4, R12, PT ;  /* 0x0000000c0400720c */ /* 0x000fe40003f64070 */
[----:B--2---:R-:W-:Y:S01]  /*9bb0*/  IADD3 R5, R29, 0x149, RZ ;  /* 0x000001491d057810 */ /* 0x004fe20007ffe0ff */
[----:B------:R-:W-:-:S03]  /*9bc0*/  @!P4 IMAD.MOV R7, RZ, RZ, -R7 ;  /* 0x000000ffff07c224 */ /* 0x000fc600078e0a07 */
[----:B------:R-:W-:Y:S01]  /*9bd0*/  IABS R11, R5 ;  /* 0x00000005000b7213 */ /* 0x000fe20000000000 */
[----:B---3--:R-:W-:-:S04]  /*9be0*/  IMAD.HI.U32 R3, R6, R16, RZ ;  /* 0x0000001006037227 */ /* 0x008fc800078e00ff */
[----:B------:R-:W-:Y:S02]  /*9bf0*/  IMAD.MOV R3, RZ, RZ, -R3 ;  /* 0x000000ffff037224 */ /* 0x000fe400078e0a03 */
[----:B------:R-:W-:Y:S02]  /*9c00*/  @!P6 IMAD.IADD R14, R14, 0x1, -R4 ;  /* 0x000000010e0ee824 */ /* 0x000fe400078e0a04 */
[----:B------:R-:W-:Y:S02]  /*9c10*/  IMAD R3, R4, R3, R16 ;  /* 0x0000000304037224 */ /* 0x000fe400078e0210 */
[--C-:B------:R-:W-:Y:S01]  /*9c20*/  @!P5 IMAD.IADD R2, R2, 0x1, -R4.reuse ;  /* 0x000000010202d824 */ /* 0x100fe200078e0a04 */
[----:B------:R-:W-:Y:S01]  /*9c30*/  ISETP.GT.U32.AND P6, PT, R4, R14, PT ;  /* 0x0000000e0400720c */ /* 0x000fe20003fc4070 */
[----:B------:R-:W-:Y:S01]  /*9c40*/  IMAD.HI.U32 R0, R6, R11, RZ ;  /* 0x0000000b06007227 */ /* 0x000fe200078e00ff */
[----:B------:R-:W-:Y:S02]  /*9c50*/  ISETP.GT.U32.AND P4, PT, R4, R3, PT ;  /* 0x000000030400720c */ /* 0x000fe40003f84070 */
[----:B------:R-:W-:Y:S01]  /*9c60*/  ISETP.GE.AND P5, PT, R13, RZ, PT ;  /* 0x000000ff0d00720c */ /* 0x000fe20003fa6270 */
[----:B------:R-:W-:-:S02]  /*9c70*/  @!P3 IMAD.IADD R12, R12, 0x1, -R4 ;  /* 0x000000010c0cb824 */ /* 0x000fc400078e0a04 */
[----:B------:R-:W-:Y:S01]  /*9c80*/  IMAD.MOV.U32 R8, RZ, RZ, R2 ;  /* 0x000000ffff087224 */ /* 0x000fe200078e0002 */
[----:B------:R-:W-:Y:S01]  /*9c90*/  IADD3 R2, R29, 0x148, RZ ;  /* 0x000001481d027810 */ /* 0x000fe20007ffe0ff */
[----:B------:R-:W-:Y:S01]  /*9ca0*/  IMAD.MOV R0, RZ, RZ, -R0 ;  /* 0x000000ffff007224 */ /* 0x000fe200078e0a00 */
[C---:B------:R-:W-:Y:S01]  /*9cb0*/  ISETP.GT.U32.AND P3, PT, R4.reuse, R12, PT ;  /* 0x0000000c0400720c */ /* 0x040fe20003f64070 */
[----:B------:R-:W-:Y:S01]  /*9cc0*/  @!P0 IMAD.MOV R8, RZ, RZ, -R8 ;  /* 0x000000ffff088224 */ /* 0x000fe200078e0a08 */
[----:B------:R-:W-:Y:S01]  /*9cd0*/  IABS R9, R2 ;  /* 0x0000000200097213 */ /* 0x000fe20000000000 */
[----:B------:R-:W-:Y:S01]  /*9ce0*/  IMAD R11, R4, R0, R11 ;  /* 0x00000000040b7224 */ /* 0x000fe200078e020b */
[----:B------:R-:W-:Y:S01]  /*9cf0*/  ISETP.GE.AND P0, PT, R5, RZ, PT ;  /* 0x000000ff0500720c */ /* 0x000fe20003f06270 */
[--C-:B------:R-:W-:Y:S01]  /*9d00*/  @!P6 IMAD.IADD R14, R14, 0x1, -R4.reuse ;  /* 0x000000010e0ee824 */ /* 0x100fe200078e0a04 */
[----:B------:R1:W-:Y:S01]  /*9d10*/  STL [R1+0x524], R8 ;  /* 0x0005240801007387 */ /* 0x0003e20000100800 */
[----:B------:R-:W-:Y:S01]  /*9d20*/  @!P4 IMAD.IADD R3, R3, 0x1, -R4 ;  /* 0x000000010303c824 */ /* 0x000fe200078e0a04 */
[----:B------:R-:W-:-:S02]  /*9d30*/  ISETP.GT.U32.AND P6, PT, R4, R11, PT ;  /* 0x0000000b0400720c */ /* 0x000fc40003fc4070 */
[----:B------:R2:W-:Y:S02]  /*9d40*/  STL [R1+0x508], R7 ;  /* 0x0005080701007387 */ /* 0x0005e40000100800 */
[----:B------:R-:W-:Y:S01]  /*9d50*/  ISETP.GT.U32.AND P4, PT, R4, R3, PT ;  /* 0x000000030400720c */ /* 0x000fe20003f84070 */
[----:B------:R-:W-:Y:S01]  /*9d60*/  @!P3 IMAD.IADD R12, R12, 0x1, -R4 ;  /* 0x000000010c0cb824 */ /* 0x000fe200078e0a04 */
[----:B------:R-:W-:Y:S02]  /*9d70*/  ISETP.GE.AND P3, PT, R2, RZ, PT ;  /* 0x000000ff0200720c */ /* 0x000fe40003f66270 */
[C---:B-1----:R-:W-:Y:S01]  /*9d80*/  IADD3 R8, R29.reuse, 0x147, RZ ;  /* 0x000001471d087810 */ /* 0x042fe20007ffe0ff */
[----:B------:R-:W-:Y:S01]  /*9d90*/  IMAD.MOV.U32 R13, RZ, RZ, R12 ;  /* 0x000000ffff0d7224 */ /* 0x000fe200078e000c */
[----:B------:R-:W-:Y:S01]  /*9da0*/  IADD3 R2, R29, 0x146, RZ ;  /* 0x000001461d027810 */ /* 0x000fe20007ffe0ff */
[----:B------:R-:W-:Y:S01]  /*9db0*/  IMAD.MOV.U32 R12, RZ, RZ, R14 ;  /* 0x000000ffff0c7224 */ /* 0x000fe200078e000e */
[----:B------:R-:W-:Y:S01]  /*9dc0*/  IABS R5, R8 ;  /* 0x0000000800057213 */ /* 0x000fe20000000000 */
[----:B--2---:R-:W-:Y:S01]  /*9dd0*/  IMAD.HI.U32 R7, R6, R9, RZ ;  /* 0x0000000906077227 */ /* 0x004fe200078e00ff */
[----:B------:R-:W-:-:S03]  /*9de0*/  IABS R0, R2 ;  /* 0x0000000200007213 */ /* 0x000fc60000000000 */
[----:B------:R-:W-:-:S04]  /*9df0*/  IMAD.HI.U32 R10, R6, R5, RZ ;  /* 0x00000005060a7227 */ /* 0x000fc800078e00ff */
[----:B------:R-:W-:Y:S02]  /*9e00*/  IMAD.MOV R7, RZ, RZ, -R7 ;  /* 0x000000ffff077224 */ /* 0x000fe400078e0a07 */
[----:B------:R-:W-:Y:S02]  /*9e10*/  @!P6 IMAD.IADD R11, R11, 0x1, -R4 ;  /* 0x000000010b0be824 */ /* 0x000fe400078e0a04 */
[----:B------:R-:W-:Y:S02]  /*9e20*/  IMAD.MOV R10, RZ, RZ, -R10 ;  /* 0x000000ffff0a7224 */ /* 0x000fe400078e0a0a */
[C---:B------:R-:W-:Y:S01]  /*9e30*/  IMAD R9, R4.reuse, R7, R9 ;  /* 0x0000000704097224 */ /* 0x040fe200078e0209 */
[----:B------:R-:W-:Y:S01]  /*9e40*/  ISETP.GT.U32.AND P6, PT, R4, R11, PT ;  /* 0x0000000b0400720c */ /* 0x000fe20003fc4070 */
[----:B------:R-:W-:Y:S01]  /*9e50*/  @!P1 IMAD.MOV R12, RZ, RZ, -R12 ;  /* 0x000000ffff0c9224 */ /* 0x000fe200078e0a0c */
[----:B------:R-:W-:Y:S01]  /*9e60*/  ISETP.GE.AND P1, PT, R2, RZ, PT ;  /* 0x000000ff0200720c */ /* 0x000fe20003f26270 */
[C---:B------:R-:W-:Y:S01]  /*9e70*/  IMAD R2, R4.reuse, R10, R5 ;  /* 0x0000000a04027224 */ /* 0x040fe200078e0205 */
[----:B------:R-:W-:Y:S01]  /*9e80*/  IADD3 R10, R29, 0x144, RZ ;  /* 0x000001441d0a7810 */ /* 0x000fe20007ffe0ff */
[----:B------:R-:W-:Y:S01]  /*9e90*/  @!P4 IMAD.IADD R3, R3, 0x1, -R4 ;  /* 0x000000010303c824 */ /* 0x000fe200078e0a04 */
[----:B------:R-:W-:Y:S01]  /*9ea0*/  ISETP.GT.U32.AND P4, PT, R4, R9, PT ;  /* 0x000000090400720c */ /* 0x000fe20003f84070 */
[----:B------:R-:W-:-:S04]  /*9eb0*/  IMAD.HI.U32 R5, R6, R0, RZ ;  /* 0x0000000006057227 */ /* 0x000fc800078e00ff */
[----:B------:R-:W-:Y:S02]  /*9ec0*/  IMAD.MOV.U32 R7, RZ, RZ, R3 ;  /* 0x000000ffff077224 */ /* 0x000fe400078e0003 */
[----:B------:R-:W-:Y:S02]  /*9ed0*/  IMAD.MOV R5, RZ, RZ, -R5 ;  /* 0x000000ffff057224 */ /* 0x000fe400078e0a05 */
[----:B------:R-:W-:Y:S01]  /*9ee0*/  @!P5 IMAD.MOV R7, RZ, RZ, -R7 ;  /* 0x000000ffff07d224 */ /* 0x000fe200078e0a07 */
[C---:B------:R-:W-:Y:S01]  /*9ef0*/  ISETP.GT.U32.AND P5, PT, R4.reuse, R2, PT ;  /* 0x000000020400720c */ /* 0x040fe20003fa4070 */
[----:B------:R-:W-:Y:S01]  /*9f00*/  IMAD R3, R4, R5, R0 ;  /* 0x0000000504037224 */ /* 0x000fe200078e0200 */
[----:B------:R-:W-:Y:S01]  /*9f10*/  IADD3 R0, R29, 0x143, RZ ;  /* 0x000001431d007810 */ /* 0x000fe20007ffe0ff */
[----:B------:R-:W-:Y:S01]  /*9f20*/  @!P2 IMAD.MOV R13, RZ, RZ, -R13 ;  /* 0x000000ffff0da224 */ /* 0x000fe200078e0a0d */
[----:B------:R-:W-:Y:S01]  /*9f30*/  ISETP.GE.AND P2, PT, R8, RZ, PT ;  /* 0x000000ff0800720c */ /* 0x000fe20003f46270 */
[--C-:B------:R-:W-:Y:S01]  /*9f40*/  @!P6 IMAD.IADD R11, R11, 0x1, -R4.reuse ;  /* 0x000000010b0be824 */ /* 0x100fe200078e0a04 */
[----:B------:R-:W-:Y:S01]  /*9f50*/  ISETP.GT.U32.AND P6, PT, R4, R3, PT ;  /* 0x000000030400720c */ /* 0x000fe20003fc4070 */
[----:B------:R-:W-:Y:S01]  /*9f60*/  @!P4 IMAD.IADD R9, R9, 0x1, -R4 ;  /* 0x000000010909c824 */ /* 0x000fe200078e0a04 */
[----:B------:R1:W-:Y:S01]  /*9f70*/  STL [R1+0x51c], R13 ;  /* 0x00051c0d01007387 */ /* 0x0003e20000100800 */
[----:B------:R-:W-:Y:S01]  /*9f80*/  IMAD.MOV.U32 R14, RZ, RZ, R11 ;  /* 0x000000ffff0e7224 */ /* 0x000fe200078e000b */
[----:B------:R-:W-:-:S02]  /*9f90*/  IABS R5, R0 ;  /* 0x0000000000057213 */ /* 0x000fc40000000000 */
[----:B------:R-:W-:Y:S01]  /*9fa0*/  ISETP.GT.U32.AND P4, PT, R4, R9, PT ;  /* 0x000000090400720c */ /* 0x000fe20003f84070 */
[----:B------:R-:W-:Y:S01]  /*9fb0*/  STL [R1+0x52c], R12 ;  /* 0x00052c0c01007387 */ /* 0x000fe20000100800 */
[----:B------:R-:W-:Y:S02]  /*9fc0*/  @!P5 IMAD.IADD R2, R2, 0x1, -R4 ;  /* 0x000000010202d824 */ /* 0x000fe400078e0a04 */
[----:B------:R-:W-:Y:S01]  /*9fd0*/  @!P0 IMAD.MOV R14, RZ, RZ, -R14 ;  /* 0x000000ffff0e8224 */ /* 0x000fe200078e0a0e */
[----:B------:R2:W-:Y:S01]  /*9fe0*/  STL [R1+0x534], R7 ;  /* 0x0005340701007387 */ /* 0x0005e20000100800 */
[----:B-1----:R-:W-:Y:S01]  /*9ff0*/  IADD3 R13, R29, 0x145, RZ ;  /* 0x000001451d0d7810 */ /* 0x002fe20007ffe0ff */
[----:B------:R-:W-:Y:S01]  /*a000*/  @!P6 IMAD.IADD R3, R3, 0x1, -R4 ;  /* 0x000000010303e824 */ /* 0x000fe200078e0a04 */
[----:B------:R-:W-:Y:S01]  /*a010*/  ISETP.GT.U32.AND P5, PT, R4, R2, PT ;  /* 0x000000020400720c */ /* 0x000fe20003fa4070 */
[----:B------:R1:W-:Y:S01]  /*a020*/  STL [R1+0x530], R14 ;  /* 0x0005300e01007387 */ /* 0x0003e20000100800 */
[----:B------:R-:W-:-:S02]  /*a030*/  IABS R8, R13 ;  /* 0x0000000d00087213 */ /* 0x000fc40000000000 */
[----:B------:R-:W-:Y:S01]  /*a040*/  ISETP.GE.AND P0, PT, R13, RZ, PT ;  /* 0x000000ff0d00720c */ /* 0x000fe20003f06270 */
[----:B------:R-:W-:Y:S01]  /*a050*/  IMAD.HI.U32 R13, R6, R5, RZ ;  /* 0x00000005060d7227 */ /* 0x000fe200078e00ff */
[----:B------:R-:W-:Y:S02]  /*a060*/  ISETP.GT.U32.AND P6, PT, R4, R3, PT ;  /* 0x000000030400720c */ /* 0x000fe40003fc4070 */
[----:B--2---:R-:W-:Y:S01]  /*a070*/  IABS R7, R10 ;  /* 0x0000000a00077213 */ /* 0x004fe20000000000 */
[----:B------:R-:W-:-:S04]  /*a080*/  IMAD.HI.U32 R12, R6, R8, RZ ;  /* 0x00000008060c7227 */ /* 0x000fc800078e00ff */
[----:B------:R-:W-:-:S04]  /*a090*/  IMAD.HI.U32 R11, R6, R7, RZ ;  /* 0x00000007060b7227 */ /* 0x000fc800078e00ff */
[----:B------:R-:W-:Y:S02]  /*a0a0*/  IMAD.MOV R12, RZ, RZ, -R12 ;  /* 0x000000ffff0c7224 */ /* 0x000fe400078e0a0c */
[----:B------:R-:W-:Y:S02]  /*a0b0*/  IMAD.MOV R11, RZ, RZ, -R11 ;  /* 0x000000ffff0b7224 */ /* 0x000fe400078e0a0b */
[----:B------:R-:W-:Y:S01]  /*a0c0*/  @!P4 IMAD.IADD R9, R9, 0x1, -R4 ;  /* 0x000000010909c824 */ /* 0x000fe200078e0a04 */
[----:B------:R-:W-:Y:S01]  /*a0d0*/  ISETP.GE.AND P4, PT, R10, RZ, PT ;  /* 0x000000ff0a00720c */ /* 0x000fe20003f86270 */
[C---:B------:R-:W-:Y:S02]  /*a0e0*/  IMAD R8, R4.reuse, R12, R8 ;  /* 0x0000000c04087224 */ /* 0x040fe400078e0208 */
[----:B------:R-:W-:Y:S02]  /*a0f0*/  IMAD.MOV R10, RZ, RZ, -R13 ;  /* 0x000000ffff0a7224 */ /* 0x000fe400078e0a0d */
[----:B------:R-:W-:Y:S01]  /*a100*/  IMAD R7, R4, R11, R7 ;  /* 0x0000000b04077224 */ /* 0x000fe200078e0207 */
[C---:B------:R-:W-:Y:S01]  /*a110*/  IADD3 R11, R29.reuse, 0x141, RZ ;  /* 0x000001411d0b7810 */ /* 0x040fe20007ffe0ff */
[----:B------:R-:W-:Y:S01]  /*a120*/  IMAD.MOV.U32 R15, RZ, RZ, R9 ;  /* 0x000000ffff0f7224 */ /* 0x000fe200078e0009 */
[C---:B------:R-:W-:Y:S01]  /*a130*/  IADD3 R9, R29.reuse, 0x142, RZ ;  /* 0x000001421d097810 */ /* 0x040fe20007ffe0ff */
[--C-:B------:R-:W-:Y:S01]  /*a140*/  @!P5 IMAD.IADD R2, R2, 0x1, -R4.reuse ;  /* 0x000000010202d824 */ /* 0x100fe200078e0a04 */
[C---:B------:R-:W-:Y:S01]  /*a150*/  ISETP.GT.U32.AND P5, PT, R4.reuse, R8, PT ;  /* 0x000000080400720c */ /* 0x040fe20003fa4070 */
[C---:B------:R-:W-:Y:S01]  /*a160*/  IMAD R5, R4.reuse, R10, R5 ;  /* 0x0000000a04057224 */ /* 0x040fe200078e0205 */
[----:B------:R-:W-:Y:S01]  /*a170*/  IADD3 R10, R29, 0x140, RZ ;  /* 0x000001401d0a7810 */ /* 0x000fe20007ffe0ff */
[----:B------:R-:W-:Y:S01]  /*a180*/  @!P3 IMAD.MOV R15, RZ, RZ, -R15 ;  /* 0x000000ffff0fb224 */ /* 0x000fe200078e0a0f */
[C---:B------:R-:W-:Y:S01]  /*a190*/  ISETP.GT.U32.AND P3, PT, R4.reuse, R7, PT ;  /* 0x000000070400720c */ /* 0x040fe20003f64070 */
[----:B------:R-:W-:Y:S01]  /*a1a0*/  @!P6 IMAD.IADD R3, R3, 0x1, -R4 ;  /* 0x000000010303e824 */ /* 0x000fe200078e0a04 */
[----:B------:R-:W-:Y:S01]  /*a1b0*/  ISETP.GT.U32.AND P6, PT, R4, R5, PT ;  /* 0x000000050400720c */ /* 0x000fe20003fc4070 */
[----:B-1----:R-:W-:Y:S01]  /*a1c0*/  IMAD.MOV.U32 R14, RZ, RZ, R2 ;  /* 0x000000ffff0e7224 */ /* 0x002fe200078e0002 */
[----:B------:R-:W-:Y:S01]  /*a1d0*/  STL [R1+0x528], R15 ;  /* 0x0005280f01007387 */ /* 0x000fe20000100800 */
[----:B------:R-:W-:Y:S01]  /*a1e0*/  IABS R2, R9 ;  /* 0x0000000900027213 */ /* 0x000fe20000000000 */
[----:B------:R-:W-:Y:S01]  /*a1f0*/  IMAD.MOV.U32 R12, RZ, RZ, R3 ;  /* 0x000000ffff0c7224 */ /* 0x000fe200078e0003 */
[----:B------:R-:W-:Y:S01]  /*a200*/  IABS R13, R10 ;  /* 0x0000000a000d7213 */ /* 0x000fe20000000000 */
[----:B------:R-:W-:Y:S01]  /*a210*/  @!P2 IMAD.MOV R14, RZ, RZ, -R14 ;  /* 0x000000ffff0ea224 */ /* 0x000fe200078e0a0e */
[----:B------:R-:W-:Y:S01]  /*a220*/  ISETP.GE.AND P2, PT, R0, RZ, PT ;  /* 0x000000ff0000720c */ /* 0x000fe20003f46270 */
[--C-:B------:R-:W-:Y:S01]  /*a230*/  @!P5 IMAD.IADD R8, R8, 0x1, -R4.reuse ;  /* 0x000000010808d824 */ /* 0x100fe200078e0a04 */
[----:B------:R-:W-:Y:S01]  /*a240*/  ISETP.GE.AND P5, PT, R9, RZ, PT ;  /* 0x000000ff0900720c */ /* 0x000fe20003fa6270 */
[----:B------:R-:W-:Y:S01]  /*a250*/  IMAD.HI.U32 R0, R6, R2, RZ ;  /* 0x0000000206007227 */ /* 0x000fe200078e00ff */
[----:B------:R1:W-:Y:S03]  /*a260*/  STL [R1+0x810], R14 ;  /* 0x0008100e01007387 */ /* 0x0003e60000100800 */
[--C-:B------:R-:W-:Y:S01]  /*a270*/  @!P3 IMAD.IADD R7, R7, 0x1, -R4.reuse ;  /* 0x000000010707b824 */ /* 0x100fe200078e0a04 */
[----:B------:R-:W-:Y:S01]  /*a280*/  ISETP.GT.U32.AND P3, PT, R4, R8, PT ;  /* 0x000000080400720c */ /* 0x000fe20003f64070 */
[----:B------:R-:W-:-:S02]  /*a290*/  @!P6 IMAD.IADD R5, R5, 0x1, -R4 ;  /* 0x000000010505e824 */ /* 0x000fc400078e0a04 */
[----:B------:R-:W-:Y:S01]  /*a2a0*/  IMAD.MOV R0, RZ, RZ, -R0 ;  /* 0x000000ffff007224 */ /* 0x000fe200078e0a00 */
[C---:B------:R-:W-:Y:S01]  /*a2b0*/  ISETP.GT.U32.AND P6, PT, R4.reuse, R7, PT ;  /* 0x000000070400720c */ /* 0x040fe20003fc4070 */
[----:B------:R-:W-:Y:S01]  /*a2c0*/  @!P1 IMAD.MOV R12, RZ, RZ, -R12 ;  /* 0x000000ffff0c9224 */ /* 0x000fe200078e0a0c */
[----:B-1----:R-:W-:Y:S01]  /*a2d0*/  IABS R14, R11 ;  /* 0x0000000b000e7213 */ /* 0x002fe20000000000 */
[C---:B------:R-:W-:Y:S01]  /*a2e0*/  IMAD R2, R4.reuse, R0, R2 ;  /* 0x0000000004027224 */ /* 0x040fe200078e0202 */
[----:B------:R-:W-:Y:S01]  /*a2f0*/  ISETP.GT.U32.AND P1, PT, R4, R5, PT ;  /* 0x000000050400720c */ /* 0x000fe20003f24070 */
[C---:B------:R-:W-:Y:S01]  /*a300*/  IMAD.HI.U32 R15, R6.reuse, R13, RZ ;  /* 0x0000000d060f7227 */ /* 0x040fe200078e00ff */
[----:B------:R-:W-:Y:S01]  /*a310*/  IADD3 R0, R29, 0x13f, RZ ;  /* 0x0000013f1d007810 */ /* 0x000fe20007ffe0ff */
[----:B------:R1:W-:Y:S02]  /*a320*/  STL [R1+0x814], R12 ;  /* 0x0008140c01007387 */ /* 0x0003e40000100800 */
[----:B------:R-:W-:Y:S01]  /*a330*/  IMAD.HI.U32 R3, R6, R14, RZ ;  /* 0x0000000e06037227 */ /* 0x000fe200078e00ff */
[----:B------:R-:W-:-:S03]  /*a340*/  IABS R9, R0 ;  /* 0x0000000000097213 */ /* 0x000fc60000000000 */
[----:B------:R-:W-:Y:S02]  /*a350*/  IMAD.MOV R3, RZ, RZ, -R3 ;  /* 0x000000ffff037224 */ /* 0x000fe400078e0a03 */
[----:B------:R-:W-:Y:S01]  /*a360*/  @!P3 IMAD.IADD R8, R8, 0x1, -R4 ;  /* 0x000000010808b824 */ /* 0x000fe200078e0a04 */
[C---:B------:R-:W-:Y:S01]  /*a370*/  ISETP.GT.U32.AND P3, PT, R4.reuse, R2, PT ;  /* 0x000000020400720c */ /* 0x040fe20003f64070 */
[C---:B------:R-:W-:Y:S01]  /*a380*/  IMAD R14, R4.reuse, R3, R14 ;  /* 0x00000003040e7224 */ /* 0x040fe200078e020e */
[----:B------:R-:W-:Y:S01]  /*a390*/  IADD3 R3, R29, 0x13e, RZ ;  /* 0x0000013e1d037810 */ /* 0x000fe20007ffe0ff */
[--C-:B------:R-:W-:Y:S02]  /*a3a0*/  @!P6 IMAD.IADD R7, R7, 0x1, -R4.reuse ;  /* 0x000000010707e824 */ /* 0x100fe400078e0a04 */
[----:B------:R-:W-:Y:S01]  /*a3b0*/  @!P1 IMAD.IADD R5, R5, 0x1, -R4 ;  /* 0x0000000105059824 */ /* 0x000fe200078e0a04 */
[----:B------:R-:W-:Y:S01]  /*a3c0*/  ISETP.GT.U32.AND P6, PT, R4, R14, PT ;  /* 0x0000000e0400720c */ /* 0x000fe20003fc4070 */
[----:B------:R-:W-:Y:S01]  /*a3d0*/  IMAD.MOV.U32 R16, RZ, RZ, R8 ;  /* 0x000000ffff107224 */ /* 0x000fe200078e0008 */
[----:B-1----:R-:W-:Y:S01]  /*a3e0*/  IABS R12, R3 ;  /* 0x00000003000c7213 */ /* 0x002fe20000000000 */
[----:B------:R-:W-:Y:S01]  /*a3f0*/  IMAD.MOV R15, RZ, RZ, -R15 ;  /* 0x000000ffff0f7224 */ /* 0x000fe200078e0a0f */
[----:B------:R-:W-:Y:S01]  /*a400*/  ISETP.GE.AND P1, PT, R11, RZ, PT ;  /* 0x000000ff0b00720c */ /* 0x000fe20003f26270 */
[----:B------:R-:W-:-:S04]  /*a410*/  IMAD.HI.U32 R11, R6, R9, RZ ;  /* 0x00000009060b7227 */ /* 0x000fc800078e00ff */
[----:B------:R-:W-:Y:S01]  /*a420*/  @!P3 IMAD.IADD R2, R2, 0x1, -R4 ;  /* 0x000000010202b824 */ /* 0x000fe200078e0a04 */
[----:B------:R-:W-:Y:S01]  /*a430*/  ISETP.GE.AND P3, PT, R10, RZ, PT ;  /* 0x000000ff0a00720c */ /* 0x000fe20003f66270 */
[----:B------:R-:W-:Y:S02]  /*a440*/  IMAD.MOV.U32 R8, RZ, RZ, R12 ;  /* 0x000000ffff087224 */ /* 0x000fe400078e000c */
[----:B------:R-:W-:Y:S02]  /*a450*/  @!P6 IMAD.IADD R14, R14, 0x1, -R4 ;  /* 0x000000010e0ee824 */ /* 0x000fe400078e0a04 */
[----:B------:R-:W-:Y:S01]  /*a460*/  @!P0 IMAD.MOV R16, RZ, RZ, -R16 ;  /* 0x000000ffff108224 */ /* 0x000fe200078e0a10 */
[C---:B------:R-:W-:Y:S01]  /*a470*/  ISETP.GT.U32.AND P0, PT, R4.reuse, R2, PT ;  /* 0x000000020400720c */ /* 0x040fe20003f04070 */
[----:B------:R-:W-:Y:S01]  /*a480*/  IMAD.MOV R12, RZ, RZ, -R11 ;  /* 0x000000ffff0c7224 */ /* 0x000fe200078e0a0b */
[----:B------:R-:W-:Y:S01]  /*a490*/  ISETP.GT.U32.AND P6, PT, R4, R14, PT ;  /* 0x0000000e0400720c */ /* 0x000fe20003fc4070 */
[----:B------:R-:W-:Y:S01]  /*a4a0*/  IMAD.HI.U32 R11, R6, R8, RZ ;  /* 0x00000008060b7227 */ /* 0x000fe200078e00ff */
[----:B------:R1:W-:Y:S03]  /*a4b0*/  STL [R1+0x520], R16 ;  /* 0x0005201001007387 */ /* 0x0003e60000100800 */
[----:B------:R-:W-:-:S02]  /*a4c0*/  IMAD.MOV R11, RZ, RZ, -R11 ;  /* 0x000000ffff0b7224 */ /* 0x000fc400078e0a0b */
[C---:B------:R-:W-:Y:S01]  /*a4d0*/  IMAD R9, R4.reuse, R12, R9 ;  /* 0x0000000c04097224 */ /* 0x040fe200078e0209 */
[C---:B------:R-:W-:Y:S01]  /*a4e0*/  IADD3 R12, R29.reuse, 0x13b, RZ ;  /* 0x0000013b1d0c7810 */ /* 0x040fe20007ffe0ff */
[----:B------:R-:W-:Y:S01]  /*a4f0*/  IMAD R8, R4, R11, R8 ;  /* 0x0000000b04087224 */ /* 0x000fe200078e0208 */
[C---:B------:R-:W-:Y:S01]  /*a500*/  IADD3 R11, R29.reuse, 0x13c, RZ ;  /* 0x0000013c1d0b7810 */ /* 0x040fe20007ffe0ff */
[--C-:B------:R-:W-:Y:S01]  /*a510*/  @!P0 IMAD.IADD R2, R2, 0x1, -R4.reuse ;  /* 0x0000000102028824 */ /* 0x100fe200078e0a04 */
[----:B------:R-:W-:Y:S01]  /*a520*/  ISETP.GT.U32.AND P0, PT, R4, R9, PT ;  /* 0x000000090400720c */ /* 0x000fe20003f04070 */
[----:B------:R-:W-:Y:S01]  /*a530*/  @!P6 IMAD.IADD R14, R14, 0x1, -R4 ;  /* 0x000000010e0ee824 */ /* 0x000fe200078e0a04 */
[C---:B------:R-:W-:Y:S01]  /*a540*/  ISETP.GT.U32.AND P6, PT, R4.reuse, R8, PT ;  /* 0x000000080400720c */ /* 0x040fe20003fc4070 */
[----:B------:R-:W-:Y:S01]  /*a550*/  IMAD R10, R4, R15, R13 ;  /* 0x0000000f040a7224 */ /* 0x000fe200078e020d */
[----:B------:R-:W-:Y:S01]  /*a560*/  IADD3 R15, R29, 0x13d, RZ ;  /* 0x0000013d1d0f7810 */ /* 0x000fe20007ffe0ff */
[----:B------:R-:W-:-:S02]  /*a570*/  @!P4 IMAD.MOV R7, RZ, RZ, -R7 ;  /* 0x000000ffff07c224 */ /* 0x000fc400078e0a07 */
[----:B-1----:R-:W-:Y:S01]  /*a580*/  IMAD.MOV.U32 R16, RZ, RZ, R2 ;  /* 0x000000ffff107224 */ /* 0x002fe200078e0002 */
[----:B------:R-:W-:Y:S01]  /*a590*/  ISETP.GT.U32.AND P4, PT, R4, R10, PT ;  /* 0x0000000a0400720c */ /* 0x000fe20003f84070 */
[----:B------:R-:W-:Y:S01]  /*a5a0*/  @!P2 IMAD.MOV R5, RZ, RZ, -R5 ;  /* 0x000000ffff05a224 */ /* 0x000fe200078e0a05 */
[----:B------:R1:W-:Y:S01]  /*a5b0*/  STL [R1+0x514], R7 ;  /* 0x0005140701007387 */ /* 0x0003e20000100800 */
[----:B------:R-:W-:Y:S01]  /*a5c0*/  @!P5 IMAD.MOV R16, RZ, RZ, -R16 ;  /* 0x000000ffff10d224 */ /* 0x000fe200078e0a10 */
[----:B------:R-:W-:Y:S01]  /*a5d0*/  ISETP.GE.AND P2, PT, R0, RZ, PT ;  /* 0x000000ff0000720c */ /* 0x000fe20003f46270 */
[--C-:B------:R-:W-:Y:S01]  /*a5e0*/  @!P0 IMAD.IADD R9, R9, 0x1, -R4.reuse ;  /* 0x0000000109098824 */ /* 0x100fe200078e0a04 */
[----:B------:R2:W-:Y:S01]  /*a5f0*/  STL [R1+0x518], R5 ;  /* 0x0005180501007387 */ /* 0x0005e20000100800 */
[--C-:B------:R-:W-:Y:S01]  /*a600*/  @!P6 IMAD.IADD R8, R8, 0x1, -R4.reuse ;  /* 0x000000010808e824 */ /* 0x100fe200078e0a04 */
[----:B------:R-:W-:Y:S02]  /*a610*/  IABS R0, R12 ;  /* 0x0000000c00007213 */ /* 0x000fe40000000000 */
[----:B------:R-:W-:Y:S01]  /*a620*/  ISETP.GT.U32.AND P5, PT, R4, R9, PT ;  /* 0x000000090400720c */ /* 0x000fe20003fa4070 */
[----:B------:R0:W-:Y:S01]  /*a630*/  STL [R1+0x80c], R16 ;  /* 0x00080c1001007387 */ /* 0x0001e20000100800 */
[----:B-1----:R-:W-:Y:S01]  /*a640*/  IABS R7, R15 ;  /* 0x0000000f00077213 */ /* 0x002fe20000000000 */
[----:B------:R-:W-:Y:S01]  /*a650*/  @!P4 IMAD.IADD R10, R10, 0x1, -R4 ;  /* 0x000000010a0ac824 */ /* 0x000fe200078e0a04 */
[----:B------:R-:W-:Y:S01]  /*a660*/  ISETP.GT.U32.AND P6, PT, R4, R8, PT ;  /* 0x000000080400720c */ /* 0x000fe20003fc4070 */
[----:B------:R-:W-:Y:S01]  /*a670*/  IMAD.HI.U32 R2, R6, R0, RZ ;  /* 0x0000000006027227 */ /* 0x000fe200078e00ff */
[----:B--2---:R-:W-:-:S02]  /*a680*/  IABS R5, R11 ;  /* 0x0000000b00057213 */ /* 0x004fc40000000000 */
[----:B------:R-:W-:Y:S01]  /*a690*/  ISETP.GE.AND P4, PT, R3, RZ, PT ;  /* 0x000000ff0300720c */ /* 0x000fe20003f86270 */
[----:B------:R-:W-:Y:S01]  /*a6a0*/  IMAD.HI.U32 R13, R6, R7, RZ ;  /* 0x00000007060d7227 */ /* 0x000fe200078e00ff */
[----:B------:R-:W-:Y:S02]  /*a6b0*/  ISETP.GT.U32.AND P0, PT, R4, R10, PT ;  /* 0x0000000a0400720c */ /* 0x000fe40003f04070 */
[----:B0-----:R-:W-:Y:S01]  /*a6c0*/  LOP3.LUT R16, R23, 0x3f, RZ, 0xc0, !PT ;  /* 0x0000003f17107812 */ /* 0x001fe200078ec0ff */
[----:B------:R-:W-:-:S04]  /*a6d0*/  IMAD.HI.U32 R3, R6, R5, RZ ;  /* 0x0000000506037227 */ /* 0x000fc800078e00ff */
[----:B------:R-:W-:Y:S02]  /*a6e0*/  IMAD.MOV R13, RZ, RZ, -R13 ;  /* 0x000000ffff0d7224 */ /* 0x000fe400078e0a0d */
[----:B------:R-:W-:Y:S02]  /*a6f0*/  IMAD.MOV R2, RZ, RZ, -R2 ;  /* 0x000000ffff027224 */ /* 0x000fe400078e0a02 */
[----:B------:R-:W-:Y:S02]  /*a700*/  IMAD R18, R16, c[0x0][0x18c], RZ ;  /* 0x0000630010127a24 */ /* 0x000fe400078e02ff */
[----:B------:R-:W-:Y:S02]  /*a710*/  IMAD.MOV R3, RZ, RZ, -R3 ;  /* 0x000000ffff037224 */ /* 0x000fe400078e0a03 */
[C---:B------:R-:W-:Y:S01]  /*a720*/  IMAD R7, R4.reuse, R13, R7 ;  /* 0x0000000d04077224 */ /* 0x040fe200078e0207 */
[----:B------:R-:W-:Y:S01]  /*a730*/  IADD3 R13, R29, 0x13a, RZ ;  /* 0x0000013a1d0d7810 */ /* 0x000fe20007ffe0ff */
[----:B------:R-:W-:-:S02]  /*a740*/  IMAD R0, R4, R2, R0 ;  /* 0x0000000204007224 */ /* 0x000fc400078e0200 */
[--C-:B------:R-:W-:Y:S01]  /*a750*/  @!P5 IMAD.IADD R9, R9, 0x1, -R4.reuse ;  /* 0x000000010909d824 */ /* 0x100fe200078e0a04 */
[----:B------:R-:W-:Y:S01]  /*a760*/  LEA R2, P5, R18, c[0x0][0x168], 0x1 ;  /* 0x00005a0012027a11 */ /* 0x000fe200078a08ff */
[----:B------:R-:W-:Y:S01]  /*a770*/  IMAD R5, R4, R3, R5 ;  /* 0x0000000304057224 */ /* 0x000fe200078e0205 */
[----:B------:R-:W-:Y:S01]  /*a780*/  IABS R19, R13 ;  /* 0x0000000d00137213 */ /* 0x000fe20000000000 */
[--C-:B------:R-:W-:Y:S01]  /*a790*/  @!P6 IMAD.IADD R8, R8, 0x1, -R4.reuse ;  /* 0x000000010808e824 */ /* 0x100fe200078e0a04 */
[----:B------:R-:W-:Y:S01]  /*a7a0*/  ISETP.GT.U32.AND P6, PT, R4, R7, PT ;  /* 0x000000070400720c */ /* 0x000fe20003fc4070 */
[----:B------:R-:W-:Y:S01]  /*a7b0*/  @!P0 IMAD.IADD R10, R10, 0x1, -R4 ;  /* 0x000000010a0a8824 */ /* 0x000fe200078e0a04 */
[----:B------:R-:W-:Y:S01]  /*a7c0*/  LEA.HI.X.SX32 R3, R18, c[0x0][0x16c], 0x1, P5 ;  /* 0x00005b0012037a11 */ /* 0x000fe200028f0eff */
[----:B------:R-:W-:Y:S01]  /*a7d0*/  IMAD.HI.U32 R21, R6, R19, RZ ;  /* 0x0000001306157227 */ /* 0x000fe200078e00ff */
[----:B------:R-:W-:Y:S02]  /*a7e0*/  ISETP.GT.U32.AND P5, PT, R4, R5, PT ;  /* 0x000000050400720c */ /* 0x000fe40003fa4070 */
[----:B------:R-:W-:Y:S01]  /*a7f0*/  ISETP.GE.AND P0, PT, R15, RZ, PT ;  /* 0x000000ff0f00720c */ /* 0x000fe20003f06270 */
[----:B------:R0:W-:Y:S01]  /*a800*/  STL.64 [R1+0x3190], R2 ;  /* 0x0031900201007387 */ /* 0x0001e20000100a00 */
[----:B------:R-:W-:-:S04]  /*a810*/  IMAD.MOV R21, RZ, RZ, -R21 ;  /* 0x000000ffff157224 */ /* 0x000fc800078e0a15 */
[----:B------:R-:W-:Y:S02]  /*a820*/  IMAD R19, R4, R21, R19 ;  /* 0x0000001504137224 */ /* 0x000fe400078e0213 */
[----:B------:R-:W-:-:S03]  /*a830*/  @!P6 IMAD.IADD R7, R7, 0x1, -R4 ;  /* 0x000000010707e824 */ /* 0x000fc600078e0a04 */
[----:B------:R-:W-:Y:S02]  /*a840*/  @!P5 IMAD.IADD R5, R5, 0x1, -R4 ;  /* 0x000000010505d824 */ /* 0x000fe400078e0a04 */
[----:B------:R-:W-:Y:S01]  /*a850*/  ISETP.GT.U32.AND P5, PT, R4, R7, PT ;  /* 0x000000070400720c */ /* 0x000fe20003fa4070 */
[----:B0-----:R-:W-:Y:S02]  /*a860*/  IMAD.MOV.U32 R2, RZ, RZ, c[0x0][0x18c] ;  /* 0x00006300ff027624 */ /* 0x001fe400078e00ff */
[----:B------:R-:W-:Y:S02]  /*a870*/  IMAD.MOV.U32 R3, RZ, RZ, R29 ;  /* 0x000000ffff037224 */ /* 0x000fe400078e001d */
[----:B------:R-:W-:Y:S02]  /*a880*/  IMAD R18, R2, 0x40, R18 ;  /* 0x0000004002127824 */ /* 0x000fe400078e0212 */
[----:B------:R-:W-:Y:S01]  /*a890*/  IMAD.MOV.U32 R2, RZ, RZ, R14 ;  /* 0x000000ffff027224 */ /* 0x000fe200078e000e */
[----:B------:R-:W-:-:S02]  /*a8a0*/  IADD3 R17, R3, 0x138, RZ ;  /* 0x0000013803117810 */ /* 0x000fc40007ffe0ff */
[----:B------:R-:W-:Y:S01]  /*a8b0*/  LEA R14, P6, R18, c[0x0][0x168], 0x1 ;  /* 0x00005a00120e7a11 */ /* 0x000fe200078c08ff */
[----:B------:R-:W-:Y:S01]  /*a8c0*/  @!P1 IMAD.MOV R2, RZ, RZ, -R2 ;  /* 0x000000ffff029224 */ /* 0x000fe200078e0a02 */
[C---:B------:R-:W-:Y:S01]  /*a8d0*/  ISETP.GT.U32.AND P1, PT, R4.reuse, R5, PT ;  /* 0x000000050400720c */ /* 0x040fe20003f24070 */
[----:B------:R-:W-:Y:S01]  /*a8e0*/  @!P5 IMAD.IADD R7, R7, 0x1, -R4 ;  /* 0x000000010707d824 */ /* 0x000fe200078e0a04 */
[----:B------:R-:W-:Y:S02]  /*a8f0*/  ISETP.GT.U32.AND P5, PT, R4, R19, PT ;  /* 0x000000130400720c */ /* 0x000fe40003fa4070 */
[----:B------:R-:W-:Y:S01]  /*a900*/  IABS R15, R17 ;  /* 0x00000011000f7213 */ /* 0x000fe20000000000 */
[----:B------:R0:W-:Y:S01]  /*a910*/  STL [R1+0x510], R2 ;  /* 0x0005100201007387 */ /* 0x0001e20000100800 */
[C---:B------:R-:W-:Y:S01]  /*a920*/  IADD3 R16, R3.reuse, 0x139, RZ ;  /* 0x0000013903107810 */ /* 0x040fe20007ffe0ff */
[----:B------:R-:W-:Y:S01]  /*a930*/  @!P0 IMAD.MOV R7, RZ, RZ, -R7 ;  /* 0x000000ffff078224 */ /* 0x000fe200078e0a07 */
[----:B------:R-:W-:Y:S01]  /*a940*/  IADD3 R29, R3, 0x7f, RZ ;  /* 0x0000007f031d7810 */ /* 0x000fe20007ffe0ff */
[----:B------:R1:W-:Y:S01]  /*a950*/  STL [R1+0x31f0], R14 ;  /* 0x0031f00e01007387 */ /* 0x0003e20000100800 */
[----:B------:R-:W-:-:S02]  /*a960*/  IABS R20, R16 ;  /* 0x0000001000147213 */ /* 0x000fc40000000000 */
[----:B------:R-:W-:Y:S01]  /*a970*/  ISETP.GE.AND P0, PT, R16, RZ, PT ;  /* 0x000000ff1000720c */ /* 0x000fe20003f06270 */
[----:B------:R-:W-:Y:S01]  /*a980*/  @!P1 IMAD.IADD R5, R5, 0x1, -R4 ;  /* 0x0000000105059824 */ /* 0x000fe200078e0a04 */
[----:B------:R-:W-:Y:S01]  /*a990*/  ISETP.GE.AND P1, PT, R12, RZ, PT ;  /* 0x000000ff0c00720c */ /* 0x000fe20003f26270 */
[----:B0-----:R-:W-:Y:S02]  /*a9a0*/  IMAD.MOV.U32 R2, RZ, RZ, R10 ;  /* 0x000000ffff027224 */ /* 0x001fe400078e000a */
[----:B------:R-:W-:Y:S01]  /*a9b0*/  IMAD.MOV.U32 R10, RZ, RZ, R15 ;  /* 0x000000ffff0a7224 */ /* 0x000fe200078e000f */
[----:B------:R-:W-:Y:S01]  /*a9c0*/  LEA.HI.X.SX32 R15, R18, c[0x0][0x16c], 0x1, P6 ;  /* 0x00005b00120f7a11 */ /* 0x000fe200030f0eff */
[----:B------:R-:W-:Y:S01]  /*a9d0*/  @!P3 IMAD.MOV R2, RZ, RZ, -R2 ;  /* 0x000000ffff02b224 */ /* 0x000fe200078e0a02 */
[C---:B------:R-:W-:Y:S01]  /*a9e0*/  ISETP.GT.U32.AND P3, PT, R4.reuse, R0, PT ;  /* 0x000000000400720c */ /* 0x040fe20003f64070 */
[----:B------:R-:W-:Y:S01]  /*a9f0*/  @!P5 IMAD.IADD R19, R19, 0x1, -R4 ;  /* 0x000000011313d824 */ /* 0x000fe200078e0a04 */
[----:B------:R-:W-:Y:S01]  /*aa00*/  ISETP.GE.AND P6, PT, R11, RZ, PT ;  /* 0x000000ff0b00720c */ /* 0x000fe20003fc6270 */
[----:B-1----:R-:W-:Y:S01]  /*aa10*/  IMAD.MOV.U32 R14, RZ, RZ, R9 ;  /* 0x000000ffff0e7224 */ /* 0x002fe200078e0009 */
[----:B------:R-:W-:Y:S01]  /*aa20*/  IADD3 R11, R3, 0x137, RZ ;  /* 0x00000137030b7810 */ /* 0x000fe20007ffe0ff */
[----:B------:R0:W-:Y:S01]  /*aa30*/  STL [R1+0x31ec], R15 ;  /* 0x0031ec0f01007387 */ /* 0x0001e20000100800 */
[----:B------:R-:W-:Y:S01]  /*aa40*/  ISETP.GT.U32.AND P5, PT, R4, R19, PT ;  /* 0x000000130400720c */ /* 0x000fe20003fa4070 */
[----:B------:R-:W-:Y:S01]  /*aa50*/  IMAD.HI.U32 R21, R6, R20, RZ ;  /* 0x0000001406157227 */ /* 0x000fe200078e00ff */
[----:B------:R-:W-:Y:S01]  /*aa60*/  IABS R12, R11 ;  /* 0x0000000b000c7213 */ /* 0x000fe20000000000 */
[----:B------:R1:W-:Y:S02]  /*aa70*/  STL [R1+0x50c], R2 ;  /* 0x00050c0201007387 */ /* 0x0003e40000100800 */
[----:B------:R-:W-:-:S02]  /*aa80*/  @!P2 IMAD.MOV R14, RZ, RZ, -R14 ;  /* 0x000000ffff0ea224 */ /* 0x000fc400078e0a0e */
[----:B------:R-:W-:Y:S01]  /*aa90*/  IMAD.HI.U32 R9, R6, R12, RZ ;  /* 0x0000000c06097227 */ /* 0x000fe200078e00ff */
[----:B0-----:R-:W-:Y:S02]  /*aaa0*/  IADD3 R15, R3, 0x81, RZ ;  /* 0x00000081030f7810 */ /* 0x001fe40007ffe0ff */
[----:B------:R0:W-:Y:S01]  /*aab0*/  STL [R1+0x500], R14 ;  /* 0x0005000e01007387 */ /* 0x0001e20000100800 */
[----:B------:R-:W-:Y:S01]  /*aac0*/  @!P3 IMAD.IADD R0, R0, 0x1, -R4 ;  /* 0x000000010000b824 */ /* 0x000fe200078e0a04 */
[----:B------:R-:W-:Y:S01]  /*aad0*/  ISETP.GE.AND P3, PT, R13, RZ, PT ;  /* 0x000000ff0d00720c */ /* 0x000fe20003f66270 */
[----:B------:R-:W-:Y:S01]  /*aae0*/  IMAD.MOV R9, RZ, RZ, -R9 ;  /* 0x000000ffff097224 */ /* 0x000fe200078e0a09 */
[----:B------:R-:W-:Y:S01]  /*aaf0*/  IADD3 R13, R3, 0x136, RZ ;  /* 0x00000136030d7810 */ /* 0x000fe20007ffe0ff */
[----:B-1----:R-:W-:Y:S01]  /*ab00*/  IMAD.MOV.U32 R2, RZ, RZ, R8 ;  /* 0x000000ffff027224 */ /* 0x002fe200078e0008 */
[----:B------:R-:W-:Y:S01]  /*ab10*/  ISETP.GT.U32.AND P2, PT, R4, R0, PT ;  /* 0x000000000400720c */ /* 0x000fe20003f44070 */
[----:B------:R-:W-:Y:S01]  /*ab20*/  IMAD.HI.U32 R18, R6, R10, RZ ;  /* 0x0000000a06127227 */ /* 0x000fe200078e00ff */
[----:B------:R-:W-:-:S03]  /*ab30*/  IABS R8, R13 ;  /* 0x0000000d00087213 */ /* 0x000fc60000000000 */
[----:B------:R-:W-:Y:S02]  /*ab40*/  IMAD.MOV R21, RZ, RZ, -R21 ;  /* 0x000000ffff157224 */ /* 0x000fe400078e0a15 */
[C---:B------:R-:W-:Y:S02]  /*ab50*/  IMAD R12, R4.reuse, R9, R12 ;  /* 0x00000009040c7224 */ /* 0x040fe400078e020c */
[----:B------:R-:W-:Y:S02]  /*ab60*/  @!P4 IMAD.MOV R2, RZ, RZ, -R2 ;  /* 0x000000ffff02c224 */ /* 0x000fe400078e0a02 */
[----:B------:R-:W-:Y:S02]  /*ab70*/  IMAD.MOV R18, RZ, RZ, -R18 ;  /* 0x000000ffff127224 */ /* 0x000fe400078e0a12 */
[C---:B------:R-:W-:Y:S01]  /*ab80*/  IMAD R20, R4.reuse, R21, R20 ;  /* 0x0000001504147224 */ /* 0x040fe200078e0214 */
[----:B------:R1:W-:Y:S01]  /*ab90*/  STL [R1+0x4fc], R2 ;  /* 0x0004fc0201007387 */ /* 0x0003e20000100800 */
[----:B------:R-:W-:Y:S01]  /*aba0*/  @!P5 IMAD.IADD R19, R19, 0x1, -R4 ;  /* 0x000000011313d824 */ /* 0x000fe200078e0a04 */
[C---:B------:R-:W-:Y:S01]  /*abb0*/  ISETP.GT.U32.AND P5, PT, R4.reuse, R12, PT ;  /* 0x0000000c0400720c */ /* 0x040fe20003fa4070 */
[C---:B------:R-:W-:Y:S01]  /*abc0*/  IMAD R10, R4.reuse, R18, R10 ;  /* 0x00000012040a7224 */ /* 0x040fe200078e020a */
[----:B------:R-:W-:Y:S01]  /*abd0*/  ISETP.GT.U32.AND P4, PT, R4, R20, PT ;  /* 0x000000140400720c */ /* 0x000fe20003f84070 */
[----:B------:R-:W-:Y:S01]  /*abe0*/  @!P2 IMAD.IADD R0, R0, 0x1, -R4 ;  /* 0x000000010000a824 */ /* 0x000fe200078e0a04 */
[----:B------:R2:W-:Y:S01]  /*abf0*/  STL [R1+0x4f8], R7 ;  /* 0x0004f80701007387 */ /* 0x0005e20000100800 */
[----:B------:R-:W-:Y:S01]  /*ac00*/  ISETP.GE.AND P2, PT, R17, RZ, PT ;  /* 0x000000ff1100720c */ /* 0x000fe20003f46270 */
[----:B0-----:R-:W-:-:S02]  /*ac10*/  IMAD.MOV.U32 R14, RZ, RZ, R19 ;  /* 0x000000ffff0e7224 */ /* 0x001fc400078e0013 */
[----:B-1----:R-:W-:Y:S01]  /*ac20*/  IMAD.MOV.U32 R2, RZ, RZ, R5 ;  /* 0x000000ffff027224 */ /* 0x002fe200078e0005 */
[C---:B------:R-:W-:Y:S01]  /*ac30*/  IADD3 R5, R3.reuse, 0x135, RZ ;  /* 0x0000013503057810 */ /* 0x040fe20007ffe0ff */
[----:B------:R-:W-:Y:S02]  /*ac40*/  @!P3 IMAD.MOV R14, RZ, RZ, -R14 ;  /* 0x000000ffff0eb224 */ /* 0x000fe400078e0a0e */
[----:B------:R-:W-:Y:S01]  /*ac50*/  @!P6 IMAD.MOV R2, RZ, RZ, -R2 ;  /* 0x000000ffff02e224 */ /* 0x000fe200078e0a02 */
[----:B------:R-:W-:Y:S01]  /*ac60*/  ISETP.GT.U32.AND P6, PT, R4, R10, PT ;  /* 0x0000000a0400720c */ /* 0x000fe20003fc4070 */
[--C-:B------:R-:W-:Y:S01]  /*ac70*/  @!P5 IMAD.IADD R12, R12, 0x1, -R4.reuse ;  /* 0x000000010c0cd824 */ /* 0x100fe200078e0a04 */
[----:B--2---:R-:W-:Y:S01]  /*ac80*/  IADD3 R7, R3, 0x134, RZ ;  /* 0x0000013403077810 */ /* 0x004fe20007ffe0ff */
[----:B------:R-:W-:Y:S01]  /*ac90*/  @!P4 IMAD.IADD R20, R20, 0x1, -R4 ;  /* 0x000000011414c824 */ /* 0x000fe200078e0a04 */
[----:B------:R0:W-:Y:S01]  /*aca0*/  STL [R1+0x4f4], R2 ;  /* 0x0004f40201007387 */ /* 0x0001e20000100800 */
[----:B------:R-:W-:-:S02]  /*acb0*/  IABS R16, R5 ;  /* 0x0000000500107213 */ /* 0x000fc40000000000 */
[----:B------:R-:W-:Y:S02]  /*acc0*/  IABS R18, R7 ;  /* 0x0000000700127213 */ /* 0x000fe40000000000 */
[----:B------:R-:W-:Y:S01]  /*acd0*/  ISETP.GT.U32.AND P5, PT, R4, R12, PT ;  /* 0x0000000c0400720c */ /* 0x000fe20003fa4070 */
[C---:B------:R-:W-:Y:S01]  /*ace0*/  IMAD.HI.U32 R9, R6.reuse, R16, RZ ;  /* 0x0000001006097227 */ /* 0x040fe200078e00ff */
[----:B------:R-:W-:Y:S02]  /*acf0*/  ISETP.GE.AND P4, PT, R11, RZ, PT ;  /* 0x000000ff0b00720c */ /* 0x000fe40003f86270 */
[----:B------:R-:W-:Y:S01]  /*ad00*/  IADD3 R11, R3, 0x133, RZ ;  /* 0x00000133030b7810 */ /* 0x000fe20007ffe0ff */
[----:B0-----:R-:W-:Y:S02]  /*ad10*/  IMAD.MOV.U32 R2, RZ, RZ, R0 ;  /* 0x000000ffff027224 */ /* 0x001fe400078e0000 */
[----:B------:R-:W-:Y:S01]  /*ad20*/  IMAD.HI.U32 R0, R6, R8, RZ ;  /* 0x0000000806007227 */ /* 0x000fe200078e00ff */
[----:B------:R-:W-:-:S03]  /*ad30*/  IABS R17, R11 ;  /* 0x0000000b00117213 */ /* 0x000fc60000000000 */
[----:B------:R-:W-:Y:S02]  /*ad40*/  IMAD.MOV R0, RZ, RZ, -R0 ;  /* 0x000000ffff007224 */ /* 0x000fe400078e0a00 */
[----:B------:R-:W-:Y:S01]  /*ad50*/  @!P6 IMAD.IADD R10, R10, 0x1, -R4 ;  /* 0x000000010a0ae824 */ /* 0x000fe200078e0a04 */
[C---:B------:R-:W-:Y:S01]  /*ad60*/  ISETP.GT.U32.AND P6, PT, R4.reuse, R20, PT ;  /* 0x000000140400720c */ /* 0x040fe20003fc4070 */
[C---:B------:R-:W-:Y:S02]  /*ad70*/  IMAD R0, R4.reuse, R0, R8 ;  /* 0x0000000004007224 */ /* 0x040fe400078e0208 */
[----:B------:R-:W-:Y:S02]  /*ad80*/  IMAD.MOV.U32 R8, RZ, RZ, R18 ;  /* 0x000000ffff087224 */ /* 0x000fe400078e0012 */
[----:B------:R-:W-:Y:S02]  /*ad90*/  IMAD.MOV R18, RZ, RZ, -R9 ;  /* 0x000000ffff127224 */ /* 0x000fe400078e0a09 */
[----:B------:R-:W-:Y:S01]  /*ada0*/  @!P1 IMAD.MOV R2, RZ, RZ, -R2 ;  /* 0x000000ffff029224 */ /* 0x000fe200078e0a02 */
[C---:B------:R-:W-:Y:S01]  /*adb0*/  ISETP.GT.U32.AND P1, PT, R4.reuse, R10, PT ;  /* 0x0000000a0400720c */ /* 0x040fe20003f24070 */
[----:B------:R-:W-:-:S02]  /*adc0*/  IMAD R16, R4, R18, R16 ;  /* 0x0000001204107224 */ /* 0x000fc400078e0210 */
[--C-:B------:R-:W-:Y:S01]  /*add0*/  @!P5 IMAD.IADD R12, R12, 0x1, -R4.reuse ;  /* 0x000000010c0cd824 */ /* 0x100fe200078e0a04 */
[----:B------:R0:W-:Y:S01]  /*ade0*/  STL [R1+0x4f0], R2 ;  /* 0x0004f00201007387 */ /* 0x0001e20000100800 */
[--C-:B------:R-:W-:Y:S01]  /*adf0*/  @!P6 IMAD.IADD R20, R20, 0x1, -R4.reuse ;  /* 0x000000011414e824 */ /* 0x100fe200078e0a04 */
[C---:B------:R-:W-:Y:S01]  /*ae00*/  ISETP.GT.U32.AND P5, PT, R4.reuse, R16, PT ;  /* 0x000000100400720c */ /* 0x040fe20003fa4070 */
[----:B------:R-:W-:Y:S01]  /*ae10*/  IMAD.MOV.U32 R9, RZ, RZ, R17 ;  /* 0x000000ffff097224 */ /* 0x000fe200078e0011 */
[----:B------:R-:W-:Y:S01]  /*ae20*/  ISETP.GT.U32.AND P6, PT, R4, R0, PT ;  /* 0x000000000400720c */ /* 0x000fe20003fc4070 */
[----:B------:R-:W-:Y:S01]  /*ae30*/  IMAD.HI.U32 R18, R6, R8, RZ ;  /* 0x0000000806127227 */ /* 0x000fe200078e00ff */
[----:B------:R-:W-:Y:S03]  /*ae40*/  STL [R1+0x4e8], R14 ;  /* 0x0004e80e01007387 */ /* 0x000fe60000100800 */
[----:B------:R-:W-:Y:S01]  /*ae50*/  @!P1 IMAD.IADD R10, R10, 0x1, -R4 ;  /* 0x000000010a0a9824 */ /* 0x000fe200078e0a04 */
[----:B------:R-:W-:Y:S01]  /*ae60*/  ISETP.GE.AND P1, PT, R13, RZ, PT ;  /* 0x000000ff0d00720c */ /* 0x000fe20003f26270 */
[----:B0-----:R-:W-:Y:S01]  /*ae70*/  IMAD.MOV.U32 R2, RZ, RZ, R20 ;  /* 0x000000ffff027224 */ /* 0x001fe200078e0014 */
[----:B------:R-:W-:Y:S01]  /*ae80*/  IADD3 R13, R3, 0x132, RZ ;  /* 0x00000132030d7810 */ /* 0x000fe20007ffe0ff */
[----:B------:R-:W-:-:S03]  /*ae90*/  IMAD.HI.U32 R21, R6, R9, RZ ;  /* 0x0000000906157227 */ /* 0x000fc600078e00ff */
[----:B------:R-:W-:Y:S01]  /*aea0*/  IABS R17, R13 ;  /* 0x0000000d00117213 */ /* 0x000fe20000000000 */
[----:B------:R-:W-:Y:S02]  /*aeb0*/  @!P5 IMAD.IADD R16, R16, 0x1, -R4 ;  /* 0x000000011010d824 */ /* 0x000fe400078e0a04 */
[----:B------:R-:W-:Y:S02]  /*aec0*/  IMAD.MOV R18, RZ, RZ, -R18 ;  /* 0x000000ffff127224 */ /* 0x000fe400078e0a12 */
[----:B------:R-:W-:Y:S01]  /*aed0*/  @!P0 IMAD.MOV R2, RZ, RZ, -R2 ;  /* 0x000000ffff028224 */ /* 0x000fe200078e0a02 */
[----:B------:R-:W-:Y:S01]  /*aee0*/  ISETP.GT.U32.AND P5, PT, R4, R16, PT ;  /* 0x000000100400720c */ /* 0x000fe20003fa4070 */
[----:B------:R-:W-:Y:S02]  /*aef0*/  IMAD.MOV R21, RZ, RZ, -R21 ;  /* 0x000000ffff157224 */ /* 0x000fe400078e0a15 */
[----:B------:R-:W-:Y:S01]  /*af00*/  @!P6 IMAD.IADD R0, R0, 0x1, -R4 ;  /* 0x000000010000e824 */ /* 0x000fe200078e0a04 */
[----:B------:R0:W-:Y:S01]  /*af10*/  STL [R1+0x4e4], R2 ;  /* 0x0004e40201007387 */ /* 0x0001e20000100800 */
[----:B------:R-:W-:Y:S01]  /*af20*/  IMAD R8, R4, R18, R8 ;  /* 0x0000001204087224 */ /* 0x000fe200078e0208 */
[----:B------:R-:W-:Y:S01]  /*af30*/  ISETP.GE.AND P6, PT, R5, RZ, PT ;  /* 0x000000ff0500720c */ /* 0x000fe20003fc6270 */
[----:B------:R-:W-:Y:S01]  /*af40*/  IMAD.HI.U32 R18, R6, R17, RZ ;  /* 0x0000001106127227 */ /* 0x000fe200078e00ff */
[----:B------:R-:W-:-:S02]  /*af50*/  ISETP.GT.U32.AND P3, PT, R4, R0, PT ;  /* 0x000000000400720c */ /* 0x000fc40003f64070 */
[----:B------:R-:W-:Y:S01]  /*af60*/  IADD3 R5, R3, 0x131, RZ ;  /* 0x0000013103057810 */ /* 0x000fe20007ffe0ff */
[C---:B------:R-:W-:Y:S01]  /*af70*/  IMAD R21, R4.reuse, R21, R9 ;  /* 0x0000001504157224 */ /* 0x040fe200078e0209 */
[C---:B------:R-:W-:Y:S01]  /*af80*/  ISETP.GT.U32.AND P0, PT, R4.reuse, R8, PT ;  /* 0x000000080400720c */ /* 0x040fe20003f04070 */
[----:B------:R-:W-:Y:S01]  /*af90*/  IMAD.MOV R18, RZ, RZ, -R18 ;  /* 0x000000ffff127224 */ /* 0x000fe200078e0a12 */
[----:B------:R-:W-:Y:S01]  /*afa0*/  IABS R9, R5 ;  /* 0x0000000500097213 */ /* 0x000fe20000000000 */
[----:B0-----:R-:W-:Y:S02]  /*afb0*/  IMAD.MOV.U32 R2, RZ, RZ, R12 ;  /* 0x000000ffff027224 */ /* 0x001fe400078e000c */
[C---:B------:R-:W-:Y:S02]  /*afc0*/  IMAD R17, R4.reuse, R18, R17 ;  /* 0x0000001204117224 */ /* 0x040fe400078e0211 */
[----:B------:R-:W-:Y:S01]  /*afd0*/  @!P4 IMAD.MOV R2, RZ, RZ, -R2 ;  /* 0x000000ffff02c224 */ /* 0x000fe200078e0a02 */
[----:B------:R-:W-:Y:S01]  /*afe0*/  ISETP.GT.U32.AND P4, PT, R4, R21, PT ;  /* 0x000000150400720c */ /* 0x000fe20003f84070 */
        /* <DEDUP_REMOVED lines=8> */
[----:B------:R-:W-:-:S02]  /*b070*/  ISETP.GE.AND P3, PT, R11, RZ, PT ;  /* 0x000000ff0b00720c */ /* 0x000fc40003f66270 */
[----:B------:R-:W-:Y:S01]  /*b080*/  ISETP.GE.AND P0, PT, R13, RZ, PT ;  /* 0x000000ff0d00720c */ /* 0x000fe20003f06270 */
[----:B------:R1:W-:Y:S01]  /*b090*/  STL [R1+0x4dc], R2 ;  /* 0x0004dc0201007387 */ /* 0x0003e20000100800 */
[--C-:B------:R-:W-:Y:S01]  /*b0a0*/  @!P4 IMAD.IADD R21, R21, 0x1, -R4.reuse ;  /* 0x000000011515c824 */ /* 0x100fe200078e0a04 */
[C---:B------:R-:W-:Y:S01]  /*b0b0*/  ISETP.GT.U32.AND P4, PT, R4.reuse, R8, PT ;  /* 0x000000080400720c */ /* 0x040fe20003f84070 */
[----:B------:R-:W-:Y:S02]  /*b0c0*/  @!P5 IMAD.IADD R17, R17, 0x1, -R4 ;  /* 0x000000011111d824 */ /* 0x000fe400078e0a04 */
[----:B0-----:R-:W-:Y:S01]  /*b0d0*/  IMAD.MOV.U32 R10, RZ, RZ, R9 ;  /* 0x000000ffff0a7224 */ /* 0x001fe200078e0009 */
[----:B------:R-:W-:Y:S02]  /*b0e0*/  IADD3 R9, R3, 0x12f, RZ ;  /* 0x0000012f03097810 */ /* 0x000fe40007ffe0ff */
[----:B------:R-:W-:Y:S01]  /*b0f0*/  ISETP.GT.U32.AND P5, PT, R4, R17, PT ;  /* 0x000000110400720c */ /* 0x000fe20003fa4070 */
[----:B-1----:R-:W-:Y:S01]  /*b100*/  IMAD.MOV.U32 R2, RZ, RZ, R0 ;  /* 0x000000ffff027224 */ /* 0x002fe200078e0000 */
[----:B------:R-:W-:Y:S01]  /*b110*/  IABS R0, R7 ;  /* 0x0000000700007213 */ /* 0x000fe20000000000 */
[----:B------:R-:W-:-:S04]  /*b120*/  IMAD.HI.U32 R11, R6, R10, RZ ;  /* 0x0000000a060b7227 */ /* 0x000fc800078e00ff */
[----:B------:R-:W-:Y:S01]  /*b130*/  @!P1 IMAD.MOV R2, RZ, RZ, -R2 ;  /* 0x000000ffff029224 */ /* 0x000fe200078e0a02 */
[C---:B------:R-:W-:Y:S01]  /*b140*/  ISETP.GT.U32.AND P1, PT, R4.reuse, R21, PT ;  /* 0x000000150400720c */ /* 0x040fe20003f24070 */
[----:B------:R-:W-:Y:S02]  /*b150*/  IMAD.MOV R12, RZ, RZ, -R11 ;  /* 0x000000ffff0c7224 */ /* 0x000fe400078e0a0b */
[----:B------:R-:W-:Y:S01]  /*b160*/  IMAD.MOV.U32 R11, RZ, RZ, R0 ;  /* 0x000000ffff0b7224 */ /* 0x000fe200078e0000 */
[----:B------:R0:W-:Y:S01]  /*b170*/  STL [R1+0x4d8], R2 ;  /* 0x0004d80201007387 */ /* 0x0001e20000100800 */
[----:B------:R-:W-:Y:S01]  /*b180*/  IMAD R0, R4, R12, R10 ;  /* 0x0000000c04007224 */ /* 0x000fe200078e020a */
[----:B------:R-:W-:Y:S01]  /*b190*/  IABS R12, R9 ;  /* 0x00000009000c7213 */ /* 0x000fe20000000000 */
[----:B------:R-:W-:-:S04]  /*b1a0*/  IMAD.HI.U32 R10, R6, R11, RZ ;  /* 0x0000000b060a7227 */ /* 0x000fc800078e00ff */
[----:B------:R-:W-:Y:S02]  /*b1b0*/  IMAD.MOV R10, RZ, RZ, -R10 ;  /* 0x000000ffff0a7224 */ /* 0x000fe400078e0a0a */
[----:B------:R-:W-:Y:S01]  /*b1c0*/  @!P1 IMAD.IADD R21, R21, 0x1, -R4 ;  /* 0x0000000115159824 */ /* 0x000fe200078e0a04 */
[----:B------:R-:W-:Y:S01]  /*b1d0*/  ISETP.GE.AND P1, PT, R7, RZ, PT ;  /* 0x000000ff0700720c */ /* 0x000fe20003f26270 */
[C---:B------:R-:W-:Y:S01]  /*b1e0*/  IMAD R7, R4.reuse, R10, R11 ;  /* 0x0000000a04077224 */ /* 0x040fe200078e020b */
[C---:B------:R-:W-:Y:S01]  /*b1f0*/  IADD3 R10, R3.reuse, 0x12e, RZ ;  /* 0x0000012e030a7810 */ /* 0x040fe20007ffe0ff */
[----:B0-----:R-:W-:Y:S01]  /*b200*/  IMAD.MOV.U32 R2, RZ, RZ, R16 ;  /* 0x000000ffff027224 */ /* 0x001fe200078e0010 */
[----:B------:R-:W-:Y:S01]  /*b210*/  IADD3 R11, R3, 0x12d, RZ ;  /* 0x0000012d030b7810 */ /* 0x000fe20007ffe0ff */
[--C-:B------:R-:W-:Y:S01]  /*b220*/  @!P5 IMAD.IADD R17, R17, 0x1, -R4.reuse ;  /* 0x000000011111d824 */ /* 0x100fe200078e0a04 */
[----:B------:R-:W-:Y:S01]  /*b230*/  ISETP.GT.U32.AND P5, PT, R4, R7, PT ;  /* 0x000000070400720c */ /* 0x000fe20003fa4070 */
[----:B------:R-:W-:Y:S01]  /*b240*/  @!P4 IMAD.IADD R8, R8, 0x1, -R4 ;  /* 0x000000010808c824 */ /* 0x000fe200078e0a04 */
[----:B------:R-:W-:Y:S01]  /*b250*/  ISETP.GT.U32.AND P4, PT, R4, R0, PT ;  /* 0x000000000400720c */ /* 0x000fe20003f84070 */
[----:B------:R-:W-:Y:S01]  /*b260*/  @!P6 IMAD.MOV R2, RZ, RZ, -R2 ;  /* 0x000000ffff02e224 */ /* 0x000fe200078e0a02 */
[----:B------:R-:W-:Y:S01]  /*b270*/  ISETP.GE.AND P6, PT, R5, RZ, PT ;  /* 0x000000ff0500720c */ /* 0x000fe20003fc6270 */
[----:B------:R-:W-:Y:S01]  /*b280*/  IMAD.MOV.U32 R5, RZ, RZ, R12 ;  /* 0x000000ffff057224 */ /* 0x000fe200078e000c */
[----:B------:R-:W-:Y:S01]  /*b290*/  IABS R13, R10 ;  /* 0x0000000a000d7213 */ /* 0x000fe20000000000 */
[----:B------:R-:W-:Y:S01]  /*b2a0*/  IMAD.MOV.U32 R14, RZ, RZ, R21 ;  /* 0x000000ffff0e7224 */ /* 0x000fe200078e0015 */
[----:B------:R0:W-:Y:S01]  /*b2b0*/  STL [R1+0x4d4], R2 ;  /* 0x0004d40201007387 */ /* 0x0001e20000100800 */
[----:B------:R-:W-:Y:S01]  /*b2c0*/  IMAD.HI.U32 R16, R6, R5, RZ ;  /* 0x0000000506107227 */ /* 0x000fe200078e00ff */
[----:B------:R-:W-:-:S02]  /*b2d0*/  IABS R12, R11 ;  /* 0x0000000b000c7213 */ /* 0x000fc40000000000 */
[----:B------:R-:W-:Y:S01]  /*b2e0*/  IADD3 R21, R3, 0x11c, RZ ;  /* 0x0000011c03157810 */ /* 0x000fe20007ffe0ff */
[----:B------:R-:W-:Y:S02]  /*b2f0*/  IMAD.MOV R16, RZ, RZ, -R16 ;  /* 0x000000ffff107224 */ /* 0x000fe400078e0a10 */
[--C-:B------:R-:W-:Y:S01]  /*b300*/  @!P5 IMAD.IADD R7, R7, 0x1, -R4.reuse ;  /* 0x000000010707d824 */ /* 0x100fe200078e0a04 */
[----:B------:R-:W-:Y:S01]  /*b310*/  IABS R22, R21 ;  /* 0x0000001500167213 */ /* 0x000fe20000000000 */
[----:B------:R-:W-:Y:S01]  /*b320*/  @!P4 IMAD.IADD R0, R0, 0x1, -R4 ;  /* 0x000000010000c824 */ /* 0x000fe200078e0a04 */
[----:B------:R-:W-:Y:S01]  /*b330*/  ISETP.GE.AND P4, PT, R9, RZ, PT ;  /* 0x000000ff0900720c */ /* 0x000fe20003f86270 */
[----:B0-----:R-:W-:Y:S01]  /*b340*/  IMAD.MOV.U32 R2, RZ, RZ, R8 ;  /* 0x000000ffff027224 */ /* 0x001fe200078e0008 */
[C---:B------:R-:W-:Y:S01]  /*b350*/  ISETP.GT.U32.AND P5, PT, R4.reuse, R7, PT ;  /* 0x000000070400720c */ /* 0x040fe20003fa4070 */
[----:B------:R-:W-:Y:S02]  /*b360*/  IMAD.MOV.U32 R8, RZ, RZ, R13 ;  /* 0x000000ffff087224 */ /* 0x000fe400078e000d */
[----:B------:R-:W-:-:S02]  /*b370*/  IMAD R5, R4, R16, R5 ;  /* 0x0000001004057224 */ /* 0x000fc400078e0205 */
[----:B------:R-:W-:Y:S02]  /*b380*/  IMAD.MOV.U32 R9, RZ, RZ, R12 ;  /* 0x000000ffff097224 */ /* 0x000fe400078e000c */
[----:B------:R-:W-:Y:S01]  /*b390*/  @!P2 IMAD.MOV R2, RZ, RZ, -R2 ;  /* 0x000000ffff02a224 */ /* 0x000fe200078e0a02 */
[----:B------:R-:W-:Y:S01]  /*b3a0*/  ISETP.GT.U32.AND P2, PT, R4, R0, PT ;  /* 0x000000000400720c */ /* 0x000fe20003f44070 */
[----:B------:R-:W-:-:S03]  /*b3b0*/  IMAD.HI.U32 R12, R6, R8, RZ ;  /* 0x00000008060c7227 */ /* 0x000fc600078e00ff */
[----:B------:R0:W-:Y:S01]  /*b3c0*/  STL [R1+0x4d0], R2 ;  /* 0x0004d00201007387 */ /* 0x0001e20000100800 */
[----:B------:R-:W-:Y:S01]  /*b3d0*/  @!P3 IMAD.MOV R14, RZ, RZ, -R14 ;  /* 0x000000ffff0eb224 */ /* 0x000fe200078e0a0e */
[----:B------:R-:W-:Y:S01]  /*b3e0*/  ISETP.GT.U32.AND P3, PT, R4, R5, PT ;  /* 0x000000050400720c */ /* 0x000fe20003f64070 */
[----:B------:R-:W-:Y:S02]  /*b3f0*/  IMAD.MOV R12, RZ, RZ, -R12 ;  /* 0x000000ffff0c7224 */ /* 0x000fe400078e0a0c */
[----:B------:R-:W-:Y:S01]  /*b400*/  IMAD.HI.U32 R13, R6, R9, RZ ;  /* 0x00000009060d7227 */ /* 0x000fe200078e00ff */
[----:B------:R1:W-:Y:S03]  /*b410*/  STL [R1+0x4cc], R14 ;  /* 0x0004cc0e01007387 */ /* 0x0003e60000100800 */
[----:B------:R-:W-:Y:S02]  /*b420*/  IMAD R8, R4, R12, R8 ;  /* 0x0000000c04087224 */ /* 0x000fe400078e0208 */
[----:B------:R-:W-:-:S02]  /*b430*/  @!P5 IMAD.IADD R7, R7, 0x1, -R4 ;  /* 0x000000010707d824 */ /* 0x000fc400078e0a04 */
[----:B0-----:R-:W-:Y:S01]  /*b440*/  IMAD.MOV.U32 R2, RZ, RZ, R17 ;  /* 0x000000ffff027224 */ /* 0x001fe200078e0011 */
[----:B------:R-:W-:Y:S01]  /*b450*/  ISETP.GT.U32.AND P5, PT, R4, R8, PT ;  /* 0x000000080400720c */ /* 0x000fe20003fa4070 */
[----:B------:R-:W-:Y:S01]  /*b460*/  IMAD.MOV R17, RZ, RZ, -R13 ;  /* 0x000000ffff117224 */ /* 0x000fe200078e0a0d */
[----:B------:R-:W-:Y:S01]  /*b470*/  IADD3 R13, R3, 0x12c, RZ ;  /* 0x0000012c030d7810 */ /* 0x000fe20007ffe0ff */
[--C-:B------:R-:W-:Y:S01]  /*b480*/  @!P2 IMAD.IADD R0, R0, 0x1, -R4.reuse ;  /* 0x000000010000a824 */ /* 0x100fe200078e0a04 */
[----:B------:R-:W-:Y:S01]  /*b490*/  ISETP.GE.AND P2, PT, R11, RZ, PT ;  /* 0x000000ff0b00720c */ /* 0x000fe20003f46270 */
[----:B------:R-:W-:Y:S01]  /*b4a0*/  @!P3 IMAD.IADD R5, R5, 0x1, -R4 ;  /* 0x000000010505b824 */ /* 0x000fe200078e0a04 */
[----:B------:R-:W-:Y:S01]  /*b4b0*/  IABS R11, R13 ;  /* 0x0000000d000b7213 */ /* 0x000fe20000000000 */
[C---:B------:R-:W-:Y:S01]  /*b4c0*/  IMAD R17, R4.reuse, R17, R9 ;  /* 0x0000001104117224 */ /* 0x040fe200078e0209 */
[C---:B------:R-:W-:Y:S01]  /*b4d0*/  IADD3 R9, R3.reuse, 0x12a, RZ ;  /* 0x0000012a03097810 */ /* 0x040fe20007ffe0ff */
[----:B-1----:R-:W-:Y:S01]  /*b4e0*/  IMAD.MOV.U32 R14, RZ, RZ, R0 ;  /* 0x000000ffff0e7224 */ /* 0x002fe200078e0000 */
[----:B------:R-:W-:Y:S01]  /*b4f0*/  ISETP.GT.U32.AND P3, PT, R4, R5, PT ;  /* 0x000000050400720c */ /* 0x000fe20003f64070 */
[----:B------:R-:W-:Y:S01]  /*b500*/  @!P0 IMAD.MOV R2, RZ, RZ, -R2 ;  /* 0x000000ffff028224 */ /* 0x000fe200078e0a02 */
[----:B------:R-:W-:Y:S01]  /*b510*/  ISETP.GE.AND P0, PT, R10, RZ, PT ;  /* 0x000000ff0a00720c */ /* 0x000fe20003f06270 */
[----:B------:R-:W-:Y:S01]  /*b520*/  @!P6 IMAD.MOV R14, RZ, RZ, -R14 ;  /* 0x000000ffff0ee224 */ /* 0x000fe200078e0a0e */
[----:B------:R-:W-:Y:S01]  /*b530*/  ISETP.GT.U32.AND P6, PT, R4, R17, PT ;  /* 0x000000110400720c */ /* 0x000fe20003fc4070 */
[--C-:B------:R-:W-:Y:S01]  /*b540*/  @!P5 IMAD.IADD R8, R8, 0x1, -R4.reuse ;  /* 0x000000010808d824 */ /* 0x100fe200078e0a04 */
[----:B------:R0:W-:Y:S01]  /*b550*/  STL [R1+0x4c8], R2 ;  /* 0x0004c80201007387 */ /* 0x0001e20000100800 */
[----:B------:R-:W-:Y:S01]  /*b560*/  IADD3 R10, R3, 0x12b, RZ ;  /* 0x0000012b030a7810 */ /* 0x000fe20007ffe0ff */
[----:B------:R-:W-:Y:S01]  /*b570*/  IMAD.HI.U32 R25, R6, R22, RZ ;  /* 0x0000001606197227 */ /* 0x000fe200078e00ff */
[----:B------:R-:W-:Y:S01]  /*b580*/  IABS R0, R9 ;  /* 0x0000000900007213 */ /* 0x000fe20000000000 */
[----:B------:R-:W-:Y:S01]  /*b590*/  STL [R1+0x4c4], R14 ;  /* 0x0004c40e01007387 */ /* 0x000fe20000100800 */
[----:B------:R-:W-:Y:S01]  /*b5a0*/  ISETP.GT.U32.AND P5, PT, R4, R8, PT ;  /* 0x000000080400720c */ /* 0x000fe20003fa4070 */
[----:B------:R-:W-:Y:S01]  /*b5b0*/  IMAD.MOV R25, RZ, RZ, -R25 ;  /* 0x000000ffff197224 */ /* 0x000fe200078e0a19 */
[----:B------:R-:W-:Y:S01]  /*b5c0*/  IABS R12, R10 ;  /* 0x0000000a000c7213 */ /* 0x000fe20000000000 */
[----:B------:R-:W-:Y:S01]  /*b5d0*/  @!P3 IMAD.IADD R5, R5, 0x1, -R4 ;  /* 0x000000010505b824 */ /* 0x000fe200078e0a04 */
[----:B------:R-:W-:Y:S01]  /*b5e0*/  ISETP.GE.AND P3, PT, R10, RZ, PT ;  /* 0x000000ff0a00720c */ /* 0x000fe20003f66270 */
[----:B0-----:R-:W-:-:S02]  /*b5f0*/  IMAD.MOV.U32 R2, RZ, RZ, R7 ;  /* 0x000000ffff027224 */ /* 0x001fc400078e0007 */
[----:B------:R-:W-:Y:S02]  /*b600*/  @!P6 IMAD.IADD R17, R17, 0x1, -R4 ;  /* 0x000000011111e824 */ /* 0x000fe400078e0a04 */
[----:B------:R-:W-:Y:S01]  /*b610*/  @!P1 IMAD.MOV R2, RZ, RZ, -R2 ;  /* 0x000000ffff029224 */ /* 0x000fe200078e0a02 */
[----:B------:R-:W-:Y:S01]  /*b620*/  ISETP.GE.AND P1, PT, R13, RZ, PT ;  /* 0x000000ff0d00720c */ /* 0x000fe20003f26270 */
[----:B------:R-:W-:Y:S01]  /*b630*/  IMAD.HI.U32 R7, R6, R11, RZ ;  /* 0x0000000b06077227 */ /* 0x000fe200078e00ff */
[----:B------:R-:W-:Y:S02]  /*b640*/  ISETP.GT.U32.AND P6, PT, R4, R17, PT ;  /* 0x000000110400720c */ /* 0x000fe40003fc4070 */
[----:B------:R0:W-:Y:S01]  /*b650*/  STL [R1+0x4c0], R2 ;  /* 0x0004c00201007387 */ /* 0x0001e20000100800 */
[----:B------:R-:W-:-:S04]  /*b660*/  IMAD.HI.U32 R10, R6, R12, RZ ;  /* 0x0000000c060a7227 */ /* 0x000fc800078e00ff */
[----:B------:R-:W-:Y:S02]  /*b670*/  IMAD.MOV R7, RZ, RZ, -R7 ;  /* 0x000000ffff077224 */ /* 0x000fe400078e0a07 */
[----:B------:R-:W-:Y:S02]  /*b680*/  IMAD.MOV R10, RZ, RZ, -R10 ;  /* 0x000000ffff0a7224 */ /* 0x000fe400078e0a0a */
[----:B------:R-:W-:Y:S02]  /*b690*/  @!P5 IMAD.IADD R8, R8, 0x1, -R4 ;  /* 0x000000010808d824 */ /* 0x000fe400078e0a04 */
[----:B0-----:R-:W-:Y:S02]  /*b6a0*/  IMAD.MOV.U32 R2, RZ, RZ, R5 ;  /* 0x000000ffff027224 */ /* 0x001fe400078e0005 */
[C---:B------:R-:W-:Y:S01]  /*b6b0*/  IMAD R7, R4.reuse, R7, R11 ;  /* 0x0000000704077224 */ /* 0x040fe200078e020b */
[----:B------:R-:W-:Y:S01]  /*b6c0*/  IADD3 R11, R3, 0x129, RZ ;  /* 0x00000129030b7810 */ /* 0x000fe20007ffe0ff */
[----:B------:R-:W-:Y:S01]  /*b6d0*/  @!P4 IMAD.MOV R2, RZ, RZ, -R2 ;  /* 0x000000ffff02c224 */ /* 0x000fe200078e0a02 */
[----:B------:R-:W-:Y:S01]  /*b6e0*/  ISETP.GE.AND P4, PT, R9, RZ, PT ;  /* 0x000000ff0900720c */ /* 0x000fe20003f86270 */
[C---:B------:R-:W-:Y:S01]  /*b6f0*/  IMAD R5, R4.reuse, R10, R12 ;  /* 0x0000000a04057224 */ /* 0x040fe200078e020c */
[----:B------:R-:W-:Y:S01]  /*b700*/  ISETP.GT.U32.AND P5, PT, R4, R7, PT ;  /* 0x000000070400720c */ /* 0x000fe20003fa4070 */
[----:B------:R-:W-:Y:S01]  /*b710*/  IMAD.HI.U32 R13, R6, R0, RZ ;  /* 0x00000000060d7227 */ /* 0x000fe200078e00ff */
[----:B------:R0:W-:Y:S01]  /*b720*/  STL [R1+0x4b0], R2 ;  /* 0x0004b00201007387 */ /* 0x0001e20000100800 */
[----:B------:R-:W-:-:S02]  /*b730*/  IADD3 R10, R3, 0x126, RZ ;  /* 0x00000126030a7810 */ /* 0x000fc40007ffe0ff */
[----:B------:R-:W-:Y:S01]  /*b740*/  IMAD.MOV R13, RZ, RZ, -R13 ;  /* 0x000000ffff0d7224 */ /* 0x000fe200078e0a0d */
[----:B------:R-:W-:Y:S01]  /*b750*/  IADD3 R9, R3, 0x127, RZ ;  /* 0x0000012703097810 */ /* 0x000fe20007ffe0ff */
[----:B------:R-:W-:Y:S01]  /*b760*/  @!P6 IMAD.IADD R17, R17, 0x1, -R4 ;  /* 0x000000011111e824 */ /* 0x000fe200078e0a04 */
[----:B------:R-:W-:Y:S01]  /*b770*/  ISETP.GE.AND P6, PT, R11, RZ, PT ;  /* 0x000000ff0b00720c */ /* 0x000fe20003fc6270 */
[C---:B------:R-:W-:Y:S01]  /*b780*/  IMAD R0, R4.reuse, R13, R0 ;  /* 0x0000000d04007224 */ /* 0x040fe200078e0200 */
[----:B------:R-:W-:Y:S01]  /*b790*/  IABS R11, R11 ;  /* 0x0000000b000b7213 */ /* 0x000fe20000000000 */
[C---:B------:R-:W-:Y:S01]  /*b7a0*/  IMAD R22, R4.reuse, R25, R22 ;  /* 0x0000001904167224 */ /* 0x040fe200078e0216 */
[----:B------:R-:W-:Y:S01]  /*b7b0*/  IABS R16, R10 ;  /* 0x0000000a00107213 */ /* 0x000fe20000000000 */
[----:B0-----:R-:W-:Y:S01]  /*b7c0*/  IMAD.MOV.U32 R2, RZ, RZ, R8 ;  /* 0x000000ffff027224 */ /* 0x001fe200078e0008 */
[----:B------:R-:W-:Y:S01]  /*b7d0*/  IADD3 R8, R3, 0x128, RZ ;  /* 0x0000012803087810 */ /* 0x000fe20007ffe0ff */
[----:B------:R-:W-:Y:S01]  /*b7e0*/  @!P5 IMAD.IADD R7, R7, 0x1, -R4 ;  /* 0x000000010707d824 */ /* 0x000fe200078e0a04 */
[----:B------:R-:W-:Y:S01]  /*b7f0*/  IABS R13, R9 ;  /* 0x00000009000d7213 */ /* 0x000fe20000000000 */
[----:B------:R-:W-:Y:S01]  /*b800*/  @!P0 IMAD.MOV R2, RZ, RZ, -R2 ;  /* 0x000000ffff028224 */ /* 0x000fe200078e0a02 */
[----:B------:R-:W-:-:S02]  /*b810*/  ISETP.GT.U32.AND P0, PT, R4, R5, PT ;  /* 0x000000050400720c */ /* 0x000fc40003f04070 */
[----:B------:R-:W-:Y:S01]  /*b820*/  ISETP.GT.U32.AND P5, PT, R4, R7, PT ;  /* 0x000000070400720c */ /* 0x000fe20003fa4070 */
[----:B------:R-:W-:Y:S01]  /*b830*/  IMAD.HI.U32 R19, R6, R13, RZ ;  /* 0x0000000d06137227 */ /* 0x000fe200078e00ff */
[----:B------:R0:W-:Y:S01]  /*b840*/  STL [R1+0x4bc], R2 ;  /* 0x0004bc0201007387 */ /* 0x0001e20000100800 */
[----:B------:R-:W-:Y:S02]  /*b850*/  IABS R12, R8 ;  /* 0x00000008000c7213 */ /* 0x000fe40000000000 */
[----:B------:R-:W-:-:S03]  /*b860*/  IMAD.MOV R19, RZ, RZ, -R19 ;  /* 0x000000ffff137224 */ /* 0x000fc600078e0a13 */
[----:B------:R-:W-:-:S04]  /*b870*/  IMAD.HI.U32 R18, R6, R12, RZ ;  /* 0x0000000c06127227 */ /* 0x000fc800078e00ff */
[----:B0-----:R-:W-:Y:S02]  /*b880*/  IMAD.MOV.U32 R2, RZ, RZ, R17 ;  /* 0x000000ffff027224 */ /* 0x001fe400078e0011 */
[----:B------:R-:W-:Y:S02]  /*b890*/  @!P0 IMAD.IADD R5, R5, 0x1, -R4 ;  /* 0x0000000105058824 */ /* 0x000fe400078e0a04 */
[----:B------:R-:W-:Y:S01]  /*b8a0*/  @!P2 IMAD.MOV R2, RZ, RZ, -R2 ;  /* 0x000000ffff02a224 */ /* 0x000fe200078e0a02 */
[----:B------:R-:W-:Y:S01]  /*b8b0*/  ISETP.GT.U32.AND P2, PT, R4, R0, PT ;  /* 0x000000000400720c */ /* 0x000fe20003f44070 */
[----:B------:R-:W-:Y:S01]  /*b8c0*/  IMAD.HI.U32 R17, R6, R11, RZ ;  /* 0x0000000b06117227 */ /* 0x000fe200078e00ff */
[----:B------:R-:W-:Y:S02]  /*b8d0*/  ISETP.GT.U32.AND P0, PT, R4, R5, PT ;  /* 0x000000050400720c */ /* 0x000fe40003f04070 */
[----:B------:R0:W-:Y:S01]  /*b8e0*/  STL [R1+0x4b8], R2 ;  /* 0x0004b80201007387 */ /* 0x0001e20000100800 */
[----:B------:R-:W-:-:S02]  /*b8f0*/  IMAD.MOV R17, RZ, RZ, -R17 ;  /* 0x000000ffff117224 */ /* 0x000fc400078e0a11 */
[--C-:B------:R-:W-:Y:S01]  /*b900*/  @!P5 IMAD.IADD R7, R7, 0x1, -R4.reuse ;  /* 0x000000010707d824 */ /* 0x100fe200078e0a04 */
[----:B------:R-:W-:Y:S01]  /*b910*/  ISETP.GE.AND P5, PT, R8, RZ, PT ;  /* 0x000000ff0800720c */ /* 0x000fe20003fa6270 */
[----:B------:R-:W-:Y:S02]  /*b920*/  IMAD R11, R4, R17, R11 ;  /* 0x00000011040b7224 */ /* 0x000fe400078e020b */
[----:B------:R-:W-:Y:S01]  /*b930*/  IMAD.MOV.U32 R14, RZ, RZ, R7 ;  /* 0x000000ffff0e7224 */ /* 0x000fe200078e0007 */
[----:B------:R-:W-:Y:S01]  /*b940*/  IADD3 R7, R3, 0x125, RZ ;  /* 0x0000012503077810 */ /* 0x000fe20007ffe0ff */
[--C-:B------:R-:W-:Y:S02]  /*b950*/  @!P2 IMAD.IADD R0, R0, 0x1, -R4.reuse ;  /* 0x000000010000a824 */ /* 0x100fe400078e0a04 */
[----:B------:R-:W-:Y:S01]  /*b960*/  @!P0 IMAD.IADD R5, R5, 0x1, -R4 ;  /* 0x0000000105058824 */ /* 0x000fe200078e0a04 */
[C---:B------:R-:W-:Y:S01]  /*b970*/  ISETP.GT.U32.AND P0, PT, R4.reuse, R11, PT ;  /* 0x0000000b0400720c */ /* 0x040fe20003f04070 */
[----:B------:R-:W-:Y:S01]  /*b980*/  IMAD.MOV R18, RZ, RZ, -R18 ;  /* 0x000000ffff127224 */ /* 0x000fe200078e0a12 */
[----:B------:R-:W-:Y:S01]  /*b990*/  ISETP.GT.U32.AND P2, PT, R4, R0, PT ;  /* 0x000000000400720c */ /* 0x000fe20003f44070 */
[----:B0-----:R-:W-:-:S02]  /*b9a0*/  IMAD.MOV.U32 R2, RZ, RZ, R5 ;  /* 0x000000ffff027224 */ /* 0x001fc400078e0005 */
[----:B------:R-:W-:-:S04]  /*b9b0*/  IMAD.HI.U32 R8, R6, R16, RZ ;  /* 0x0000001006087227 */ /* 0x000fc800078e00ff */
[----:B------:R-:W-:Y:S02]  /*b9c0*/  @!P1 IMAD.MOV R14, RZ, RZ, -R14 ;  /* 0x000000ffff0e9224 */ /* 0x000fe400078e0a0e */
[----:B------:R-:W-:Y:S01]  /*b9d0*/  @!P3 IMAD.MOV R2, RZ, RZ, -R2 ;  /* 0x000000ffff02b224 */ /* 0x000fe200078e0a02 */
[----:B------:R-:W-:Y:S01]  /*b9e0*/  ISETP.GE.AND P3, PT, R9, RZ, PT ;  /* 0x000000ff0900720c */ /* 0x000fe20003f66270 */
[----:B------:R-:W-:Y:S01]  /*b9f0*/  IMAD R12, R4, R18, R12 ;  /* 0x00000012040c7224 */ /* 0x000fe200078e020c */
[----:B------:R-:W-:Y:S01]  /*ba00*/  STL [R1+0x4ac], R14 ;  /* 0x0004ac0e01007387 */ /* 0x000fe20000100800 */
[----:B------:R-:W-:Y:S01]  /*ba10*/  IMAD.MOV R8, RZ, RZ, -R8 ;  /* 0x000000ffff087224 */ /* 0x000fe200078e0a08 */
[----:B------:R-:W-:Y:S01]  /*ba20*/  IADD3 R9, R3, 0x123, RZ ;  /* 0x0000012303097810 */ /* 0x000fe20007ffe0ff */
[----:B------:R-:W-:Y:S01]  /*ba30*/  @!P2 IMAD.IADD R0, R0, 0x1, -R4 ;  /* 0x000000010000a824 */ /* 0x000fe200078e0a04 */
[----:B------:R0:W-:Y:S01]  /*ba40*/  STL [R1+0x4a8], R2 ;  /* 0x0004a80201007387 */ /* 0x0001e20000100800 */
[C---:B------:R-:W-:Y:S01]  /*ba50*/  IMAD R16, R4.reuse, R8, R16 ;  /* 0x0000000804107224 */ /* 0x040fe200078e0210 */
[C---:B------:R-:W-:Y:S01]  /*ba60*/  ISETP.GT.U32.AND P1, PT, R4.reuse, R12, PT ;  /* 0x0000000c0400720c */ /* 0x040fe20003f24070 */
[----:B------:R-:W-:Y:S01]  /*ba70*/  @!P0 IMAD.IADD R11, R11, 0x1, -R4 ;  /* 0x000000010b0b8824 */ /* 0x000fe200078e0a04 */
[----:B------:R-:W-:Y:S01]  /*ba80*/  IADD3 R8, R3, 0x124, RZ ;  /* 0x0000012403087810 */ /* 0x000fe20007ffe0ff */
[----:B------:R-:W-:Y:S01]  /*ba90*/  IMAD R5, R4, R19, R13 ;  /* 0x0000001304057224 */ /* 0x000fe200078e020d */
[----:B------:R-:W-:-:S02]  /*baa0*/  IABS R13, R7 ;  /* 0x00000007000d7213 */ /* 0x000fc40000000000 */
[C---:B------:R-:W-:Y:S01]  /*bab0*/  ISETP.GT.U32.AND P0, PT, R4.reuse, R11, PT ;  /* 0x0000000b0400720c */ /* 0x040fe20003f04070 */
[----:B0-----:R-:W-:Y:S01]  /*bac0*/  IMAD.MOV.U32 R2, RZ, RZ, R0 ;  /* 0x000000ffff027224 */ /* 0x001fe200078e0000 */
[----:B------:R-:W-:Y:S01]  /*bad0*/  ISETP.GT.U32.AND P2, PT, R4, R5, PT ;  /* 0x000000050400720c */ /* 0x000fe20003f44070 */
[----:B------:R-:W-:Y:S01]  /*bae0*/  IMAD.HI.U32 R18, R6, R13, RZ ;  /* 0x0000000d06127227 */ /* 0x000fe200078e00ff */
[----:B------:R-:W-:Y:S02]  /*baf0*/  IABS R0, R8 ;  /* 0x0000000800007213 */ /* 0x000fe40000000000 */
[----:B------:R-:W-:Y:S01]  /*bb00*/  IABS R17, R9 ;  /* 0x0000000900117213 */ /* 0x000fe20000000000 */
[----:B------:R-:W-:Y:S01]  /*bb10*/  @!P4 IMAD.MOV R2, RZ, RZ, -R2 ;  /* 0x000000ffff02c224 */ /* 0x000fe200078e0a02 */
[----:B------:R-:W-:Y:S01]  /*bb20*/  ISETP.GT.U32.AND P4, PT, R4, R16, PT ;  /* 0x000000100400720c */ /* 0x000fe20003f84070 */
[----:B------:R-:W-:Y:S02]  /*bb30*/  @!P1 IMAD.IADD R12, R12, 0x1, -R4 ;  /* 0x000000010c0c9824 */ /* 0x000fe400078e0a04 */
[----:B------:R-:W-:Y:S01]  /*bb40*/  IMAD.MOV R18, RZ, RZ, -R18 ;  /* 0x000000ffff127224 */ /* 0x000fe200078e0a12 */
[----:B------:R0:W-:Y:S01]  /*bb50*/  STL [R1+0x4a4], R2 ;  /* 0x0004a40201007387 */ /* 0x0001e20000100800 */
[--C-:B------:R-:W-:Y:S01]  /*bb60*/  @!P0 IMAD.IADD R11, R11, 0x1, -R4.reuse ;  /* 0x000000010b0b8824 */ /* 0x100fe200078e0a04 */
[----:B------:R-:W-:Y:S01]  /*bb70*/  ISETP.GT.U32.AND P1, PT, R4, R12, PT ;  /* 0x0000000c0400720c */ /* 0x000fe20003f24070 */
[----:B------:R-:W-:Y:S01]  /*bb80*/  @!P2 IMAD.IADD R5, R5, 0x1, -R4 ;  /* 0x000000010505a824 */ /* 0x000fe200078e0a04 */
[----:B------:R-:W-:Y:S01]  /*bb90*/  ISETP.GE.AND P0, PT, R10, RZ, PT ;  /* 0x000000ff0a00720c */ /* 0x000fe20003f06270 */
[----:B------:R-:W-:-:S03]  /*bba0*/  IMAD.HI.U32 R10, R6, R0, RZ ;  /* 0x00000000060a7227 */ /* 0x000fc600078e00ff */
[----:B------:R-:W-:Y:S01]  /*bbb0*/  ISETP.GT.U32.AND P2, PT, R4, R5, PT ;  /* 0x000000050400720c */ /* 0x000fe20003f44070 */
[----:B------:R-:W-:Y:S02]  /*bbc0*/  @!P4 IMAD.IADD R16, R16, 0x1, -R4 ;  /* 0x000000011010c824 */ /* 0x000fe400078e0a04 */
[----:B------:R-:W-:Y:S02]  /*bbd0*/  IMAD.MOV.U32 R14, RZ, RZ, R11 ;  /* 0x000000ffff0e7224 */ /* 0x000fe400078e000b */
[----:B------:R-:W-:Y:S01]  /*bbe0*/  IMAD.HI.U32 R11, R6, R17, RZ ;  /* 0x00000011060b7227 */ /* 0x000fe200078e00ff */
[----:B------:R-:W-:-:S03]  /*bbf0*/  ISETP.GT.U32.AND P4, PT, R4, R16, PT ;  /* 0x000000100400720c */ /* 0x000fc60003f84070 */
[----:B------:R-:W-:Y:S01]  /*bc00*/  IMAD R13, R4, R18, R13 ;  /* 0x00000012040d7224 */ /* 0x000fe200078e020d */
[----:B------:R-:W-:Y:S01]  /*bc10*/  IADD3 R18, R3, 0x11e, RZ ;  /* 0x0000011e03127810 */ /* 0x000fe20007ffe0ff */
[----:B------:R-:W-:Y:S02]  /*bc20*/  IMAD.MOV R10, RZ, RZ, -R10 ;  /* 0x000000ffff0a7224 */ /* 0x000fe400078e0a0a */
[----:B------:R-:W-:Y:S01]  /*bc30*/  @!P6 IMAD.MOV R14, RZ, RZ, -R14 ;  /* 0x000000ffff0ee224 */ /* 0x000fe200078e0a0e */
[----:B------:R-:W-:Y:S01]  /*bc40*/  ISETP.GE.AND P6, PT, R7, RZ, PT ;  /* 0x000000ff0700720c */ /* 0x000fe20003fc6270 */
[----:B------:R-:W-:Y:S02]  /*bc50*/  IMAD.MOV R7, RZ, RZ, -R11 ;  /* 0x000000ffff077224 */ /* 0x000fe400078e0a0b */
[----:B------:R-:W-:Y:S01]  /*bc60*/  @!P1 IMAD.IADD R12, R12, 0x1, -R4 ;  /* 0x000000010c0c9824 */ /* 0x000fe200078e0a04 */
[C---:B------:R-:W-:Y:S01]  /*bc70*/  ISETP.GT.U32.AND P1, PT, R4.reuse, R13, PT ;  /* 0x0000000d0400720c */ /* 0x040fe20003f24070 */
[----:B------:R-:W-:Y:S01]  /*bc80*/  IMAD R11, R4, R10, R0 ;  /* 0x0000000a040b7224 */ /* 0x000fe200078e0200 */
[----:B------:R-:W-:Y:S01]  /*bc90*/  IADD3 R0, R3, 0x122, RZ ;  /* 0x0000012203007810 */ /* 0x000fe20007ffe0ff */
[--C-:B------:R-:W-:Y:S01]  /*bca0*/  @!P4 IMAD.IADD R16, R16, 0x1, -R4.reuse ;  /* 0x000000011010c824 */ /* 0x100fe200078e0a04 */
[----:B------:R-:W-:Y:S01]  /*bcb0*/  STL [R1+0x4a0], R14 ;  /* 0x0004a00e01007387 */ /* 0x000fe20000100800 */
[----:B------:R-:W-:Y:S01]  /*bcc0*/  @!P2 IMAD.IADD R5, R5, 0x1, -R4 ;  /* 0x000000010505a824 */ /* 0x000fe200078e0a04 */
[----:B------:R-:W-:Y:S01]  /*bcd0*/  ISETP.GT.U32.AND P4, PT, R4, R11, PT ;  /* 0x0000000b0400720c */ /* 0x000fe20003f84070 */
[----:B0-----:R-:W-:Y:S01]  /*bce0*/  IMAD.MOV.U32 R2, RZ, RZ, R12 ;  /* 0x000000ffff027224 */ /* 0x001fe200078e000c */
[----:B------:R-:W-:Y:S01]  /*bcf0*/  IABS R19, R0 ;  /* 0x0000000000137213 */ /* 0x000fe20000000000 */
[----:B------:R-:W-:Y:S01]  /*bd00*/  IMAD.MOV.U32 R12, RZ, RZ, R5 ;  /* 0x000000ffff0c7224 */ /* 0x000fe200078e0005 */
[----:B------:R-:W-:Y:S01]  /*bd10*/  IADD3 R5, R3, 0x121, RZ ;  /* 0x0000012103057810 */ /* 0x000fe20007ffe0ff */
[----:B------:R-:W-:Y:S01]  /*bd20*/  @!P5 IMAD.MOV R2, RZ, RZ, -R2 ;  /* 0x000000ffff02d224 */ /* 0x000fe200078e0a02 */
[----:B------:R-:W-:Y:S01]  /*bd30*/  ISETP.GE.AND P2, PT, R9, RZ, PT ;  /* 0x000000ff0900720c */ /* 0x000fe20003f46270 */
[----:B------:R-:W-:Y:S01]  /*bd40*/  @!P1 IMAD.IADD R13, R13, 0x1, -R4 ;  /* 0x000000010d0d9824 */ /* 0x000fe200078e0a04 */
[----:B------:R-:W-:Y:S01]  /*bd50*/  ISETP.GE.AND P5, PT, R8, RZ, PT ;  /* 0x000000ff0800720c */ /* 0x000fe20003fa6270 */
[----:B------:R-:W-:Y:S01]  /*bd60*/  @!P3 IMAD.MOV R12, RZ, RZ, -R12 ;  /* 0x000000ffff0cb224 */ /* 0x000fe200078e0a0c */
[----:B------:R0:W-:Y:S01]  /*bd70*/  STL [R1+0x48c], R2 ;  /* 0x00048c0201007387 */ /* 0x0001e20000100800 */
[----:B------:R-:W-:Y:S01]  /*bd80*/  IMAD.HI.U32 R9, R6, R19, RZ ;  /* 0x0000001306097227 */ /* 0x000fe200078e00ff */
[----:B------:R-:W-:-:S02]  /*bd90*/  ISETP.GT.U32.AND P1, PT, R4, R13, PT ;  /* 0x0000000d0400720c */ /* 0x000fc40003f24070 */
[----:B------:R1:W-:Y:S01]  /*bda0*/  STL [R1+0x498], R12 ;  /* 0x0004980c01007387 */ /* 0x0003e20000100800 */
[----:B------:R-:W-:Y:S01]  /*bdb0*/  @!P4 IMAD.IADD R11, R11, 0x1, -R4 ;  /* 0x000000010b0bc824 */ /* 0x000fe200078e0a04 */
[----:B------:R-:W-:Y:S01]  /*bdc0*/  ISETP.GE.AND P3, PT, R0, RZ, PT ;  /* 0x000000ff0000720c */ /* 0x000fe20003f66270 */
[----:B------:R-:W-:Y:S01]  /*bdd0*/  IMAD.MOV R9, RZ, RZ, -R9 ;  /* 0x000000ffff097224 */ /* 0x000fe200078e0a09 */
[C---:B------:R-:W-:Y:S01]  /*bde0*/  IADD3 R0, R3.reuse, 0x120, RZ ;  /* 0x0000012003007810 */ /* 0x040fe20007ffe0ff */
[C---:B------:R-:W-:Y:S01]  /*bdf0*/  IMAD R17, R4.reuse, R7, R17 ;  /* 0x0000000704117224 */ /* 0x040fe200078e0211 */
[C---:B------:R-:W-:Y:S01]  /*be00*/  ISETP.GT.U32.AND P4, PT, R4.reuse, R11, PT ;  /* 0x0000000b0400720c */ /* 0x040fe20003f84070 */
[----:B0-----:R-:W-:Y:S01]  /*be10*/  IMAD.MOV.U32 R2, RZ, RZ, R16 ;  /* 0x000000ffff027224 */ /* 0x001fe200078e0010 */
[----:B------:R-:W-:Y:S01]  /*be20*/  IADD3 R8, R3, 0x11f, RZ ;  /* 0x0000011f03087810 */ /* 0x000fe20007ffe0ff */
[C---:B------:R-:W-:Y:S01]  /*be30*/  IMAD R19, R4.reuse, R9, R19 ;  /* 0x0000000904137224 */ /* 0x040fe200078e0213 */
[----:B-1----:R-:W-:Y:S01]  /*be40*/  IABS R12, R5 ;  /* 0x00000005000c7213 */ /* 0x002fe20000000000 */
[----:B------:R-:W-:Y:S01]  /*be50*/  @!P0 IMAD.MOV R2, RZ, RZ, -R2 ;  /* 0x000000ffff028224 */ /* 0x000fe200078e0a02 */
[----:B------:R-:W-:Y:S01]  /*be60*/  ISETP.GE.AND P0, PT, R5, RZ, PT ;  /* 0x000000ff0500720c */ /* 0x000fe20003f06270 */
[--C-:B------:R-:W-:Y:S01]  /*be70*/  @!P1 IMAD.IADD R13, R13, 0x1, -R4.reuse ;  /* 0x000000010d0d9824 */ /* 0x100fe200078e0a04 */
[----:B------:R-:W-:Y:S01]  /*be80*/  ISETP.GT.U32.AND P1, PT, R4, R17, PT ;  /* 0x000000110400720c */ /* 0x000fe20003f24070 */
[----:B------:R-:W-:Y:S01]  /*be90*/  IMAD.HI.U32 R5, R6, R12, RZ ;  /* 0x0000000c06057227 */ /* 0x000fe200078e00ff */
[----:B------:R-:W-:Y:S01]  /*bea0*/  IABS R7, R0 ;  /* 0x0000000000077213 */ /* 0x000fe20000000000 */
[----:B------:R0:W-:Y:S01]  /*beb0*/  STL [R1+0x49c], R2 ;  /* 0x00049c0201007387 */ /* 0x0001e20000100800 */
[----:B------:R-:W-:Y:S01]  /*bec0*/  IABS R10, R8 ;  /* 0x00000008000a7213 */ /* 0x000fe20000000000 */
[----:B------:R-:W-:Y:S01]  /*bed0*/  IMAD.MOV R5, RZ, RZ, -R5 ;  /* 0x000000ffff057224 */ /* 0x000fe200078e0a05 */
[----:B------:R-:W-:Y:S01]  /*bee0*/  IABS R16, R18 ;  /* 0x0000001200107213 */ /* 0x000fe20000000000 */
[----:B------:R-:W-:Y:S01]  /*bef0*/  @!P4 IMAD.IADD R11, R11, 0x1, -R4 ;  /* 0x000000010b0bc824 */ /* 0x000fe200078e0a04 */
[C---:B------:R-:W-:Y:S01]  /*bf00*/  ISETP.GT.U32.AND P4, PT, R4.reuse, R19, PT ;  /* 0x000000130400720c */ /* 0x040fe20003f84070 */
[----:B------:R-:W-:-:S02]  /*bf10*/  IMAD R12, R4, R5, R12 ;  /* 0x00000005040c7224 */ /* 0x000fc400078e020c */
[----:B------:R-:W-:Y:S01]  /*bf20*/  IMAD.MOV.U32 R14, RZ, RZ, R13 ;  /* 0x000000ffff0e7224 */ /* 0x000fe200078e000d */
[----:B------:R-:W-:Y:S01]  /*bf30*/  IADD3 R13, R3, 0x11b, RZ ;  /* 0x0000011b030d7810 */ /* 0x000fe20007ffe0ff */
[----:B------:R-:W-:-:S04]  /*bf40*/  IMAD.HI.U32 R9, R6, R7, RZ ;  /* 0x0000000706097227 */ /* 0x000fc800078e00ff */
[----:B------:R-:W-:Y:S01]  /*bf50*/  @!P6 IMAD.MOV R14, RZ, RZ, -R14 ;  /* 0x000000ffff0ee224 */ /* 0x000fe200078e0a0e */
[----:B------:R-:W-:Y:S01]  /*bf60*/  ISETP.GT.U32.AND P6, PT, R4, R12, PT ;  /* 0x0000000c0400720c */ /* 0x000fe20003fc4070 */
[----:B0-----:R-:W-:Y:S01]  /*bf70*/  IMAD.MOV.U32 R2, RZ, RZ, R11 ;  /* 0x000000ffff027224 */ /* 0x001fe200078e000b */
[----:B------:R-:W-:Y:S01]  /*bf80*/  IADD3 R11, R3, 0x11d, RZ ;  /* 0x0000011d030b7810 */ /* 0x000fe20007ffe0ff */
[----:B------:R-:W-:Y:S01]  /*bf90*/  @!P4 IMAD.IADD R19, R19, 0x1, -R4 ;  /* 0x000000011313c824 */ /* 0x000fe200078e0a04 */
[----:B------:R-:W-:Y:S01]  /*bfa0*/  STL [R1+0x490], R14 ;  /* 0x0004900e01007387 */ /* 0x000fe20000100800 */
[----:B------:R-:W-:Y:S01]  /*bfb0*/  IMAD.HI.U32 R5, R6, R10, RZ ;  /* 0x0000000a06057227 */ /* 0x000fe200078e00ff */
[----:B------:R-:W-:Y:S02]  /*bfc0*/  IABS R24, R11 ;  /* 0x0000000b00187213 */ /* 0x000fe40000000000 */
[----:B------:R-:W-:Y:S01]  /*bfd0*/  ISETP.GT.U32.AND P4, PT, R4, R19, PT ;  /* 0x000000130400720c */ /* 0x000fe20003f84070 */
[----:B------:R-:W-:-:S02]  /*bfe0*/  IMAD.MOV R9, RZ, RZ, -R9 ;  /* 0x000000ffff097224 */ /* 0x000fc400078e0a09 */
[--C-:B------:R-:W-:Y:S02]  /*bff0*/  @!P1 IMAD.IADD R17, R17, 0x1, -R4.reuse ;  /* 0x0000000111119824 */ /* 0x100fe400078e0a04 */
[----:B------:R-:W-:Y:S02]  /*c000*/  @!P6 IMAD.IADD R12, R12, 0x1, -R4 ;  /* 0x000000010c0ce824 */ /* 0x000fe400078e0a04 */
[----:B------:R-:W-:Y:S01]  /*c010*/  @!P5 IMAD.MOV R2, RZ, RZ, -R2 ;  /* 0x000000ffff02d224 */ /* 0x000fe200078e0a02 */
[----:B------:R-:W-:Y:S01]  /*c020*/  ISETP.GE.AND P5, PT, R0, RZ, PT ;  /* 0x000000ff0000720c */ /* 0x000fe20003fa6270 */
[----:B------:R-:W-:Y:S01]  /*c030*/  IMAD.MOV R5, RZ, RZ, -R5 ;  /* 0x000000ffff057224 */ /* 0x000fe200078e0a05 */
[C---:B------:R-:W-:Y:S01]  /*c040*/  ISETP.GT.U32.AND P6, PT, R4.reuse, R12, PT ;  /* 0x0000000c0400720c */ /* 0x040fe20003fc4070 */
[C---:B------:R-:W-:Y:S01]  /*c050*/  IMAD R0, R4.reuse, R9, R7 ;  /* 0x0000000904007224 */ /* 0x040fe200078e0207 */
[C---:B------:R-:W-:Y:S01]  /*c060*/  ISETP.GT.U32.AND P1, PT, R4.reuse, R17, PT ;  /* 0x000000110400720c */ /* 0x040fe20003f24070 */
[C---:B------:R-:W-:Y:S01]  /*c070*/  IMAD R10, R4.reuse, R5, R10 ;  /* 0x00000005040a7224 */ /* 0x040fe200078e020a */
[----:B------:R0:W-:Y:S01]  /*c080*/  STL [R1+0x494], R2 ;  /* 0x0004940201007387 */ /* 0x0001e20000100800 */
[----:B------:R-:W-:Y:S01]  /*c090*/  @!P4 IMAD.IADD R19, R19, 0x1, -R4 ;  /* 0x000000011313c824 */ /* 0x000fe200078e0a04 */
[----:B------:R-:W-:Y:S01]  /*c0a0*/  ISETP.GT.U32.AND P4, PT, R4, R0, PT ;  /* 0x000000000400720c */ /* 0x000fe20003f84070 */
[----:B------:R-:W-:Y:S01]  /*c0b0*/  IMAD.HI.U32 R7, R6, R16, RZ ;  /* 0x0000001006077227 */ /* 0x000fe200078e00ff */
[----:B------:R-:W-:-:S03]  /*c0c0*/  IABS R5, R13 ;  /* 0x0000000d00057213 */ /* 0x000fc60000000000 */
[----:B------:R-:W-:Y:S02]  /*c0d0*/  IMAD.MOV R7, RZ, RZ, -R7 ;  /* 0x000000ffff077224 */ /* 0x000fe400078e0a07 */
[----:B------:R-:W-:Y:S01]  /*c0e0*/  @!P6 IMAD.IADD R12, R12, 0x1, -R4 ;  /* 0x000000010c0ce824 */ /* 0x000fe200078e0a04 */
[----:B------:R-:W-:Y:S01]  /*c0f0*/  ISETP.GT.U32.AND P6, PT, R4, R10, PT ;  /* 0x0000000a0400720c */ /* 0x000fe20003fc4070 */
[----:B------:R-:W-:-:S04]  /*c100*/  IMAD.HI.U32 R23, R6, R24, RZ ;  /* 0x0000001806177227 */ /* 0x000fc800078e00ff */
        /* <DEDUP_REMOVED lines=8> */
[----:B0-----:R-:W-:-:S02]  /*c190*/  IMAD.MOV.U32 R2, RZ, RZ, R17 ;  /* 0x000000ffff027224 */ /* 0x001fc400078e0011 */
[----:B------:R-:W-:Y:S01]  /*c1a0*/  @!P6 IMAD.IADD R10, R10, 0x1, -R4 ;  /* 0x000000010a0ae824 */ /* 0x000fe200078e0a04 */
[----:B------:R-:W-:Y:S01]  /*c1b0*/  ISETP.GT.U32.AND P6, PT, R4, R23, PT ;  /* 0x000000170400720c */ /* 0x000fe20003fc4070 */
[----:B------:R-:W-:Y:S01]  /*c1c0*/  @!P2 IMAD.MOV R2, RZ, RZ, -R2 ;  /* 0x000000ffff02a224 */ /* 0x000fe200078e0a02 */
[----:B------:R-:W-:Y:S01]  /*c1d0*/  IABS R9, R8 ;  /* 0x0000000800097213 */ /* 0x000fe20000000000 */
[----:B------:R-:W-:Y:S01]  /*c1e0*/  IMAD.HI.U32 R20, R6, R5, RZ ;  /* 0x0000000506147227 */ /* 0x000fe200078e00ff */
[----:B------:R-:W-:Y:S02]  /*c1f0*/  ISETP.GT.U32.AND P2, PT, R4, R10, PT ;  /* 0x0000000a0400720c */ /* 0x000fe40003f44070 */
[----:B------:R0:W-:Y:S01]  /*c200*/  STL [R1+0x488], R2 ;  /* 0x0004880201007387 */ /* 0x0001e20000100800 */
[----:B------:R-:W-:Y:S01]  /*c210*/  @!P4 IMAD.IADD R16, R16, 0x1, -R4 ;  /* 0x000000011010c824 */ /* 0x000fe200078e0a04 */
[----:B------:R-:W-:Y:S01]  /*c220*/  ISETP.GT.U32.AND P4, PT, R4, R0, PT ;  /* 0x000000000400720c */ /* 0x000fe20003f84070 */
[----:B------:R-:W-:-:S04]  /*c230*/  IMAD.HI.U32 R7, R6, R9, RZ ;  /* 0x0000000906077227 */ /* 0x000fc800078e00ff */
[----:B------:R-:W-:Y:S01]  /*c240*/  @!P6 IMAD.IADD R23, R23, 0x1, -R4 ;  /* 0x000000011717e824 */ /* 0x000fe200078e0a04 */
[C---:B------:R-:W-:Y:S01]  /*c250*/  ISETP.GT.U32.AND P6, PT, R4.reuse, R16, PT ;  /* 0x000000100400720c */ /* 0x040fe20003fc4070 */
[----:B------:R-:W-:Y:S02]  /*c260*/  IMAD.MOV R20, RZ, RZ, -R20 ;  /* 0x000000ffff147224 */ /* 0x000fe400078e0a14 */
[----:B0-----:R-:W-:Y:S02]  /*c270*/  IMAD.MOV.U32 R2, RZ, RZ, R19 ;  /* 0x000000ffff027224 */ /* 0x001fe400078e0013 */
[----:B------:R-:W-:Y:S02]  /*c280*/  IMAD.MOV R7, RZ, RZ, -R7 ;  /* 0x000000ffff077224 */ /* 0x000fe400078e0a07 */
[----:B------:R-:W-:Y:S01]  /*c290*/  @!P3 IMAD.MOV R2, RZ, RZ, -R2 ;  /* 0x000000ffff02b224 */ /* 0x000fe200078e0a02 */
[C---:B------:R-:W-:Y:S01]  /*c2a0*/  ISETP.GT.U32.AND P3, PT, R4.reuse, R23, PT ;  /* 0x000000170400720c */ /* 0x040fe20003f64070 */
[C---:B------:R-:W-:Y:S01]  /*c2b0*/  IMAD R5, R4.reuse, R20, R5 ;  /* 0x0000001404057224 */ /* 0x040fe200078e0205 */
[C---:B------:R-:W-:Y:S01]  /*c2c0*/  IADD3 R20, R3.reuse, 0x119, RZ ;  /* 0x0000011903147810 */ /* 0x040fe20007ffe0ff */
[----:B------:R-:W-:Y:S01]  /*c2d0*/  IMAD R7, R4, R7, R9 ;  /* 0x0000000704077224 */ /* 0x000fe200078e0209 */
[----:B------:R0:W-:Y:S01]  /*c2e0*/  STL [R1+0x484], R2 ;  /* 0x0004840201007387 */ /* 0x0001e20000100800 */
[--C-:B------:R-:W-:Y:S01]  /*c2f0*/  @!P4 IMAD.IADD R0, R0, 0x1, -R4.reuse ;  /* 0x000000010000c824 */ /* 0x100fe200078e0a04 */
[----:B------:R-:W-:Y:S01]  /*c300*/  ISETP.GT.U32.AND P4, PT, R4, R5, PT ;  /* 0x000000050400720c */ /* 0x000fe20003f84070 */
[--C-:B------:R-:W-:Y:S01]  /*c310*/  @!P6 IMAD.IADD R16, R16, 0x1, -R4.reuse ;  /* 0x000000011010e824 */ /* 0x100fe200078e0a04 */
[----:B------:R-:W-:Y:S01]  /*c320*/  ISETP.GT.U32.AND P6, PT, R4, R7, PT ;  /* 0x000000070400720c */ /* 0x000fe20003fc4070 */
[----:B------:R-:W-:Y:S01]  /*c330*/  @!P2 IMAD.IADD R10, R10, 0x1, -R4 ;  /* 0x000000010a0aa824 */ /* 0x000fe200078e0a04 */
[----:B------:R-:W-:Y:S01]  /*c340*/  IADD3 R9, R3, 0x118, RZ ;  /* 0x0000011803097810 */ /* 0x000fe20007ffe0ff */
[----:B------:R-:W-:Y:S01]  /*c350*/  IMAD.MOV.U32 R14, RZ, RZ, R0 ;  /* 0x000000ffff0e7224 */ /* 0x000fe200078e0000 */
[----:B------:R-:W-:Y:S01]  /*c360*/  IABS R17, R20 ;  /* 0x0000001400117213 */ /* 0x000fe20000000000 */
[----:B------:R-:W-:Y:S01]  /*c370*/  @!P3 IMAD.IADD R23, R23, 0x1, -R4 ;  /* 0x000000011717b824 */ /* 0x000fe200078e0a04 */
[----:B------:R-:W-:Y:S01]  /*c380*/  IABS R19, R9 ;  /* 0x0000000900137213 */ /* 0x000fe20000000000 */
[----:B0-----:R-:W-:Y:S01]  /*c390*/  IMAD.MOV.U32 R2, RZ, RZ, R12 ;  /* 0x000000ffff027224 */ /* 0x001fe200078e000c */
[----:B------:R-:W-:Y:S01]  /*c3a0*/  ISETP.GE.AND P2, PT, R18, RZ, PT ;  /* 0x000000ff1200720c */ /* 0x000fe20003f46270 */
[----:B------:R-:W-:Y:S01]  /*c3b0*/  @!P5 IMAD.MOV R14, RZ, RZ, -R14 ;  /* 0x000000ffff0ed224 */ /* 0x000fe200078e0a0e */
[----:B------:R-:W-:Y:S01]  /*c3c0*/  ISETP.GE.AND P3, PT, R11, RZ, PT ;  /* 0x000000ff0b00720c */ /* 0x000fe20003f66270 */
[----:B------:R-:W-:Y:S01]  /*c3d0*/  @!P0 IMAD.MOV R2, RZ, RZ, -R2 ;  /* 0x000000ffff028224 */ /* 0x000fe200078e0a02 */
[----:B------:R-:W-:Y:S01]  /*c3e0*/  ISETP.GT.U32.AND P0, PT, R4, R22, PT ;  /* 0x000000160400720c */ /* 0x000fe20003f04070 */
[----:B------:R-:W-:Y:S01]  /*c3f0*/  @!P4 IMAD.IADD R5, R5, 0x1, -R4 ;  /* 0x000000010505c824 */ /* 0x000fe200078e0a04 */
[----:B------:R-:W-:Y:S01]  /*c400*/  ISETP.GE.AND P4, PT, R13, RZ, PT ;  /* 0x000000ff0d00720c */ /* 0x000fe20003f86270 */
[----:B------:R-:W-:Y:S01]  /*c410*/  IMAD.HI.U32 R18, R6, R19, RZ ;  /* 0x0000001306127227 */ /* 0x000fe200078e00ff */
[----:B------:R0:W-:Y:S01]  /*c420*/  STL [R1+0x480], R2 ;  /* 0x0004800201007387 */ /* 0x0001e20000100800 */
[----:B------:R-:W-:-:S02]  /*c430*/  IADD3 R0, R3, 0x117, RZ ;  /* 0x0000011703007810 */ /* 0x000fc40007ffe0ff */
[----:B------:R-:W-:Y:S01]  /*c440*/  @!P6 IMAD.IADD R7, R7, 0x1, -R4 ;  /* 0x000000010707e824 */ /* 0x000fe200078e0a04 */
[----:B------:R-:W-:Y:S01]  /*c450*/  STL [R1+0x478], R14 ;  /* 0x0004780e01007387 */ /* 0x000fe20000100800 */
[----:B------:R-:W-:-:S03]  /*c460*/  IMAD.HI.U32 R12, R6, R17, RZ ;  /* 0x00000011060c7227 */ /* 0x000fc600078e00ff */
[----:B------:R-:W-:Y:S01]  /*c470*/  ISETP.GT.U32.AND P6, PT, R4, R7, PT ;  /* 0x000000070400720c */ /* 0x000fe20003fc4070 */
[----:B------:R-:W-:Y:S01]  /*c480*/  @!P0 IMAD.IADD R22, R22, 0x1, -R4 ;  /* 0x0000000116168824 */ /* 0x000fe200078e0a04 */
[----:B------:R-:W-:Y:S01]  /*c490*/  ISETP.GE.AND P0, PT, R21, RZ, PT ;  /* 0x000000ff1500720c */ /* 0x000fe20003f06270 */
[----:B0-----:R-:W-:Y:S01]  /*c4a0*/  IMAD.MOV.U32 R2, RZ, RZ, R10 ;  /* 0x000000ffff027224 */ /* 0x001fe200078e000a */
[C---:B------:R-:W-:Y:S01]  /*c4b0*/  IADD3 R10, R3.reuse, 0x116, RZ ;  /* 0x00000116030a7810 */ /* 0x040fe20007ffe0ff */
[----:B------:R-:W-:Y:S01]  /*c4c0*/  IMAD.MOV R18, RZ, RZ, -R18 ;  /* 0x000000ffff127224 */ /* 0x000fe200078e0a12 */
[C---:B------:R-:W-:Y:S01]  /*c4d0*/  ISETP.GT.U32.AND P5, PT, R4.reuse, R22, PT ;  /* 0x000000160400720c */ /* 0x040fe20003fa4070 */
[----:B------:R-:W-:Y:S01]  /*c4e0*/  @!P1 IMAD.MOV R2, RZ, RZ, -R2 ;  /* 0x000000ffff029224 */ /* 0x000fe200078e0a02 */
[C---:B------:R-:W-:Y:S01]  /*c4f0*/  ISETP.GT.U32.AND P1, PT, R4.reuse, R5, PT ;  /* 0x000000050400720c */ /* 0x040fe20003f24070 */
[----:B------:R-:W-:Y:S02]  /*c500*/  IMAD.MOV R12, RZ, RZ, -R12 ;  /* 0x000000ffff0c7224 */ /* 0x000fe400078e0a0c */
[----:B------:R-:W-:Y:S01]  /*c510*/  IMAD.MOV.U32 R11, RZ, RZ, R16 ;  /* 0x000000ffff0b7224 */ /* 0x000fe200078e0010 */
[----:B------:R0:W-:Y:S01]  /*c520*/  STL [R1+0x474], R2 ;  /* 0x0004740201007387 */ /* 0x0001e20000100800 */
[C---:B------:R-:W-:Y:S01]  /*c530*/  IMAD R18, R4.reuse, R18, R19 ;  /* 0x0000001204127224 */ /* 0x040fe200078e0213 */
[C---:B------:R-:W-:Y:S01]  /*c540*/  IADD3 R16, R3.reuse, 0x112, RZ ;  /* 0x0000011203107810 */ /* 0x040fe20007ffe0ff */
[----:B------:R-:W-:Y:S01]  /*c550*/  IMAD R12, R4, R12, R17 ;  /* 0x0000000c040c7224 */ /* 0x000fe200078e0211 */
[----:B------:R-:W-:Y:S01]  /*c560*/  IADD3 R17, R3, 0x115, RZ ;  /* 0x0000011503117810 */ /* 0x000fe20007ffe0ff */
[----:B------:R-:W-:Y:S01]  /*c570*/  @!P2 IMAD.MOV R11, RZ, RZ, -R11 ;  /* 0x000000ffff0ba224 */ /* 0x000fe200078e0a0b */
[----:B------:R-:W-:Y:S01]  /*c580*/  IABS R19, R16 ;  /* 0x0000001000137213 */ /* 0x000fe20000000000 */
[--C-:B------:R-:W-:Y:S01]  /*c590*/  @!P5 IMAD.IADD R22, R22, 0x1, -R4.reuse ;  /* 0x000000011616d824 */ /* 0x100fe200078e0a04 */
[C---:B------:R-:W-:Y:S01]  /*c5a0*/  ISETP.GT.U32.AND P5, PT, R4.reuse, R18, PT ;  /* 0x000000120400720c */ /* 0x040fe20003fa4070 */
[----:B------:R-:W-:Y:S01]  /*c5b0*/  @!P1 IMAD.IADD R5, R5, 0x1, -R4 ;  /* 0x0000000105059824 */ /* 0x000fe200078e0a04 */
[----:B------:R-:W-:Y:S01]  /*c5c0*/  ISETP.GT.U32.AND P2, PT, R4, R12, PT ;  /* 0x0000000c0400720c */ /* 0x000fe20003f44070 */
[----:B0-----:R-:W-:Y:S01]  /*c5d0*/  IMAD.MOV.U32 R2, RZ, RZ, R23 ;  /* 0x000000ffff027224 */ /* 0x001fe200078e0017 */
[----:B------:R0:W-:Y:S01]  /*c5e0*/  STL [R1+0x470], R11 ;  /* 0x0004700b01007387 */ /* 0x0001e20000100800 */
[----:B------:R-:W-:Y:S01]  /*c5f0*/  IMAD.MOV.U32 R13, RZ, RZ, R22 ;  /* 0x000000ffff0d7224 */ /* 0x000fe200078e0016 */
[----:B------:R-:W-:Y:S01]  /*c600*/  ISETP.GE.AND P1, PT, R20, RZ, PT ;  /* 0x000000ff1400720c */ /* 0x000fe20003f26270 */
[----:B------:R-:W-:Y:S01]  /*c610*/  @!P3 IMAD.MOV R2, RZ, RZ, -R2 ;  /* 0x000000ffff02b224 */ /* 0x000fe200078e0a02 */
[----:B------:R-:W-:Y:S01]  /*c620*/  ISETP.GE.AND P3, PT, R8, RZ, PT ;  /* 0x000000ff0800720c */ /* 0x000fe20003f66270 */
[--C-:B------:R-:W-:Y:S01]  /*c630*/  @!P6 IMAD.IADD R7, R7, 0x1, -R4.reuse ;  /* 0x000000010707e824 */ /* 0x100fe200078e0a04 */
[----:B------:R-:W-:Y:S01]  /*c640*/  ISETP.GE.AND P6, PT, R9, RZ, PT ;  /* 0x000000ff0900720c */ /* 0x000fe20003fc6270 */
[----:B------:R-:W-:Y:S01]  /*c650*/  @!P0 IMAD.MOV R13, RZ, RZ, -R13 ;  /* 0x000000ffff0d8224 */ /* 0x000fe200078e0a0d */
[----:B------:R1:W-:Y:S01]  /*c660*/  STL [R1+0x46c], R2 ;  /* 0x00046c0201007387 */ /* 0x0003e20000100800 */
[--C-:B------:R-:W-:Y:S01]  /*c670*/  @!P5 IMAD.IADD R18, R18, 0x1, -R4.reuse ;  /* 0x000000011212d824 */ /* 0x100fe200078e0a04 */
[----:B0-----:R-:W-:Y:S01]  /*c680*/  IABS R11, R0 ;  /* 0x00000000000b7213 */ /* 0x001fe20000000000 */
[----:B------:R-:W-:Y:S01]  /*c690*/  @!P2 IMAD.IADD R12, R12, 0x1, -R4 ;  /* 0x000000010c0ca824 */ /* 0x000fe200078e0a04 */
[----:B------:R-:W-:Y:S01]  /*c6a0*/  STL [R1+0x468], R13 ;  /* 0x0004680d01007387 */ /* 0x000fe20000100800 */
[----:B------:R-:W-:-:S02]  /*c6b0*/  IABS R8, R10 ;  /* 0x0000000a00087213 */ /* 0x000fc40000000000 */
[----:B------:R-:W-:Y:S01]  /*c6c0*/  IMAD.HI.U32 R9, R6, R11, RZ ;  /* 0x0000000b06097227 */ /* 0x000fe200078e00ff */
[----:B------:R-:W-:Y:S02]  /*c6d0*/  ISETP.GE.AND P5, PT, R10, RZ, PT ;  /* 0x000000ff0a00720c */ /* 0x000fe40003fa6270 */
[----:B------:R-:W-:Y:S01]  /*c6e0*/  ISETP.GT.U32.AND P0, PT, R4, R12, PT ;  /* 0x0000000c0400720c */ /* 0x000fe20003f04070 */
[----:B-1----:R-:W-:Y:S01]  /*c6f0*/  IMAD.MOV.U32 R2, RZ, RZ, R5 ;  /* 0x000000ffff027224 */ /* 0x002fe200078e0005 */
[----:B------:R-:W-:Y:S01]  /*c700*/  ISETP.GE.AND P2, PT, R0, RZ, PT ;  /* 0x000000ff0000720c */ /* 0x000fe20003f46270 */
[----:B------:R-:W-:Y:S01]  /*c710*/  IMAD.MOV R9, RZ, RZ, -R9 ;  /* 0x000000ffff097224 */ /* 0x000fe200078e0a09 */
[----:B------:R-:W-:Y:S01]  /*c720*/  IADD3 R5, R3, 0x113, RZ ;  /* 0x0000011303057810 */ /* 0x000fe20007ffe0ff */
[----:B------:R-:W-:Y:S01]  /*c730*/  @!P4 IMAD.MOV R2, RZ, RZ, -R2 ;  /* 0x000000ffff02c224 */ /* 0x000fe200078e0a02 */
[C---:B------:R-:W-:Y:S01]  /*c740*/  ISETP.GT.U32.AND P4, PT, R4.reuse, R18, PT ;  /* 0x000000120400720c */ /* 0x040fe20003f84070 */
[----:B------:R-:W-:-:S02]  /*c750*/  IMAD R10, R4, R9, R11 ;  /* 0x00000009040a7224 */ /* 0x000fc400078e020b */
[----:B------:R-:W-:Y:S01]  /*c760*/  IMAD.HI.U32 R0, R6, R8, RZ ;  /* 0x0000000806007227 */ /* 0x000fe200078e00ff */
[----:B------:R0:W-:Y:S03]  /*c770*/  STL [R1+0x464], R2 ;  /* 0x0004640201007387 */ /* 0x0001e60000100800 */
[----:B------:R-:W-:Y:S02]  /*c780*/  IMAD.MOV R0, RZ, RZ, -R0 ;  /* 0x000000ffff007224 */ /* 0x000fe400078e0a00 */
[----:B------:R-:W-:Y:S01]  /*c790*/  @!P0 IMAD.IADD R12, R12, 0x1, -R4 ;  /* 0x000000010c0c8824 */ /* 0x000fe200078e0a04 */
[----:B------:R-:W-:Y:S01]  /*c7a0*/  ISETP.GE.AND P0, PT, R17, RZ, PT ;  /* 0x000000ff1100720c */ /* 0x000fe20003f06270 */
[----:B------:R-:W-:Y:S01]  /*c7b0*/  IMAD R0, R4, R0, R8 ;  /* 0x0000000004007224 */ /* 0x000fe200078e0208 */
[----:B------:R-:W-:Y:S01]  /*c7c0*/  IABS R17, R17 ;  /* 0x0000001100117213 */ /* 0x000fe20000000000 */
[----:B------:R-:W-:Y:S01]  /*c7d0*/  @!P4 IMAD.IADD R18, R18, 0x1, -R4 ;  /* 0x000000011212c824 */ /* 0x000fe200078e0a04 */
[----:B------:R-:W-:Y:S01]  /*c7e0*/  IABS R8, R5 ;  /* 0x0000000500087213 */ /* 0x000fe20000000000 */
[----:B0-----:R-:W-:Y:S01]  /*c7f0*/  IMAD.MOV.U32 R2, RZ, RZ, R7 ;  /* 0x000000ffff027224 */ /* 0x001fe200078e0007 */
[----:B------:R-:W-:Y:S01]  /*c800*/  ISETP.GT.U32.AND P4, PT, R4, R0, PT ;  /* 0x000000000400720c */ /* 0x000fe20003f84070 */
[----:B------:R-:W-:Y:S01]  /*c810*/  IMAD.HI.U32 R11, R6, R17, RZ ;  /* 0x00000011060b7227 */ /* 0x000fe200078e00ff */
[----:B------:R-:W-:-:S03]  /*c820*/  IADD3 R7, R3, 0x114, RZ ;  /* 0x0000011403077810 */ /* 0x000fc60007ffe0ff */
[----:B------:R-:W-:Y:S01]  /*c830*/  @!P3 IMAD.MOV R2, RZ, RZ, -R2 ;  /* 0x000000ffff02b224 */ /* 0x000fe200078e0a02 */
[C---:B------:R-:W-:Y:S01]  /*c840*/  ISETP.GT.U32.AND P3, PT, R4.reuse, R10, PT ;  /* 0x0000000a0400720c */ /* 0x040fe20003f64070 */
[----:B------:R-:W-:Y:S01]  /*c850*/  IMAD.MOV R11, RZ, RZ, -R11 ;  /* 0x000000ffff0b7224 */ /* 0x000fe200078e0a0b */
[----:B------:R-:W-:Y:S02]  /*c860*/  IABS R9, R7 ;  /* 0x0000000700097213 */ /* 0x000fe40000000000 */
[----:B------:R0:W-:Y:S01]  /*c870*/  STL [R1+0x460], R2 ;  /* 0x0004600201007387 */ /* 0x0001e20000100800 */
[----:B------:R-:W-:Y:S01]  /*c880*/  IMAD R17, R4, R11, R17 ;  /* 0x0000000b04117224 */ /* 0x000fe200078e0211 */
[----:B------:R-:W-:Y:S01]  /*c890*/  IADD3 R11, R3, 0x111, RZ ;  /* 0x00000111030b7810 */ /* 0x000fe20007ffe0ff */
[----:B------:R-:W-:-:S05]  /*c8a0*/  @!P4 IMAD.IADD R0, R0, 0x1, -R4 ;  /* 0x000000010000c824 */ /* 0x000fca00078e0a04 */
[----:B------:R-:W-:Y:S01]  /*c8b0*/  ISETP.GT.U32.AND P4, PT, R4, R0, PT ;  /* 0x000000000400720c */ /* 0x000fe20003f84070 */
[----:B------:R-:W-:Y:S02]  /*c8c0*/  @!P3 IMAD.IADD R10, R10, 0x1, -R4 ;  /* 0x000000010a0ab824 */ /* 0x000fe400078e0a04 */
[----:B0-----:R-:W-:Y:S02]  /*c8d0*/  IMAD.MOV.U32 R2, RZ, RZ, R12 ;  /* 0x000000ffff027224 */ /* 0x001fe400078e000c */
[----:B------:R-:W-:Y:S01]  /*c8e0*/  IMAD.MOV.U32 R12, RZ, RZ, R8 ;  /* 0x000000ffff0c7224 */ /* 0x000fe200078e0008 */
[----:B------:R-:W-:Y:S01]  /*c8f0*/  ISETP.GT.U32.AND P3, PT, R4, R10, PT ;  /* 0x0000000a0400720c */ /* 0x000fe20003f64070 */
[----:B------:R-:W-:Y:S01]  /*c900*/  @!P1 IMAD.MOV R2, RZ, RZ, -R2 ;  /* 0x000000ffff029224 */ /* 0x000fe200078e0a02 */
[----:B------:R-:W-:Y:S01]  /*c910*/  ISETP.GE.AND P1, PT, R7, RZ, PT ;  /* 0x000000ff0700720c */ /* 0x000fe20003f26270 */
[----:B------:R-:W-:-:S03]  /*c920*/  IMAD.HI.U32 R7, R6, R12, RZ ;  /* 0x0000000c06077227 */ /* 0x000fc600078e00ff */
[----:B------:R0:W-:Y:S01]  /*c930*/  STL [R1+0x45c], R2 ;  /* 0x00045c0201007387 */ /* 0x0001e20000100800 */
[----:B------:R-:W-:-:S04]  /*c940*/  IMAD.HI.U32 R8, R6, R9, RZ ;  /* 0x0000000906087227 */ /* 0x000fc800078e00ff */
[----:B------:R-:W-:Y:S02]  /*c950*/  IMAD.MOV R7, RZ, RZ, -R7 ;  /* 0x000000ffff077224 */ /* 0x000fe400078e0a07 */
[----:B------:R-:W-:Y:S01]  /*c960*/  @!P3 IMAD.IADD R10, R10, 0x1, -R4 ;  /* 0x000000010a0ab824 */ /* 0x000fe200078e0a04 */
[C---:B------:R-:W-:Y:S01]  /*c970*/  ISETP.GT.U32.AND P3, PT, R4.reuse, R17, PT ;  /* 0x000000110400720c */ /* 0x040fe20003f64070 */
[----:B------:R-:W-:Y:S02]  /*c980*/  IMAD.MOV R8, RZ, RZ, -R8 ;  /* 0x000000ffff087224 */ /* 0x000fe400078e0a08 */
[----:B0-----:R-:W-:Y:S01]  /*c990*/  IMAD.MOV.U32 R2, RZ, RZ, R18 ;  /* 0x000000ffff027224 */ /* 0x001fe200078e0012 */
[----:B------:R-:W-:Y:S01]  /*c9a0*/  IABS R18, R11 ;  /* 0x0000000b00127213 */ /* 0x000fe20000000000 */
[C---:B------:R-:W-:Y:S02]  /*c9b0*/  IMAD R12, R4.reuse, R7, R12 ;  /* 0x00000007040c7224 */ /* 0x040fe400078e020c */
[----:B------:R-:W-:Y:S01]  /*c9c0*/  @!P6 IMAD.MOV R2, RZ, RZ, -R2 ;  /* 0x000000ffff02e224 */ /* 0x000fe200078e0a02 */
[----:B------:R-:W-:Y:S01]  /*c9d0*/  ISETP.GE.AND P6, PT, R5, RZ, PT ;  /* 0x000000ff0500720c */ /* 0x000fe20003fc6270 */
[----:B------:R-:W-:Y:S01]  /*c9e0*/  IMAD R9, R4, R8, R9 ;  /* 0x0000000804097224 */ /* 0x000fe200078e0209 */
[----:B------:R-:W-:Y:S01]  /*c9f0*/  IADD3 R8, R3, 0x110, RZ ;  /* 0x0000011003087810 */ /* 0x000fe20007ffe0ff */
[--C-:B------:R-:W-:Y:S01]  /*ca00*/  @!P4 IMAD.IADD R0, R0, 0x1, -R4.reuse ;  /* 0x000000010000c824 */ /* 0x100fe200078e0a04 */
[----:B------:R0:W-:Y:S01]  /*ca10*/  STL [R1+0x458], R2 ;  /* 0x0004580201007387 */ /* 0x0001e20000100800 */
[----:B------:R-:W-:Y:S01]  /*ca20*/  @!P3 IMAD.IADD R17, R17, 0x1, -R4 ;  /* 0x000000011111b824 */ /* 0x000fe200078e0a04 */
[C---:B------:R-:W-:Y:S01]  /*ca30*/  ISETP.GT.U32.AND P3, PT, R4.reuse, R12, PT ;  /* 0x0000000c0400720c */ /* 0x040fe20003f64070 */
[----:B------:R-:W-:Y:S01]  /*ca40*/  @!P5 IMAD.MOV R0, RZ, RZ, -R0 ;  /* 0x000000ffff00d224 */ /* 0x000fe200078e0a00 */
[----:B------:R-:W-:-:S02]  /*ca50*/  ISETP.GT.U32.AND P4, PT, R4, R9, PT ;  /* 0x000000090400720c */ /* 0x000fc40003f84070 */
[----:B------:R-:W-:Y:S02]  /*ca60*/  IADD3 R5, R3, 0x10f, RZ ;  /* 0x0000010f03057810 */ /* 0x000fe40007ffe0ff */
[----:B------:R-:W-:Y:S01]  /*ca70*/  IABS R13, R8 ;  /* 0x00000008000d7213 */ /* 0x000fe20000000000 */
[----:B0-----:R-:W-:Y:S01]  /*ca80*/  IMAD.MOV.U32 R2, RZ, RZ, R10 ;  /* 0x000000ffff027224 */ /* 0x001fe200078e000a */
[----:B------:R-:W-:Y:S01]  /*ca90*/  IABS R7, R5 ;  /* 0x0000000500077213 */ /* 0x000fe20000000000 */
[----:B------:R-:W-:Y:S01]  /*caa0*/  IMAD.HI.U32 R10, R6, R19, RZ ;  /* 0x00000013060a7227 */ /* 0x000fe200078e00ff */
[----:B------:R-:W-:-:S03]  /*cab0*/  ISETP.GE.AND P5, PT, R16, RZ, PT ;  /* 0x000000ff1000720c */ /* 0x000fc60003fa6270 */
[----:B------:R-:W-:Y:S01]  /*cac0*/  @!P2 IMAD.MOV R2, RZ, RZ, -R2 ;  /* 0x000000ffff02a224 */ /* 0x000fe200078e0a02 */
[----:B------:R-:W-:Y:S01]  /*cad0*/  ISETP.GT.U32.AND P2, PT, R4, R17, PT ;  /* 0x000000110400720c */ /* 0x000fe20003f44070 */
[----:B------:R-:W-:Y:S02]  /*cae0*/  @!P3 IMAD.IADD R12, R12, 0x1, -R4 ;  /* 0x000000010c0cb824 */ /* 0x000fe400078e0a04 */
[----:B------:R-:W-:Y:S01]  /*caf0*/  IMAD.MOV R10, RZ, RZ, -R10 ;  /* 0x000000ffff0a7224 */ /* 0x000fe200078e0a0a */
[----:B------:R0:W-:Y:S01]  /*cb00*/  STL [R1+0x454], R2 ;  /* 0x0004540201007387 */ /* 0x0001e20000100800 */
[----:B------:R-:W-:Y:S01]  /*cb10*/  @!P4 IMAD.IADD R9, R9, 0x1, -R4 ;  /* 0x000000010909c824 */ /* 0x000fe200078e0a04 */
[----:B------:R-:W-:Y:S01]  /*cb20*/  ISETP.GT.U32.AND P3, PT, R4, R12, PT ;  /* 0x0000000c0400720c */ /* 0x000fe20003f64070 */
[----:B------:R-:W-:Y:S01]  /*cb30*/  IMAD.HI.U32 R16, R6, R7, RZ ;  /* 0x0000000706107227 */ /* 0x000fe200078e00ff */
[----:B------:R1:W-:Y:S02]  /*cb40*/  STL [R1+0x450], R0 ;  /* 0x0004500001007387 */ /* 0x0003e40000100800 */
[----:B------:R-:W-:Y:S01]  /*cb50*/  ISETP.GT.U32.AND P4, PT, R4, R9, PT ;  /* 0x000000090400720c */ /* 0x000fe20003f84070 */
[----:B------:R-:W-:-:S02]  /*cb60*/  IMAD.MOV R16, RZ, RZ, -R16 ;  /* 0x000000ffff107224 */ /* 0x000fc400078e0a10 */
[----:B------:R-:W-:Y:S02]  /*cb70*/  @!P2 IMAD.IADD R17, R17, 0x1, -R4 ;  /* 0x000000011111a824 */ /* 0x000fe400078e0a04 */
[C---:B------:R-:W-:Y:S02]  /*cb80*/  IMAD R7, R4.reuse, R16, R7 ;  /* 0x0000001004077224 */ /* 0x040fe400078e0207 */
[----:B0-----:R-:W-:Y:S02]  /*cb90*/  IMAD.MOV.U32 R2, RZ, RZ, R17 ;  /* 0x000000ffff027224 */ /* 0x001fe400078e0011 */
[----:B-1----:R-:W-:Y:S02]  /*cba0*/  IMAD R0, R4, R10, R19 ;  /* 0x0000000a04007224 */ /* 0x002fe400078e0213 */
[----:B------:R-:W-:-:S03]  /*cbb0*/  IMAD.HI.U32 R10, R6, R13, RZ ;  /* 0x0000000d060a7227 */ /* 0x000fc600078e00ff */
[----:B------:R-:W-:Y:S01]  /*cbc0*/  ISETP.GT.U32.AND P2, PT, R4, R0, PT ;  /* 0x000000000400720c */ /* 0x000fe20003f44070 */
[----:B------:R-:W-:-:S04]  /*cbd0*/  IMAD.HI.U32 R19, R6, R18, RZ ;  /* 0x0000001206137227 */ /* 0x000fc800078e00ff */
[----:B------:R-:W-:Y:S02]  /*cbe0*/  IMAD.MOV R10, RZ, RZ, -R10 ;  /* 0x000000ffff0a7224 */ /* 0x000fe400078e0a0a */
[----:B------:R-:W-:Y:S02]  /*cbf0*/  @!P0 IMAD.MOV R2, RZ, RZ, -R2 ;  /* 0x000000ffff028224 */ /* 0x000fe400078e0a02 */
[----:B------:R-:W-:Y:S02]  /*cc00*/  IMAD.MOV R19, RZ, RZ, -R19 ;  /* 0x000000ffff137224 */ /* 0x000fe400078e0a13 */
[----:B------:R-:W-:Y:S01]  /*cc10*/  IMAD R13, R4, R10, R13 ;  /* 0x0000000a040d7224 */ /* 0x000fe200078e020d */
[----:B------:R-:W-:Y:S01]  /*cc20*/  IADD3 R10, R3, 0x10e, RZ ;  /* 0x0000010e030a7810 */ /* 0x000fe20007ffe0ff */
[--C-:B------:R-:W-:Y:S01]  /*cc30*/  @!P3 IMAD.IADD R12, R12, 0x1, -R4.reuse ;  /* 0x000000010c0cb824 */ /* 0x100fe200078e0a04 */
[----:B------:R0:W-:Y:S01]  /*cc40*/  STL [R1+0x43c], R2 ;  /* 0x00043c0201007387 */ /* 0x0001e20000100800 */
[----:B------:R-:W-:Y:S01]  /*cc50*/  @!P4 IMAD.IADD R9, R9, 0x1, -R4 ;  /* 0x000000010909c824 */ /* 0x000fe200078e0a04 */
[----:B------:R-:W-:Y:S01]  /*cc60*/  ISETP.GE.AND P4, PT, R11, RZ, PT ;  /* 0x000000ff0b00720c */ /* 0x000fe20003f86270 */
[C---:B------:R-:W-:Y:S01]  /*cc70*/  IMAD R11, R4.reuse, R19, R18 ;  /* 0x00000013040b7224 */ /* 0x040fe200078e0212 */
[----:B------:R-:W-:Y:S01]  /*cc80*/  ISETP.GT.U32.AND P3, PT, R4, R13, PT ;  /* 0x0000000d0400720c */ /* 0x000fe20003f64070 */
[----:B------:R-:W-:Y:S01]  /*cc90*/  @!P2 IMAD.IADD R0, R0, 0x1, -R4 ;  /* 0x000000010000a824 */ /* 0x000fe200078e0a04 */
[----:B------:R-:W-:Y:S01]  /*cca0*/  IABS R16, R10 ;  /* 0x0000000a00107213 */ /* 0x000fe20000000000 */
[----:B------:R-:W-:Y:S01]  /*ccb0*/  IMAD.MOV.U32 R14, RZ, RZ, R9 ;  /* 0x000000ffff0e7224 */ /* 0x000fe200078e0009 */
[C---:B------:R-:W-:Y:S01]  /*ccc0*/  ISETP.GT.U32.AND P2, PT, R4.reuse, R11, PT ;  /* 0x0000000b0400720c */ /* 0x040fe20003f44070 */
[----:B0-----:R-:W-:Y:S01]  /*ccd0*/  IMAD.MOV.U32 R2, RZ, RZ, R12 ;  /* 0x000000ffff027224 */ /* 0x001fe200078e000c */
[----:B------:R-:W-:Y:S01]  /*cce0*/  ISETP.GT.U32.AND P0, PT, R4, R0, PT ;  /* 0x000000000400720c */ /* 0x000fe20003f04070 */
[----:B------:R-:W-:-:S02]  /*ccf0*/  IMAD.MOV.U32 R9, RZ, RZ, R16 ;  /* 0x000000ffff097224 */ /* 0x000fc400078e0010 */
[----:B------:R-:W-:Y:S01]  /*cd00*/  @!P6 IMAD.MOV R2, RZ, RZ, -R2 ;  /* 0x000000ffff02e224 */ /* 0x000fe200078e0a02 */
[----:B------:R-:W-:Y:S01]  /*cd10*/  ISETP.GT.U32.AND P6, PT, R4, R7, PT ;  /* 0x000000070400720c */ /* 0x000fe20003fc4070 */
[----:B------:R-:W-:Y:S01]  /*cd20*/  @!P1 IMAD.MOV R14, RZ, RZ, -R14 ;  /* 0x000000ffff0e9224 */ /* 0x000fe200078e0a0e */
[----:B------:R-:W-:Y:S01]  /*cd30*/  ISETP.GE.AND P1, PT, R8, RZ, PT ;  /* 0x000000ff0800720c */ /* 0x000fe20003f26270 */
[----:B------:R-:W-:Y:S01]  /*cd40*/  IMAD.HI.U32 R12, R6, R9, RZ ;  /* 0x00000009060c7227 */ /* 0x000fe200078e00ff */
[----:B------:R-:W-:Y:S02]  /*cd50*/  IADD3 R8, R3, 0x10d, RZ ;  /* 0x0000010d03087810 */ /* 0x000fe40007ffe0ff */
[----:B------:R-:W-:Y:S01]  /*cd60*/  STL [R1+0x444], R14 ;  /* 0x0004440e01007387 */ /* 0x000fe20000100800 */
[----:B------:R-:W-:Y:S01]  /*cd70*/  @!P3 IMAD.IADD R13, R13, 0x1, -R4 ;  /* 0x000000010d0db824 */ /* 0x000fe200078e0a04 */
[----:B------:R-:W-:Y:S01]  /*cd80*/  IABS R16, R8 ;  /* 0x0000000800107213 */ /* 0x000fe20000000000 */
[----:B------:R-:W-:Y:S01]  /*cd90*/  IMAD.MOV R12, RZ, RZ, -R12 ;  /* 0x000000ffff0c7224 */ /* 0x000fe200078e0a0c */
[----:B------:R0:W-:Y:S01]  /*cda0*/  STL [R1+0x448], R2 ;  /* 0x0004480201007387 */ /* 0x0001e20000100800 */
[--C-:B------:R-:W-:Y:S01]  /*cdb0*/  @!P2 IMAD.IADD R11, R11, 0x1, -R4.reuse ;  /* 0x000000010b0ba824 */ /* 0x100fe200078e0a04 */
[----:B------:R-:W-:Y:S01]  /*cdc0*/  ISETP.GE.AND P2, PT, R10, RZ, PT ;  /* 0x000000ff0a00720c */ /* 0x000fe20003f46270 */
[--C-:B------:R-:W-:Y:S01]  /*cdd0*/  @!P6 IMAD.IADD R7, R7, 0x1, -R4.reuse ;  /* 0x000000010707e824 */ /* 0x100fe200078e0a04 */
[----:B------:R-:W-:Y:S01]  /*cde0*/  ISETP.GT.U32.AND P6, PT, R4, R13, PT ;  /* 0x0000000d0400720c */ /* 0x000fe20003fc4070 */
[----:B------:R-:W-:Y:S01]  /*cdf0*/  @!P0 IMAD.IADD R0, R0, 0x1, -R4 ;  /* 0x0000000100008824 */ /* 0x000fe200078e0a04 */
[C---:B------:R-:W-:Y:S01]  /*ce00*/  ISETP.GT.U32.AND P3, PT, R4.reuse, R11, PT ;  /* 0x0000000b0400720c */ /* 0x040fe20003f64070 */
[----:B------:R-:W-:Y:S01]  /*ce10*/  IMAD R9, R4, R12, R9 ;  /* 0x0000000c04097224 */ /* 0x000fe200078e0209 */
[----:B------:R-:W-:Y:S01]  /*ce20*/  ISETP.GE.AND P0, PT, R5, RZ, PT ;  /* 0x000000ff0500720c */ /* 0x000fe20003f06270 */
[----:B------:R-:W-:Y:S01]  /*ce30*/  IMAD.HI.U32 R12, R6, R16, RZ ;  /* 0x00000010060c7227 */ /* 0x000fe200078e00ff */
[----:B------:R-:W-:-:S02]  /*ce40*/  IADD3 R10, R3, 0x10a, RZ ;  /* 0x0000010a030a7810 */ /* 0x000fc40007ffe0ff */
[C---:B------:R-:W-:Y:S01]  /*ce50*/  IADD3 R5, R3.reuse, 0x10c, RZ ;  /* 0x0000010c03057810 */ /* 0x040fe20007ffe0ff */
[----:B0-----:R-:W-:Y:S01]  /*ce60*/  IMAD.MOV.U32 R2, RZ, RZ, R0 ;  /* 0x000000ffff027224 */ /* 0x001fe200078e0000 */
[----:B------:R-:W-:Y:S01]  /*ce70*/  IABS R18, R10 ;  /* 0x0000000a00127213 */ /* 0x000fe20000000000 */
[----:B------:R-:W-:Y:S01]  /*ce80*/  IMAD.MOV R12, RZ, RZ, -R12 ;  /* 0x000000ffff0c7224 */ /* 0x000fe200078e0a0c */
[----:B------:R-:W-:Y:S01]  /*ce90*/  IADD3 R0, R3, 0x10b, RZ ;  /* 0x0000010b03007810 */ /* 0x000fe20007ffe0ff */
[----:B------:R-:W-:Y:S01]  /*cea0*/  @!P5 IMAD.MOV R2, RZ, RZ, -R2 ;  /* 0x000000ffff02d224 */ /* 0x000fe200078e0a02 */
[C---:B------:R-:W-:Y:S01]  /*ceb0*/  ISETP.GT.U32.AND P5, PT, R4.reuse, R7, PT ;  /* 0x000000070400720c */ /* 0x040fe20003fa4070 */
[C---:B------:R-:W-:Y:S01]  /*cec0*/  IMAD R16, R4.reuse, R12, R16 ;  /* 0x0000000c04107224 */ /* 0x040fe200078e0210 */
[----:B------:R-:W-:Y:S01]  /*ced0*/  IABS R17, R5 ;  /* 0x0000000500117213 */ /* 0x000fe20000000000 */
[--C-:B------:R-:W-:Y:S01]  /*cee0*/  @!P6 IMAD.IADD R13, R13, 0x1, -R4.reuse ;  /* 0x000000010d0de824 */ /* 0x100fe200078e0a04 */
[----:B------:R-:W-:Y:S01]  /*cef0*/  IABS R12, R0 ;  /* 0x00000000000c7213 */ /* 0x000fe20000000000 */
[----:B------:R-:W-:Y:S01]  /*cf00*/  @!P3 IMAD.IADD R11, R11, 0x1, -R4 ;  /* 0x000000010b0bb824 */ /* 0x000fe200078e0a04 */
[C---:B------:R-:W-:Y:S01]  /*cf10*/  ISETP.GT.U32.AND P6, PT, R4.reuse, R16, PT ;  /* 0x000000100400720c */ /* 0x040fe20003fc4070 */
[----:B------:R0:W-:Y:S01]  /*cf20*/  STL [R1+0x44c], R2 ;  /* 0x00044c0201007387 */ /* 0x0001e20000100800 */
[----:B------:R-:W-:Y:S01]  /*cf30*/  ISETP.GT.U32.AND P3, PT, R4, R9, PT ;  /* 0x000000090400720c */ /* 0x000fe20003f64070 */
[----:B------:R-:W-:-:S04]  /*cf40*/  IMAD.HI.U32 R19, R6, R12, RZ ;  /* 0x0000000c06137227 */ /* 0x000fc800078e00ff */
[----:B------:R-:W-:Y:S01]  /*cf50*/  @!P5 IMAD.IADD R7, R7, 0x1, -R4 ;  /* 0x000000010707d824 */ /* 0x000fe200078e0a04 */
[----:B------:R-:W-:Y:S01]  /*cf60*/  ISETP.GE.AND P5, PT, R8, RZ, PT ;  /* 0x000000ff0800720c */ /* 0x000fe20003fa6270 */
[----:B------:R-:W-:Y:S02]  /*cf70*/  IMAD.MOV.U32 R8, RZ, RZ, R18 ;  /* 0x000000ffff087224 */ /* 0x000fe400078e0012 */
[----:B------:R-:W-:-:S04]  /*cf80*/  IMAD.HI.U32 R18, R6, R17, RZ ;  /* 0x0000001106127227 */ /* 0x000fc800078e00ff */
[----:B0-----:R-:W-:Y:S02]  /*cf90*/  IMAD.MOV.U32 R2, RZ, RZ, R11 ;  /* 0x000000ffff027224 */ /* 0x001fe400078e000b */
[----:B------:R-:W-:Y:S02]  /*cfa0*/  @!P6 IMAD.IADD R16, R16, 0x1, -R4 ;  /* 0x000000011010e824 */ /* 0x000fe400078e0a04 */
[----:B------:R-:W-:Y:S02]  /*cfb0*/  IMAD.MOV R18, RZ, RZ, -R18 ;  /* 0x000000ffff127224 */ /* 0x000fe400078e0a12 */
[----:B------:R-:W-:Y:S01]  /*cfc0*/  @!P3 IMAD.IADD R9, R9, 0x1, -R4 ;  /* 0x000000010909b824 */ /* 0x000fe200078e0a04 */
[----:B------:R-:W-:Y:S01]  /*cfd0*/  ISETP.GE.AND P3, PT, R5, RZ, PT ;  /* 0x000000ff0500720c */ /* 0x000fe20003f66270 */
[----:B------:R-:W-:Y:S01]  /*cfe0*/  @!P4 IMAD.MOV R2, RZ, RZ, -R2 ;  /* 0x000000ffff02c224 */ /* 0x000fe200078e0a02 */
[----:B------:R-:W-:Y:S01]  /*cff0*/  ISETP.GT.U32.AND P6, PT, R4, R16, PT ;  /* 0x000000100400720c */ /* 0x000fe20003fc4070 */
[----:B------:R-:W-:Y:S01]  /*d000*/  IMAD.HI.U32 R5, R6, R8, RZ ;  /* 0x0000000806057227 */ /* 0x000fe200078e00ff */
[----:B------:R-:W-:-:S02]  /*d010*/  ISETP.GT.U32.AND P4, PT, R4, R9, PT ;  /* 0x000000090400720c */ /* 0x000fc40003f84070 */
[----:B------:R0:W-:Y:S01]  /*d020*/  STL [R1+0x440], R2 ;  /* 0x0004400201007387 */ /* 0x0001e20000100800 */
[----:B------:R-:W-:Y:S02]  /*d030*/  IMAD.MOV R11, RZ, RZ, -R19 ;  /* 0x000000ffff0b7224 */ /* 0x000fe400078e0a13 */
[C---:B------:R-:W-:Y:S01]  /*d040*/  IMAD R17, R4.reuse, R18, R17 ;  /* 0x0000001204117224 */ /* 0x040fe200078e0211 */
[C---:B------:R-:W-:Y:S01]  /*d050*/  IADD3 R18, R3.reuse, 0x109, RZ ;  /* 0x0000010903127810 */ /* 0x040fe20007ffe0ff */
[----:B------:R-:W-:Y:S02]  /*d060*/  IMAD.MOV R5, RZ, RZ, -R5 ;  /* 0x000000ffff057224 */ /* 0x000fe400078e0a05 */
[C---:B------:R-:W-:Y:S02]  /*d070*/  IMAD R12, R4.reuse, R11, R12 ;  /* 0x0000000b040c7224 */ /* 0x040fe400078e020c */
[----:B------:R-:W-:Y:S01]  /*d080*/  @!P1 IMAD.MOV R13, RZ, RZ, -R13 ;  /* 0x000000ffff0d9224 */ /* 0x000fe200078e0a0d */
[C---:B------:R-:W-:Y:S01]  /*d090*/  ISETP.GT.U32.AND P1, PT, R4.reuse, R17, PT ;  /* 0x000000110400720c */ /* 0x040fe20003f24070 */
[----:B0-----:R-:W-:Y:S01]  /*d0a0*/  IMAD.MOV.U32 R2, RZ, RZ, R7 ;  /* 0x000000ffff027224 */ /* 0x001fe200078e0007 */
[----:B------:R-:W-:Y:S01]  /*d0b0*/  IADD3 R7, R3, 0x108, RZ ;  /* 0x0000010803077810 */ /* 0x000fe20007ffe0ff */
[C---:B------:R-:W-:Y:S01]  /*d0c0*/  IMAD R8, R4.reuse, R5, R8 ;  /* 0x0000000504087224 */ /* 0x040fe200078e0208 */
[----:B------:R0:W-:Y:S01]  /*d0d0*/  STL [R1+0x430], R13 ;  /* 0x0004300d01007387 */ /* 0x0001e20000100800 */
[----:B------:R-:W-:Y:S01]  /*d0e0*/  @!P0 IMAD.MOV R2, RZ, RZ, -R2 ;  /* 0x000000ffff028224 */ /* 0x000fe200078e0a02 */
[----:B------:R-:W-:Y:S01]  /*d0f0*/  ISETP.GT.U32.AND P0, PT, R4, R12, PT ;  /* 0x0000000c0400720c */ /* 0x000fe20003f04070 */
[--C-:B------:R-:W-:Y:S01]  /*d100*/  @!P6 IMAD.IADD R16, R16, 0x1, -R4.reuse ;  /* 0x000000011010e824 */ /* 0x100fe200078e0a04 */
[----:B------:R-:W-:Y:S01]  /*d110*/  ISETP.GT.U32.AND P6, PT, R4, R8, PT ;  /* 0x000000080400720c */ /* 0x000fe20003fc4070 */
[--C-:B------:R-:W-:Y:S01]  /*d120*/  @!P4 IMAD.IADD R9, R9, 0x1, -R4.reuse ;  /* 0x000000010909c824 */ /* 0x100fe200078e0a04 */
[----:B------:R-:W-:Y:S01]  /*d130*/  ISETP.GE.AND P4, PT, R0, RZ, PT ;  /* 0x000000ff0000720c */ /* 0x000fe20003f86270 */
[----:B------:R1:W-:Y:S01]  /*d140*/  STL [R1+0x434], R2 ;  /* 0x0004340201007387 */ /* 0x0003e20000100800 */
[----:B------:R-:W-:Y:S01]  /*d150*/  IABS R0, R18 ;  /* 0x0000001200007213 */ /* 0x000fe20000000000 */
[----:B------:R-:W-:Y:S01]  /*d160*/  @!P1 IMAD.IADD R17, R17, 0x1, -R4 ;  /* 0x0000000111119824 */ /* 0x000fe200078e0a04 */
[----:B------:R-:W-:Y:S01]  /*d170*/  IABS R5, R7 ;  /* 0x0000000700057213 */ /* 0x000fe20000000000 */
[----:B------:R-:W-:Y:S01]  /*d180*/  IMAD.MOV.U32 R14, RZ, RZ, R16 ;  /* 0x000000ffff0e7224 */ /* 0x000fe200078e0010 */
[----:B------:R-:W-:Y:S01]  /*d190*/  ISETP.GE.AND P1, PT, R10, RZ, PT ;  /* 0x000000ff0a00720c */ /* 0x000fe20003f26270 */
[----:B------:R-:W-:Y:S01]  /*d1a0*/  IMAD.HI.U32 R11, R6, R0, RZ ;  /* 0x00000000060b7227 */ /* 0x000fe200078e00ff */
[----:B------:R-:W-:-:S02]  /*d1b0*/  IADD3 R10, R3, 0x107, RZ ;  /* 0x00000107030a7810 */ /* 0x000fc40007ffe0ff */
[----:B0-----:R-:W-:Y:S01]  /*d1c0*/  IADD3 R13, R3, 0x105, RZ ;  /* 0x00000105030d7810 */ /* 0x001fe20007ffe0ff */
[--C-:B------:R-:W-:Y:S01]  /*d1d0*/  @!P0 IMAD.IADD R12, R12, 0x1, -R4.reuse ;  /* 0x000000010c0c8824 */ /* 0x100fe200078e0a04 */
[----:B------:R-:W-:Y:S01]  /*d1e0*/  ISETP.GT.U32.AND P0, PT, R4, R17, PT ;  /* 0x000000110400720c */ /* 0x000fe20003f04070 */
[----:B------:R-:W-:Y:S01]  /*d1f0*/  @!P6 IMAD.IADD R8, R8, 0x1, -R4 ;  /* 0x000000010808e824 */ /* 0x000fe200078e0a04 */
[----:B------:R-:W-:Y:S01]  /*d200*/  IABS R20, R10 ;  /* 0x0000000a00147213 */ /* 0x000fe20000000000 */
[----:B-1----:R-:W-:Y:S01]  /*d210*/  IMAD.MOV.U32 R2, RZ, RZ, R9 ;  /* 0x000000ffff027224 */ /* 0x002fe200078e0009 */
[----:B------:R-:W-:Y:S01]  /*d220*/  ISETP.GT.U32.AND P6, PT, R4, R12, PT ;  /* 0x0000000c0400720c */ /* 0x000fe20003fc4070 */
[----:B------:R-:W-:Y:S02]  /*d230*/  IMAD.MOV R11, RZ, RZ, -R11 ;  /* 0x000000ffff0b7224 */ /* 0x000fe400078e0a0b */
[----:B------:R-:W-:-:S04]  /*d240*/  IMAD.HI.U32 R9, R6, R5, RZ ;  /* 0x0000000506097227 */ /* 0x000fc800078e00ff */
[C---:B------:R-:W-:Y:S01]  /*d250*/  IMAD R0, R4.reuse, R11, R0 ;  /* 0x0000000b04007224 */ /* 0x040fe200078e0200 */
[----:B------:R-:W-:Y:S01]  /*d260*/  IADD3 R11, R3, 0x106, RZ ;  /* 0x00000106030b7810 */ /* 0x000fe20007ffe0ff */
[----:B------:R-:W-:Y:S02]  /*d270*/  IMAD.MOV R9, RZ, RZ, -R9 ;  /* 0x000000ffff097224 */ /* 0x000fe400078e0a09 */
[--C-:B------:R-:W-:Y:S01]  /*d280*/  @!P0 IMAD.IADD R17, R17, 0x1, -R4.reuse ;  /* 0x0000000111118824 */ /* 0x100fe200078e0a04 */
[C---:B------:R-:W-:Y:S01]  /*d290*/  ISETP.GT.U32.AND P0, PT, R4.reuse, R0, PT ;  /* 0x000000000400720c */ /* 0x040fe20003f04070 */
[----:B------:R-:W-:Y:S01]  /*d2a0*/  IMAD R5, R4, R9, R5 ;  /* 0x0000000904057224 */ /* 0x000fe200078e0205 */
[----:B------:R-:W-:Y:S01]  /*d2b0*/  IABS R9, R11 ;  /* 0x0000000b00097213 */ /* 0x000fe20000000000 */
[----:B------:R-:W-:Y:S02]  /*d2c0*/  @!P6 IMAD.IADD R12, R12, 0x1, -R4 ;  /* 0x000000010c0ce824 */ /* 0x000fe400078e0a04 */
[----:B------:R-:W-:Y:S01]  /*d2d0*/  @!P2 IMAD.MOV R2, RZ, RZ, -R2 ;  /* 0x000000ffff02a224 */ /* 0x000fe200078e0a02 */
[----:B------:R-:W-:Y:S01]  /*d2e0*/  ISETP.GT.U32.AND P6, PT, R4, R5, PT ;  /* 0x000000050400720c */ /* 0x000fe20003fc4070 */
[----:B------:R-:W-:Y:S01]  /*d2f0*/  IMAD.HI.U32 R21, R6, R20, RZ ;  /* 0x0000001406157227 */ /* 0x000fe200078e00ff */
[----:B------:R-:W-:-:S02]  /*d300*/  ISETP.GT.U32.AND P2, PT, R4, R8, PT ;  /* 0x000000080400720c */ /* 0x000fc40003f44070 */
[----:B------:R0:W-:Y:S01]  /*d310*/  STL [R1+0x438], R2 ;  /* 0x0004380201007387 */ /* 0x0001e20000100800 */
[----:B------:R-:W-:Y:S02]  /*d320*/  @!P5 IMAD.MOV R14, RZ, RZ, -R14 ;  /* 0x000000ffff0ed224 */ /* 0x000fe400078e0a0e */
[----:B------:R-:W-:Y:S01]  /*d330*/  @!P0 IMAD.IADD R0, R0, 0x1, -R4 ;  /* 0x0000000100008824 */ /* 0x000fe200078e0a04 */
[----:B------:R-:W-:Y:S01]  /*d340*/  ISETP.GE.AND P0, PT, R7, RZ, PT ;  /* 0x000000ff0700720c */ /* 0x000fe20003f06270 */
[----:B------:R-:W-:Y:S01]  /*d350*/  IMAD.MOV R21, RZ, RZ, -R21 ;  /* 0x000000ffff157224 */ /* 0x000fe200078e0a15 */
[----:B------:R-:W-:Y:S01]  /*d360*/  STL [R1+0x42c], R14 ;  /* 0x00042c0e01007387 */ /* 0x000fe20000100800 */
[----:B------:R-:W-:-:S04]  /*d370*/  IMAD.HI.U32 R19, R6, R9, RZ ;  /* 0x0000000906137227 */ /* 0x000fc800078e00ff */
[----:B0-----:R-:W-:Y:S02]  /*d380*/  IMAD.MOV.U32 R2, RZ, RZ, R17 ;  /* 0x000000ffff027224 */ /* 0x001fe400078e0011 */
[----:B------:R-:W-:Y:S01]  /*d390*/  @!P6 IMAD.IADD R5, R5, 0x1, -R4 ;  /* 0x000000010505e824 */ /* 0x000fe200078e0a04 */
[----:B------:R-:W-:Y:S01]  /*d3a0*/  ISETP.GT.U32.AND P6, PT, R4, R0, PT ;  /* 0x000000000400720c */ /* 0x000fe20003fc4070 */
[----:B------:R-:W-:Y:S02]  /*d3b0*/  @!P3 IMAD.MOV R2, RZ, RZ, -R2 ;  /* 0x000000ffff02b224 */ /* 0x000fe400078e0a02 */
[----:B------:R-:W-:Y:S01]  /*d3c0*/  @!P2 IMAD.IADD R8, R8, 0x1, -R4 ;  /* 0x000000010808a824 */ /* 0x000fe200078e0a04 */
[----:B------:R-:W-:Y:S01]  /*d3d0*/  ISETP.GE.AND P2, PT, R18, RZ, PT ;  /* 0x000000ff1200720c */ /* 0x000fe20003f46270 */
[C---:B------:R-:W-:Y:S01]  /*d3e0*/  IMAD R7, R4.reuse, R21, R20 ;  /* 0x0000001504077224 */ /* 0x040fe200078e0214 */
[----:B------:R0:W-:Y:S01]  /*d3f0*/  STL [R1+0x428], R2 ;  /* 0x0004280201007387 */ /* 0x0001e20000100800 */
[----:B------:R-:W-:Y:S01]  /*d400*/  IMAD.MOV R19, RZ, RZ, -R19 ;  /* 0x000000ffff137224 */ /* 0x000fe200078e0a13 */
[C---:B------:R-:W-:Y:S01]  /*d410*/  ISETP.GT.U32.AND P5, PT, R4.reuse, R5, PT ;  /* 0x000000050400720c */ /* 0x040fe20003fa4070 */
[----:B------:R-:W-:Y:S01]  /*d420*/  @!P4 IMAD.MOV R12, RZ, RZ, -R12 ;  /* 0x000000ffff0cc224 */ /* 0x000fe200078e0a0c */
[C---:B------:R-:W-:Y:S01]  /*d430*/  ISETP.GT.U32.AND P3, PT, R4.reuse, R7, PT ;  /* 0x000000070400720c */ /* 0x040fe20003f64070 */
[----:B------:R-:W-:Y:S01]  /*d440*/  IMAD R9, R4, R19, R9 ;  /* 0x0000001304097224 */ /* 0x000fe200078e0209 */
[----:B------:R-:W-:Y:S01]  /*d450*/  IABS R18, R13 ;  /* 0x0000000d00127213 */ /* 0x000fe20000000000 */
[----:B------:R-:W-:Y:S01]  /*d460*/  @!P6 IMAD.IADD R0, R0, 0x1, -R4 ;  /* 0x000000010000e824 */ /* 0x000fe200078e0a04 */
[----:B------:R-:W-:Y:S01]  /*d470*/  STL [R1+0x424], R12 ;  /* 0x0004240c01007387 */ /* 0x000fe20000100800 */
[----:B------:R-:W-:Y:S01]  /*d480*/  ISETP.GE.AND P4, PT, R10, RZ, PT ;  /* 0x000000ff0a00720c */ /* 0x000fe20003f86270 */
[----:B0-----:R-:W-:Y:S01]  /*d490*/  IMAD.MOV.U32 R2, RZ, RZ, R8 ;  /* 0x000000ffff027224 */ /* 0x001fe200078e0008 */
[----:B------:R-:W-:Y:S01]  /*d4a0*/  ISETP.GT.U32.AND P6, PT, R4, R9, PT ;  /* 0x000000090400720c */ /* 0x000fe20003fc4070 */
[----:B------:R-:W-:Y:S01]  /*d4b0*/  IMAD.HI.U32 R8, R6, R18, RZ ;  /* 0x0000001206087227 */ /* 0x000fe200078e00ff */
[----:B------:R-:W-:-:S02]  /*d4c0*/  IADD3 R10, R3, 0x104, RZ ;  /* 0x00000104030a7810 */ /* 0x000fc40007ffe0ff */
[----:B------:R-:W-:Y:S01]  /*d4d0*/  IADD3 R19, R3, 0x101, RZ ;  /* 0x0000010103137810 */ /* 0x000fe20007ffe0ff */
[----:B------:R-:W-:Y:S01]  /*d4e0*/  @!P1 IMAD.MOV R2, RZ, RZ, -R2 ;  /* 0x000000ffff029224 */ /* 0x000fe200078e0a02 */
[----:B------:R-:W-:Y:S01]  /*d4f0*/  ISETP.GE.AND P1, PT, R11, RZ, PT ;  /* 0x000000ff0b00720c */ /* 0x000fe20003f26270 */
[----:B------:R-:W-:Y:S01]  /*d500*/  IMAD.MOV R16, RZ, RZ, -R8 ;  /* 0x000000ffff107224 */ /* 0x000fe200078e0a08 */
[----:B------:R-:W-:Y:S01]  /*d510*/  IABS R8, R10 ;  /* 0x0000000a00087213 */ /* 0x000fe20000000000 */
[--C-:B------:R-:W-:Y:S01]  /*d520*/  @!P5 IMAD.IADD R5, R5, 0x1, -R4.reuse ;  /* 0x000000010505d824 */ /* 0x100fe200078e0a04 */
[----:B------:R0:W-:Y:S01]  /*d530*/  STL [R1+0x420], R2 ;  /* 0x0004200201007387 */ /* 0x0001e20000100800 */
[----:B------:R-:W-:Y:S01]  /*d540*/  @!P3 IMAD.IADD R7, R7, 0x1, -R4 ;  /* 0x000000010707b824 */ /* 0x000fe200078e0a04 */
[----:B------:R-:W-:Y:S01]  /*d550*/  ISETP.GE.AND P5, PT, R13, RZ, PT ;  /* 0x000000ff0d00720c */ /* 0x000fe20003fa6270 */
[C---:B------:R-:W-:Y:S01]  /*d560*/  IMAD R16, R4.reuse, R16, R18 ;  /* 0x0000001004107224 */ /* 0x040fe200078e0212 */
[----:B------:R-:W-:Y:S01]  /*d570*/  IADD3 R11, R3, 0x103, RZ ;  /* 0x00000103030b7810 */ /* 0x000fe20007ffe0ff */
[----:B------:R-:W-:Y:S01]  /*d580*/  @!P6 IMAD.IADD R9, R9, 0x1, -R4 ;  /* 0x000000010909e824 */ /* 0x000fe200078e0a04 */
[----:B------:R-:W-:Y:S01]  /*d590*/  ISETP.GT.U32.AND P6, PT, R4, R7, PT ;  /* 0x000000070400720c */ /* 0x000fe20003fc4070 */
[----:B------:R-:W-:Y:S01]  /*d5a0*/  IMAD.HI.U32 R13, R6, R8, RZ ;  /* 0x00000008060d7227 */ /* 0x000fe200078e00ff */
[----:B------:R-:W-:-:S02]  /*d5b0*/  ISETP.GE.AND P3, PT, R10, RZ, PT ;  /* 0x000000ff0a00720c */ /* 0x000fc40003f66270 */
[----:B------:R-:W-:Y:S01]  /*d5c0*/  IADD3 R10, R3, 0x102, RZ ;  /* 0x00000102030a7810 */ /* 0x000fe20007ffe0ff */
[----:B0-----:R-:W-:Y:S01]  /*d5d0*/  IMAD.MOV.U32 R2, RZ, RZ, R0 ;  /* 0x000000ffff027224 */ /* 0x001fe200078e0000 */
[----:B------:R-:W-:Y:S02]  /*d5e0*/  IABS R0, R11 ;  /* 0x0000000b00007213 */ /* 0x000fe40000000000 */
[----:B------:R-:W-:Y:S01]  /*d5f0*/  IABS R12, R10 ;  /* 0x0000000a000c7213 */ /* 0x000fe20000000000 */
[----:B------:R-:W-:Y:S01]  /*d600*/  @!P2 IMAD.MOV R2, RZ, RZ, -R2 ;  /* 0x000000ffff02a224 */ /* 0x000fe200078e0a02 */
[----:B------:R-:W-:Y:S01]  /*d610*/  ISETP.GT.U32.AND P2, PT, R4, R9, PT ;  /* 0x000000090400720c */ /* 0x000fe20003f44070 */
[----:B------:R-:W-:-:S03]  /*d620*/  IMAD.HI.U32 R17, R6, R0, RZ ;  /* 0x0000000006117227 */ /* 0x000fc600078e00ff */
[----:B------:R0:W-:Y:S01]  /*d630*/  STL [R1+0x41c], R2 ;  /* 0x00041c0201007387 */ /* 0x0001e20000100800 */
[----:B------:R-:W-:Y:S02]  /*d640*/  @!P6 IMAD.IADD R7, R7, 0x1, -R4 ;  /* 0x000000010707e824 */ /* 0x000fe400078e0a04 */
[----:B------:R-:W-:-:S04]  /*d650*/  IMAD.MOV R17, RZ, RZ, -R17 ;  /* 0x000000ffff117224 */ /* 0x000fc800078e0a11 */
[C---:B------:R-:W-:Y:S02]  /*d660*/  IMAD R0, R4.reuse, R17, R0 ;  /* 0x0000001104007224 */ /* 0x040fe400078e0200 */
[----:B------:R-:W-:Y:S01]  /*d670*/  @!P2 IMAD.IADD R9, R9, 0x1, -R4 ;  /* 0x000000010909a824 */ /* 0x000fe200078e0a04 */
[----:B------:R-:W-:Y:S01]  /*d680*/  ISETP.GE.AND P2, PT, R11, RZ, PT ;  /* 0x000000ff0b00720c */ /* 0x000fe20003f46270 */
[----:B0-----:R-:W-:Y:S02]  /*d690*/  IMAD.MOV.U32 R2, RZ, RZ, R5 ;  /* 0x000000ffff027224 */ /* 0x001fe400078e0005 */
[----:B------:R-:W-:Y:S01]  /*d6a0*/  IMAD.MOV R5, RZ, RZ, -R13 ;  /* 0x000000ffff057224 */ /* 0x000fe200078e0a0d */
[----:B------:R-:W-:Y:S01]  /*d6b0*/  IABS R13, R19 ;  /* 0x00000013000d7213 */ /* 0x000fe20000000000 */
[----:B------:R-:W-:Y:S01]  /*d6c0*/  @!P0 IMAD.MOV R2, RZ, RZ, -R2 ;  /* 0x000000ffff028224 */ /* 0x000fe200078e0a02 */
[C---:B------:R-:W-:Y:S01]  /*d6d0*/  ISETP.GT.U32.AND P0, PT, R4.reuse, R16, PT ;  /* 0x000000100400720c */ /* 0x040fe20003f04070 */
[----:B------:R-:W-:-:S02]  /*d6e0*/  IMAD R5, R4, R5, R8 ;  /* 0x0000000504057224 */ /* 0x000fc400078e0208 */
[----:B------:R-:W-:Y:S01]  /*d6f0*/  IMAD.MOV.U32 R8, RZ, RZ, R13 ;  /* 0x000000ffff087224 */ /* 0x000fe200078e000d */
[----:B------:R0:W-:Y:S01]  /*d700*/  STL [R1+0x418], R2 ;  /* 0x0004180201007387 */ /* 0x0001e20000100800 */
[----:B------:R-:W-:Y:S01]  /*d710*/  IMAD.HI.U32 R13, R6, R12, RZ ;  /* 0x0000000c060d7227 */ /* 0x000fe200078e00ff */
[----:B------:R-:W-:-:S03]  /*d720*/  ISETP.GT.U32.AND P6, PT, R4, R5, PT ;  /* 0x000000050400720c */ /* 0x000fc60003fc4070 */
[----:B------:R-:W-:Y:S02]  /*d730*/  IMAD.MOV R13, RZ, RZ, -R13 ;  /* 0x000000ffff0d7224 */ /* 0x000fe400078e0a0d */
[----:B------:R-:W-:-:S04]  /*d740*/  IMAD.HI.U32 R11, R6, R8, RZ ;  /* 0x00000008060b7227 */ /* 0x000fc800078e00ff */
[----:B------:R-:W-:Y:S01]  /*d750*/  @!P0 IMAD.IADD R16, R16, 0x1, -R4 ;  /* 0x0000000110108824 */ /* 0x000fe200078e0a04 */
[----:B------:R-:W-:Y:S01]  /*d760*/  ISETP.GE.AND P0, PT, R10, RZ, PT ;  /* 0x000000ff0a00720c */ /* 0x000fe20003f06270 */
[----:B0-----:R-:W-:Y:S01]  /*d770*/  IMAD.MOV.U32 R2, RZ, RZ, R7 ;  /* 0x000000ffff027224 */ /* 0x001fe200078e0007 */
[C---:B------:R-:W-:Y:S01]  /*d780*/  IADD3 R10, R3.reuse, 0x100, RZ ;  /* 0x00000100030a7810 */ /* 0x040fe20007ffe0ff */
[C---:B------:R-:W-:Y:S01]  /*d790*/  IMAD R12, R4.reuse, R13, R12 ;  /* 0x0000000d040c7224 */ /* 0x040fe200078e020c */
[----:B------:R-:W-:Y:S01]  /*d7a0*/  IADD3 R13, R3, 0xff, RZ ;  /* 0x000000ff030d7810 */ /* 0x000fe20007ffe0ff */
[----:B------:R-:W-:Y:S01]  /*d7b0*/  @!P4 IMAD.MOV R2, RZ, RZ, -R2 ;  /* 0x000000ffff02c224 */ /* 0x000fe200078e0a02 */
[----:B------:R-:W-:Y:S01]  /*d7c0*/  ISETP.GT.U32.AND P4, PT, R4, R16, PT ;  /* 0x000000100400720c */ /* 0x000fe20003f84070 */
[----:B------:R-:W-:Y:S01]  /*d7d0*/  @!P6 IMAD.IADD R5, R5, 0x1, -R4 ;  /* 0x000000010505e824 */ /* 0x000fe200078e0a04 */
[----:B------:R-:W-:Y:S01]  /*d7e0*/  IABS R7, R10 ;  /* 0x0000000a00077213 */ /* 0x000fe20000000000 */
[----:B------:R-:W-:Y:S01]  /*d7f0*/  IMAD.MOV R11, RZ, RZ, -R11 ;  /* 0x000000ffff0b7224 */ /* 0x000fe200078e0a0b */
[----:B------:R0:W-:Y:S01]  /*d800*/  STL [R1+0x414], R2 ;  /* 0x0004140201007387 */ /* 0x0001e20000100800 */
[----:B------:R-:W-:-:S02]  /*d810*/  IABS R17, R13 ;  /* 0x0000000d00117213 */ /* 0x000fc40000000000 */
[C---:B------:R-:W-:Y:S01]  /*d820*/  ISETP.GT.U32.AND P6, PT, R4.reuse, R5, PT ;  /* 0x000000050400720c */ /* 0x040fe20003fc4070 */
[----:B------:R-:W-:Y:S01]  /*d830*/  IMAD R8, R4, R11, R8 ;  /* 0x0000000b04087224 */ /* 0x000fe200078e0208 */
[----:B------:R-:W-:Y:S01]  /*d840*/  IADD3 R11, R3, 0xfd, RZ ;  /* 0x000000fd030b7810 */ /* 0x000fe20007ffe0ff */
[----:B------:R-:W-:-:S03]  /*d850*/  IMAD.HI.U32 R18, R6, R7, RZ ;  /* 0x0000000706127227 */ /* 0x000fc600078e00ff */
[----:B------:R-:W-:Y:S01]  /*d860*/  IABS R20, R11 ;  /* 0x0000000b00147213 */ /* 0x000fe20000000000 */
[----:B0-----:R-:W-:Y:S01]  /*d870*/  IMAD.MOV.U32 R2, RZ, RZ, R9 ;  /* 0x000000ffff027224 */ /* 0x001fe200078e0009 */
[----:B------:R-:W-:Y:S01]  /*d880*/  IADD3 R9, R3, 0xfe, RZ ;  /* 0x000000fe03097810 */ /* 0x000fe20007ffe0ff */
[----:B------:R-:W-:Y:S01]  /*d890*/  @!P4 IMAD.IADD R16, R16, 0x1, -R4 ;  /* 0x000000011010c824 */ /* 0x000fe200078e0a04 */
[C---:B------:R-:W-:Y:S01]  /*d8a0*/  ISETP.GT.U32.AND P4, PT, R4.reuse, R12, PT ;  /* 0x0000000c0400720c */ /* 0x040fe20003f84070 */
[----:B------:R-:W-:Y:S01]  /*d8b0*/  @!P1 IMAD.MOV R2, RZ, RZ, -R2 ;  /* 0x000000ffff029224 */ /* 0x000fe200078e0a02 */
[C---:B------:R-:W-:Y:S01]  /*d8c0*/  ISETP.GT.U32.AND P1, PT, R4.reuse, R0, PT ;  /* 0x000000000400720c */ /* 0x040fe20003f24070 */
[----:B------:R-:W-:Y:S01]  /*d8d0*/  IMAD.MOV.U32 R14, RZ, RZ, R16 ;  /* 0x000000ffff0e7224 */ /* 0x000fe200078e0010 */
[----:B------:R-:W-:Y:S01]  /*d8e0*/  IABS R21, R9 ;  /* 0x0000000900157213 */ /* 0x000fe20000000000 */
[----:B------:R-:W-:Y:S01]  /*d8f0*/  @!P6 IMAD.IADD R5, R5, 0x1, -R4 ;  /* 0x000000010505e824 */ /* 0x000fe200078e0a04 */
[----:B------:R-:W-:Y:S01]  /*d900*/  ISETP.GT.U32.AND P6, PT, R4, R8, PT ;  /* 0x000000080400720c */ /* 0x000fe20003fc4070 */
[----:B------:R-:W-:Y:S01]  /*d910*/  @!P5 IMAD.MOV R14, RZ, RZ, -R14 ;  /* 0x000000ffff0ed224 */ /* 0x000fe200078e0a0e */
[----:B------:R0:W-:Y:S01]  /*d920*/  STL [R1+0x410], R2 ;  /* 0x0004100201007387 */ /* 0x0001e20000100800 */
[----:B------:R-:W-:-:S03]  /*d930*/  IMAD.MOV R18, RZ, RZ, -R18 ;  /* 0x000000ffff127224 */ /* 0x000fc600078e0a12 */
[----:B------:R1:W-:Y:S01]  /*d940*/  STL [R1+0x40c], R14 ;  /* 0x00040c0e01007387 */ /* 0x0003e20000100800 */
[--C-:B------:R-:W-:Y:S02]  /*d950*/  @!P4 IMAD.IADD R12, R12, 0x1, -R4.reuse ;  /* 0x000000010c0cc824 */ /* 0x100fe400078e0a04 */
[----:B------:R-:W-:Y:S01]  /*d960*/  @!P1 IMAD.IADD R0, R0, 0x1, -R4 ;  /* 0x0000000100009824 */ /* 0x000fe200078e0a04 */
[----:B------:R-:W-:Y:S01]  /*d970*/  ISETP.GE.AND P1, PT, R19, RZ, PT ;  /* 0x000000ff1300720c */ /* 0x000fe20003f26270 */
[----:B------:R-:W-:Y:S01]  /*d980*/  IMAD.MOV.U32 R19, RZ, RZ, R21 ;  /* 0x000000ffff137224 */ /* 0x000fe200078e0015 */
[----:B------:R-:W-:Y:S01]  /*d990*/  ISETP.GT.U32.AND P5, PT, R4, R12, PT ;  /* 0x0000000c0400720c */ /* 0x000fe20003fa4070 */
[----:B------:R-:W-:Y:S01]  /*d9a0*/  IMAD.HI.U32 R21, R6, R17, RZ ;  /* 0x0000001106157227 */ /* 0x000fe200078e00ff */
[----:B------:R-:W-:-:S03]  /*d9b0*/  ISETP.GT.U32.AND P4, PT, R4, R0, PT ;  /* 0x000000000400720c */ /* 0x000fc60003f84070 */
[----:B------:R-:W-:Y:S02]  /*d9c0*/  IMAD.MOV R21, RZ, RZ, -R21 ;  /* 0x000000ffff157224 */ /* 0x000fe400078e0a15 */
[C---:B------:R-:W-:Y:S01]  /*d9d0*/  IMAD R7, R4.reuse, R18, R7 ;  /* 0x0000001204077224 */ /* 0x040fe200078e0207 */
[C---:B------:R-:W-:Y:S01]  /*d9e0*/  IADD3 R18, R3.reuse, 0xfb, RZ ;  /* 0x000000fb03127810 */ /* 0x040fe20007ffe0ff */
[----:B------:R-:W-:Y:S01]  /*d9f0*/  IMAD R17, R4, R21, R17 ;  /* 0x0000001504117224 */ /* 0x000fe200078e0211 */
[C---:B------:R-:W-:Y:S01]  /*da00*/  IADD3 R21, R3.reuse, 0xf6, RZ ;  /* 0x000000f603157810 */ /* 0x040fe20007ffe0ff */
[--C-:B------:R-:W-:Y:S02]  /*da10*/  @!P6 IMAD.IADD R8, R8, 0x1, -R4.reuse ;  /* 0x000000010808e824 */ /* 0x100fe400078e0a04 */
[----:B0-----:R-:W-:Y:S01]  /*da20*/  IMAD.MOV.U32 R2, RZ, RZ, R5 ;  /* 0x000000ffff027224 */ /* 0x001fe200078e0005 */
[----:B------:R-:W-:Y:S01]  /*da30*/  IADD3 R5, R3, 0xfc, RZ ;  /* 0x000000fc03057810 */ /* 0x000fe20007ffe0ff */
[--C-:B------:R-:W-:Y:S01]  /*da40*/  @!P4 IMAD.IADD R0, R0, 0x1, -R4.reuse ;  /* 0x000000010000c824 */ /* 0x100fe200078e0a04 */
[----:B------:R-:W-:Y:S01]  /*da50*/  ISETP.GT.U32.AND P4, PT, R4, R7, PT ;  /* 0x000000070400720c */ /* 0x000fe20003f84070 */
[----:B------:R-:W-:Y:S01]  /*da60*/  @!P5 IMAD.IADD R12, R12, 0x1, -R4 ;  /* 0x000000010c0cd824 */ /* 0x000fe200078e0a04 */
[C---:B------:R-:W-:Y:S01]  /*da70*/  ISETP.GT.U32.AND P5, PT, R4.reuse, R17, PT ;  /* 0x000000110400720c */ /* 0x040fe20003fa4070 */
[----:B------:R-:W-:Y:S01]  /*da80*/  @!P3 IMAD.MOV R2, RZ, RZ, -R2 ;  /* 0x000000ffff02b224 */ /* 0x000fe200078e0a02 */
[----:B------:R-:W-:Y:S01]  /*da90*/  ISETP.GT.U32.AND P6, PT, R4, R8, PT ;  /* 0x000000080400720c */ /* 0x000fe20003fc4070 */
[----:B-1----:R-:W-:Y:S01]  /*daa0*/  IMAD.MOV.U32 R14, RZ, RZ, R12 ;  /* 0x000000ffff0e7224 */ /* 0x002fe200078e000c */
[----:B------:R-:W-:Y:S01]  /*dab0*/  ISETP.GE.AND P3, PT, R10, RZ, PT ;  /* 0x000000ff0a00720c */ /* 0x000fe20003f66270 */
[----:B------:R-:W-:Y:S01]  /*dac0*/  IMAD.HI.U32 R10, R6, R20, RZ ;  /* 0x00000014060a7227 */ /* 0x000fe200078e00ff */
[----:B------:R0:W-:Y:S03]  /*dad0*/  STL [R1+0x408], R2 ;  /* 0x0004080201007387 */ /* 0x0001e60000100800 */
[----:B------:R-:W-:-:S02]  /*dae0*/  IMAD.MOV R10, RZ, RZ, -R10 ;  /* 0x000000ffff0a7224 */ /* 0x000fc400078e0a0a */
[----:B------:R-:W-:Y:S02]  /*daf0*/  @!P4 IMAD.IADD R7, R7, 0x1, -R4 ;  /* 0x000000010707c824 */ /* 0x000fe400078e0a04 */
[C---:B------:R-:W-:Y:S02]  /*db00*/  IMAD R10, R4.reuse, R10, R20 ;  /* 0x0000000a040a7224 */ /* 0x040fe400078e0214 */
[----:B------:R-:W-:Y:S01]  /*db10*/  @!P5 IMAD.IADD R17, R17, 0x1, -R4 ;  /* 0x000000011111d824 */ /* 0x000fe200078e0a04 */
[----:B------:R-:W-:Y:S01]  /*db20*/  ISETP.GT.U32.AND P5, PT, R4, R7, PT ;  /* 0x000000070400720c */ /* 0x000fe20003fa4070 */
[----:B0-----:R-:W-:Y:S01]  /*db30*/  IMAD.MOV.U32 R2, RZ, RZ, R0 ;  /* 0x000000ffff027224 */ /* 0x001fe200078e0000 */
[----:B------:R-:W-:Y:S01]  /*db40*/  IABS R0, R18 ;  /* 0x0000001200007213 */ /* 0x000fe20000000000 */
[----:B------:R-:W-:-:S04]  /*db50*/  IMAD.HI.U32 R16, R6, R19, RZ ;  /* 0x0000001306107227 */ /* 0x000fc800078e00ff */
[----:B------:R-:W-:Y:S01]  /*db60*/  @!P2 IMAD.MOV R2, RZ, RZ, -R2 ;  /* 0x000000ffff02a224 */ /* 0x000fe200078e0a02 */
[----:B------:R-:W-:Y:S01]  /*db70*/  ISETP.GT.U32.AND P2, PT, R4, R17, PT ;  /* 0x000000110400720c */ /* 0x000fe20003f44070 */
[----:B------:R-:W-:Y:S01]  /*db80*/  @!P6 IMAD.IADD R8, R8, 0x1, -R4 ;  /* 0x000000010808e824 */ /* 0x000fe200078e0a04 */
[----:B------:R-:W-:Y:S01]  /*db90*/  ISETP.GE.AND P6, PT, R13, RZ, PT ;  /* 0x000000ff0d00720c */ /* 0x000fe20003fc6270 */
[----:B------:R-:W-:Y:S01]  /*dba0*/  @!P0 IMAD.MOV R14, RZ, RZ, -R14 ;  /* 0x000000ffff0e8224 */ /* 0x000fe200078e0a0e */
[C---:B------:R-:W-:Y:S01]  /*dbb0*/  ISETP.GT.U32.AND P0, PT, R4.reuse, R10, PT ;  /* 0x0000000a0400720c */ /* 0x040fe20003f04070 */
[----:B------:R-:W-:Y:S01]  /*dbc0*/  IMAD.MOV R16, RZ, RZ, -R16 ;  /* 0x000000ffff107224 */ /* 0x000fe200078e0a10 */
[----:B------:R0:W-:Y:S01]  /*dbd0*/  STL [R1+0x404], R2 ;  /* 0x0004040201007387 */ /* 0x0001e20000100800 */
[----:B------:R-:W-:Y:S01]  /*dbe0*/  IABS R13, R5 ;  /* 0x00000005000d7213 */ /* 0x000fe20000000000 */
[----:B------:R-:W-:Y:S01]  /*dbf0*/  @!P5 IMAD.IADD R7, R7, 0x1, -R4 ;  /* 0x000000010707d824 */ /* 0x000fe200078e0a04 */
[----:B------:R-:W-:Y:S01]  /*dc00*/  ISETP.GE.AND P5, PT, R11, RZ, PT ;  /* 0x000000ff0b00720c */ /* 0x000fe20003fa6270 */
[----:B------:R-:W-:Y:S01]  /*dc10*/  IMAD R16, R4, R16, R19 ;  /* 0x0000001004107224 */ /* 0x000fe200078e0213 */
[----:B------:R-:W-:Y:S01]  /*dc20*/  STL [R1+0x400], R14 ;  /* 0x0004000e01007387 */ /* 0x000fe20000100800 */
[----:B------:R-:W-:Y:S01]  /*dc30*/  IMAD.HI.U32 R19, R6, R13, RZ ;  /* 0x0000000d06137227 */ /* 0x000fe200078e00ff */
[----:B------:R-:W-:-:S02]  /*dc40*/  IADD3 R11, R3, 0xfa, RZ ;  /* 0x000000fa030b7810 */ /* 0x000fc40007ffe0ff */
[----:B------:R-:W-:Y:S01]  /*dc50*/  ISETP.GT.U32.AND P4, PT, R4, R16, PT ;  /* 0x000000100400720c */ /* 0x000fe20003f84070 */
[----:B0-----:R-:W-:Y:S01]  /*dc60*/  IMAD.MOV.U32 R2, RZ, RZ, R8 ;  /* 0x000000ffff027224 */ /* 0x001fe200078e0008 */
[----:B------:R-:W-:Y:S01]  /*dc70*/  IABS R20, R11 ;  /* 0x0000000b00147213 */ /* 0x000fe20000000000 */
[----:B------:R-:W-:Y:S02]  /*dc80*/  IMAD.MOV R12, RZ, RZ, -R19 ;  /* 0x000000ffff0c7224 */ /* 0x000fe400078e0a13 */
[----:B------:R-:W-:Y:S01]  /*dc90*/  @!P1 IMAD.MOV R2, RZ, RZ, -R2 ;  /* 0x000000ffff029224 */ /* 0x000fe200078e0a02 */
[----:B------:R-:W-:Y:S01]  /*dca0*/  ISETP.GE.AND P1, PT, R9, RZ, PT ;  /* 0x000000ff0900720c */ /* 0x000fe20003f26270 */
[----:B------:R-:W-:Y:S01]  /*dcb0*/  @!P0 IMAD.IADD R10, R10, 0x1, -R4 ;  /* 0x000000010a0a8824 */ /* 0x000fe200078e0a04 */
[----:B------:R-:W-:Y:S01]  /*dcc0*/  ISETP.GE.AND P0, PT, R5, RZ, PT ;  /* 0x000000ff0500720c */ /* 0x000fe20003f06270 */
[----:B------:R-:W-:Y:S01]  /*dcd0*/  IMAD R8, R4, R12, R13 ;  /* 0x0000000c04087224 */ /* 0x000fe200078e020d */
[----:B------:R0:W-:Y:S01]  /*dce0*/  STL [R1+0x3fc], R2 ;  /* 0x0003fc0201007387 */ /* 0x0001e20000100800 */
[----:B------:R-:W-:Y:S01]  /*dcf0*/  IMAD.HI.U32 R9, R6, R0, RZ ;  /* 0x0000000006097227 */ /* 0x000fe200078e00ff */
[----:B------:R-:W-:-:S03]  /*dd00*/  IADD3 R5, R3, 0xf7, RZ ;  /* 0x000000f703057810 */ /* 0x000fc60007ffe0ff */
[--C-:B------:R-:W-:Y:S01]  /*dd10*/  @!P2 IMAD.IADD R17, R17, 0x1, -R4.reuse ;  /* 0x000000011111a824 */ /* 0x100fe200078e0a04 */
[----:B------:R-:W-:Y:S01]  /*dd20*/  ISETP.GT.U32.AND P2, PT, R4, R8, PT ;  /* 0x000000080400720c */ /* 0x000fe20003f44070 */
[----:B------:R-:W-:Y:S02]  /*dd30*/  @!P4 IMAD.IADD R16, R16, 0x1, -R4 ;  /* 0x000000011010c824 */ /* 0x000fe400078e0a04 */
[----:B------:R-:W-:Y:S02]  /*dd40*/  IMAD.MOV R9, RZ, RZ, -R9 ;  /* 0x000000ffff097224 */ /* 0x000fe400078e0a09 */
[----:B0-----:R-:W-:Y:S01]  /*dd50*/  IMAD.MOV.U32 R2, RZ, RZ, R7 ;  /* 0x000000ffff027224 */ /* 0x001fe200078e0007 */
[C---:B------:R-:W-:Y:S01]  /*dd60*/  ISETP.GT.U32.AND P4, PT, R4.reuse, R16, PT ;  /* 0x000000100400720c */ /* 0x040fe20003f84070 */
[C---:B------:R-:W-:Y:S01]  /*dd70*/  IMAD R0, R4.reuse, R9, R0 ;  /* 0x0000000904007224 */ /* 0x040fe200078e0200 */
[----:B------:R-:W-:Y:S01]  /*dd80*/  IADD3 R9, R3, 0xf9, RZ ;  /* 0x000000f903097810 */ /* 0x000fe20007ffe0ff */
[----:B------:R-:W-:Y:S01]  /*dd90*/  @!P3 IMAD.MOV R2, RZ, RZ, -R2 ;  /* 0x000000ffff02b224 */ /* 0x000fe200078e0a02 */
[----:B------:R-:W-:-:S02]  /*dda0*/  ISETP.GT.U32.AND P3, PT, R4, R10, PT ;  /* 0x0000000a0400720c */ /* 0x000fc40003f64070 */
[----:B------:R-:W-:Y:S01]  /*ddb0*/  IADD3 R7, R3, 0xf8, RZ ;  /* 0x000000f803077810 */ /* 0x000fe20007ffe0ff */
[--C-:B------:R-:W-:Y:S01]  /*ddc0*/  @!P2 IMAD.IADD R8, R8, 0x1, -R4.reuse ;  /* 0x000000010808a824 */ /* 0x100fe200078e0a04 */
[----:B------:R0:W-:Y:S04]  /*ddd0*/  STL [R1+0x3f8], R2 ;  /* 0x0003f80201007387 */ /* 0x0001e80000100800 */
[----:B------:R-:W-:Y:S01]  /*dde0*/  ISETP.GT.U32.AND P2, PT, R4, R8, PT ;  /* 0x000000080400720c */ /* 0x000fe20003f44070 */
[----:B------:R-:W-:Y:S01]  /*ddf0*/  @!P4 IMAD.IADD R16, R16, 0x1, -R4 ;  /* 0x000000011010c824 */ /* 0x000fe200078e0a04 */
[----:B------:R-:W-:-:S03]  /*de00*/  ISETP.GE.AND P4, PT, R18, RZ, PT ;  /* 0x000000ff1200720c */ /* 0x000fc60003f86270 */
[----:B------:R-:W-:Y:S01]  /*de10*/  @!P3 IMAD.IADD R10, R10, 0x1, -R4 ;  /* 0x000000010a0ab824 */ /* 0x000fe200078e0a04 */
[----:B------:R-:W-:Y:S01]  /*de20*/  ISETP.GT.U32.AND P3, PT, R4, R0, PT ;  /* 0x000000000400720c */ /* 0x000fe20003f64070 */
[----:B0-----:R-:W-:Y:S01]  /*de30*/  IMAD.MOV.U32 R2, RZ, RZ, R17 ;  /* 0x000000ffff027224 */ /* 0x001fe200078e0011 */
[----:B------:R-:W-:Y:S01]  /*de40*/  IADD3 R17, R3, 0xf5, RZ ;  /* 0x000000f503117810 */ /* 0x000fe20007ffe0ff */
[----:B------:R-:W-:Y:S01]  /*de50*/  IMAD.MOV.U32 R12, RZ, RZ, R16 ;  /* 0x000000ffff0c7224 */ /* 0x000fe200078e0010 */
[----:B------:R-:W-:Y:S01]  /*de60*/  IABS R16, R5 ;  /* 0x0000000500107213 */ /* 0x000fe20000000000 */
[----:B------:R-:W-:Y:S01]  /*de70*/  @!P6 IMAD.MOV R2, RZ, RZ, -R2 ;  /* 0x000000ffff02e224 */ /* 0x000fe200078e0a02 */
[----:B------:R-:W-:Y:S01]  /*de80*/  ISETP.GE.AND P6, PT, R11, RZ, PT ;  /* 0x000000ff0b00720c */ /* 0x000fe20003fc6270 */
[----:B------:R-:W-:Y:S01]  /*de90*/  @!P1 IMAD.MOV R12, RZ, RZ, -R12 ;  /* 0x000000ffff0c9224 */ /* 0x000fe200078e0a0c */
[----:B------:R-:W-:Y:S01]  /*dea0*/  ISETP.GE.AND P1, PT, R9, RZ, PT ;  /* 0x000000ff0900720c */ /* 0x000fe20003f26270 */
[----:B------:R-:W-:Y:S01]  /*deb0*/  @!P2 IMAD.IADD R8, R8, 0x1, -R4 ;  /* 0x000000010808a824 */ /* 0x000fe200078e0a04 */
[----:B------:R0:W-:Y:S01]  /*dec0*/  STL [R1+0x3e4], R2 ;  /* 0x0003e40201007387 */ /* 0x0001e20000100800 */
[----:B------:R-:W-:-:S02]  /*ded0*/  ISETP.GE.AND P2, PT, R5, RZ, PT ;  /* 0x000000ff0500720c */ /* 0x000fc40003f46270 */
[----:B------:R-:W-:Y:S01]  /*dee0*/  @!P3 IMAD.IADD R0, R0, 0x1, -R4 ;  /* 0x000000010000b824 */ /* 0x000fe200078e0a04 */
[----:B------:R-:W-:Y:S04]  /*def0*/  STL [R1+0x3e8], R12 ;  /* 0x0003e80c01007387 */ /* 0x000fe80000100800 */
[----:B------:R-:W-:Y:S01]  /*df00*/  ISETP.GT.U32.AND P3, PT, R4, R0, PT ;  /* 0x000000000400720c */ /* 0x000fe20003f64070 */
[----:B0-----:R-:W-:Y:S01]  /*df10*/  IMAD.MOV.U32 R2, RZ, RZ, R10 ;  /* 0x000000ffff027224 */ /* 0x001fe200078e000a */
[----:B------:R-:W-:Y:S01]  /*df20*/  IABS R10, R9 ;  /* 0x00000009000a7213 */ /* 0x000fe20000000000 */
[----:B------:R-:W-:-:S04]  /*df30*/  IMAD.HI.U32 R9, R6, R20, RZ ;  /* 0x0000001406097227 */ /* 0x000fc800078e00ff */
[----:B------:R-:W-:Y:S01]  /*df40*/  @!P5 IMAD.MOV R2, RZ, RZ, -R2 ;  /* 0x000000ffff02d224 */ /* 0x000fe200078e0a02 */
[----:B------:R-:W-:Y:S01]  /*df50*/  ISETP.GE.AND P5, PT, R7, RZ, PT ;  /* 0x000000ff0700720c */ /* 0x000fe20003fa6270 */
[----:B------:R-:W-:Y:S01]  /*df60*/  IMAD.MOV R5, RZ, RZ, -R9 ;  /* 0x000000ffff057224 */ /* 0x000fe200078e0a09 */
[----:B------:R-:W-:Y:S01]  /*df70*/  IABS R7, R7 ;  /* 0x0000000700077213 */ /* 0x000fe20000000000 */
[C---:B------:R-:W-:Y:S01]  /*df80*/  IMAD.HI.U32 R11, R6.reuse, R10, RZ ;  /* 0x0000000a060b7227 */ /* 0x040fe200078e00ff */
[----:B------:R0:W-:Y:S03]  /*df90*/  STL [R1+0x3ec], R2 ;  /* 0x0003ec0201007387 */ /* 0x0001e60000100800 */
[----:B------:R-:W-:-:S04]  /*dfa0*/  IMAD.HI.U32 R9, R6, R7, RZ ;  /* 0x0000000706097227 */ /* 0x000fc800078e00ff */
[----:B------:R-:W-:Y:S02]  /*dfb0*/  IMAD R20, R4, R5, R20 ;  /* 0x0000000504147224 */ /* 0x000fe400078e0214 */
[----:B------:R-:W-:Y:S02]  /*dfc0*/  @!P3 IMAD.IADD R0, R0, 0x1, -R4 ;  /* 0x000000010000b824 */ /* 0x000fe400078e0a04 */
[----:B0-----:R-:W-:Y:S02]  /*dfd0*/  IMAD.MOV.U32 R2, RZ, RZ, R8 ;  /* 0x000000ffff027224 */ /* 0x001fe400078e0008 */
[----:B------:R-:W-:Y:S01]  /*dfe0*/  IMAD.MOV R8, RZ, RZ, -R9 ;  /* 0x000000ffff087224 */ /* 0x000fe200078e0a09 */
[----:B------:R-:W-:Y:S01]  /*dff0*/  IADD3 R9, R3, 0xf4, RZ ;  /* 0x000000f403097810 */ /* 0x000fe20007ffe0ff */
[----:B------:R-:W-:Y:S01]  /*e000*/  @!P0 IMAD.MOV R2, RZ, RZ, -R2 ;  /* 0x000000ffff028224 */ /* 0x000fe200078e0a02 */
[C---:B------:R-:W-:Y:S01]  /*e010*/  ISETP.GT.U32.AND P0, PT, R4.reuse, R20, PT ;  /* 0x000000140400720c */ /* 0x040fe20003f04070 */
[----:B------:R-:W-:Y:S01]  /*e020*/  IMAD R8, R4, R8, R7 ;  /* 0x0000000804087224 */ /* 0x000fe200078e0207 */
[----:B------:R-:W-:Y:S01]  /*e030*/  IABS R12, R9 ;  /* 0x00000009000c7213 */ /* 0x000fe20000000000 */
[----:B------:R-:W-:Y:S01]  /*e040*/  IMAD.MOV R11, RZ, RZ, -R11 ;  /* 0x000000ffff0b7224 */ /* 0x000fe200078e0a0b */
[----:B------:R0:W-:Y:S01]  /*e050*/  STL [R1+0x3f0], R2 ;  /* 0x0003f00201007387 */ /* 0x0001e20000100800 */
[----:B------:R-:W-:-:S04]  /*e060*/  IMAD.HI.U32 R5, R6, R16, RZ ;  /* 0x0000001006057227 */ /* 0x000fc800078e00ff */
[----:B------:R-:W-:Y:S01]  /*e070*/  IMAD R10, R4, R11, R10 ;  /* 0x0000000b040a7224 */ /* 0x000fe200078e020a */
[----:B------:R-:W-:Y:S01]  /*e080*/  IADD3 R11, R3, 0xf3, RZ ;  /* 0x000000f3030b7810 */ /* 0x000fe20007ffe0ff */
[----:B------:R-:W-:Y:S02]  /*e090*/  IMAD.MOV R5, RZ, RZ, -R5 ;  /* 0x000000ffff057224 */ /* 0x000fe400078e0a05 */
[----:B------:R-:W-:Y:S01]  /*e0a0*/  @!P0 IMAD.IADD R20, R20, 0x1, -R4 ;  /* 0x0000000114148824 */ /* 0x000fe200078e0a04 */
[C---:B------:R-:W-:Y:S01]  /*e0b0*/  ISETP.GT.U32.AND P3, PT, R4.reuse, R10, PT ;  /* 0x0000000a0400720c */ /* 0x040fe20003f64070 */
[----:B0-----:R-:W-:Y:S01]  /*e0c0*/  IMAD.MOV.U32 R2, RZ, RZ, R0 ;  /* 0x000000ffff027224 */ /* 0x001fe200078e0000 */
[----:B------:R-:W-:Y:S01]  /*e0d0*/  IABS R0, R17 ;  /* 0x0000001100007213 */ /* 0x000fe20000000000 */
[C---:B------:R-:W-:Y:S01]  /*e0e0*/  IMAD R16, R4.reuse, R5, R16 ;  /* 0x0000000504107224 */ /* 0x040fe200078e0210 */
[C---:B------:R-:W-:Y:S01]  /*e0f0*/  ISETP.GT.U32.AND P0, PT, R4.reuse, R20, PT ;  /* 0x000000140400720c */ /* 0x040fe20003f04070 */
[----:B------:R-:W-:Y:S01]  /*e100*/  @!P4 IMAD.MOV R2, RZ, RZ, -R2 ;  /* 0x000000ffff02c224 */ /* 0x000fe200078e0a02 */
[----:B------:R-:W-:Y:S01]  /*e110*/  ISETP.GT.U32.AND P4, PT, R4, R8, PT ;  /* 0x000000080400720c */ /* 0x000fe20003f84070 */
[----:B------:R-:W-:Y:S01]  /*e120*/  IMAD.HI.U32 R13, R6, R0, RZ ;  /* 0x00000000060d7227 */ /* 0x000fe200078e00ff */
[----:B------:R-:W-:-:S02]  /*e130*/  IABS R5, R21 ;  /* 0x0000001500057213 */ /* 0x000fc40000000000 */
[----:B------:R0:W-:Y:S01]  /*e140*/  STL [R1+0x3f4], R2 ;  /* 0x0003f40201007387 */ /* 0x0001e20000100800 */
[----:B------:R-:W-:Y:S01]  /*e150*/  IMAD.MOV R13, RZ, RZ, -R13 ;  /* 0x000000ffff0d7224 */ /* 0x000fe200078e0a0d */
[----:B------:R-:W-:Y:S01]  /*e160*/  IABS R7, R11 ;  /* 0x0000000b00077213 */ /* 0x000fe20000000000 */
[----:B------:R-:W-:Y:S02]  /*e170*/  @!P3 IMAD.IADD R10, R10, 0x1, -R4 ;  /* 0x000000010a0ab824 */ /* 0x000fe400078e0a04 */
[----:B------:R-:W-:Y:S01]  /*e180*/  IMAD R0, R4, R13, R0 ;  /* 0x0000000d04007224 */ /* 0x000fe200078e0200 */
[----:B------:R-:W-:Y:S01]  /*e190*/  IADD3 R13, R3, 0xf2, RZ ;  /* 0x000000f2030d7810 */ /* 0x000fe20007ffe0ff */
[--C-:B------:R-:W-:Y:S01]  /*e1a0*/  @!P0 IMAD.IADD R20, R20, 0x1, -R4.reuse ;  /* 0x0000000114148824 */ /* 0x100fe200078e0a04 */
[----:B------:R-:W-:Y:S01]  /*e1b0*/  ISETP.GT.U32.AND P0, PT, R4, R16, PT ;  /* 0x000000100400720c */ /* 0x000fe20003f04070 */
[----:B------:R-:W-:Y:S01]  /*e1c0*/  @!P4 IMAD.IADD R8, R8, 0x1, -R4 ;  /* 0x000000010808c824 */ /* 0x000fe200078e0a04 */
[----:B------:R-:W-:Y:S01]  /*e1d0*/  ISETP.GT.U32.AND P3, PT, R4, R10, PT ;  /* 0x0000000a0400720c */ /* 0x000fe20003f64070 */
[----:B------:R-:W-:-:S03]  /*e1e0*/  IMAD.HI.U32 R18, R6, R5, RZ ;  /* 0x0000000506127227 */ /* 0x000fc600078e00ff */
[C---:B------:R-:W-:Y:S01]  /*e1f0*/  ISETP.GT.U32.AND P4, PT, R4.reuse, R8, PT ;  /* 0x000000080400720c */ /* 0x040fe20003f84070 */
[----:B------:R-:W-:Y:S02]  /*e200*/  IMAD.MOV R18, RZ, RZ, -R18 ;  /* 0x000000ffff127224 */ /* 0x000fe400078e0a12 */
[----:B0-----:R-:W-:Y:S01]  /*e210*/  IMAD.MOV.U32 R2, RZ, RZ, R20 ;  /* 0x000000ffff027224 */ /* 0x001fe200078e0014 */
        /* <DEDUP_REMOVED lines=8> */
[----:B------:R-:W-:Y:S01]  /*e2a0*/  @!P4 IMAD.IADD R8, R8, 0x1, -R4 ;  /* 0x000000010808c824 */ /* 0x000fe200078e0a04 */
[----:B------:R-:W-:Y:S01]  /*e2b0*/  ISETP.GT.U32.AND P4, PT, R4, R0, PT ;  /* 0x000000000400720c */ /* 0x000fe20003f84070 */
[C---:B------:R-:W-:Y:S01]  /*e2c0*/  IMAD.HI.U32 R19, R6.reuse, R12, RZ ;  /* 0x0000000c06137227 */ /* 0x040fe200078e00ff */
[----:B------:R0:W-:Y:S03]  /*e2d0*/  STL [R1+0x3dc], R2 ;  /* 0x0003dc0201007387 */ /* 0x0001e60000100800 */
[----:B------:R-:W-:-:S04]  /*e2e0*/  IMAD.HI.U32 R18, R6, R7, RZ ;  /* 0x0000000706127227 */ /* 0x000fc800078e00ff */
[----:B------:R-:W-:Y:S02]  /*e2f0*/  IMAD.MOV R19, RZ, RZ, -R19 ;  /* 0x000000ffff137224 */ /* 0x000fe400078e0a13 */
[--C-:B------:R-:W-:Y:S01]  /*e300*/  @!P3 IMAD.IADD R5, R5, 0x1, -R4.reuse ;  /* 0x000000010505b824 */ /* 0x100fe200078e0a04 */
[----:B------:R-:W-:Y:S01]  /*e310*/  ISETP.GE.AND P3, PT, R17, RZ, PT ;  /* 0x000000ff1100720c */ /* 0x000fe20003f66270 */
[----:B------:R-:W-:Y:S02]  /*e320*/  @!P4 IMAD.IADD R0, R0, 0x1, -R4 ;  /* 0x000000010000c824 */ /* 0x000fe400078e0a04 */
[----:B0-----:R-:W-:Y:S02]  /*e330*/  IMAD.MOV.U32 R2, RZ, RZ, R10 ;  /* 0x000000ffff027224 */ /* 0x001fe400078e000a */
[----:B------:R-:W-:Y:S01]  /*e340*/  IMAD.HI.U32 R10, R6, R20, RZ ;  /* 0x00000014060a7227 */ /* 0x000fe200078e00ff */
[----:B------:R-:W-:-:S03]  /*e350*/  ISETP.GT.U32.AND P4, PT, R4, R0, PT ;  /* 0x000000000400720c */ /* 0x000fc60003f84070 */
[----:B------:R-:W-:Y:S01]  /*e360*/  @!P1 IMAD.MOV R2, RZ, RZ, -R2 ;  /* 0x000000ffff029224 */ /* 0x000fe200078e0a02 */
[C---:B------:R-:W-:Y:S01]  /*e370*/  ISETP.GT.U32.AND P1, PT, R4.reuse, R5, PT ;  /* 0x000000050400720c */ /* 0x040fe20003f24070 */
[----:B------:R-:W-:Y:S02]  /*e380*/  IMAD.MOV R18, RZ, RZ, -R18 ;  /* 0x000000ffff127224 */ /* 0x000fe400078e0a12 */
[----:B------:R-:W-:Y:S01]  /*e390*/  IMAD R12, R4, R19, R12 ;  /* 0x00000013040c7224 */ /* 0x000fe200078e020c */
[----:B------:R0:W-:Y:S01]  /*e3a0*/  STL [R1+0x3d8], R2 ;  /* 0x0003d80201007387 */ /* 0x0001e20000100800 */
[----:B------:R-:W-:Y:S02]  /*e3b0*/  @!P6 IMAD.IADD R16, R16, 0x1, -R4 ;  /* 0x000000011010e824 */ /* 0x000fe400078e0a04 */
[----:B------:R-:W-:Y:S01]  /*e3c0*/  IMAD.MOV R10, RZ, RZ, -R10 ;  /* 0x000000ffff0a7224 */ /* 0x000fe200078e0a0a */
[C---:B------:R-:W-:Y:S01]  /*e3d0*/  ISETP.GT.U32.AND P6, PT, R4.reuse, R12, PT ;  /* 0x0000000c0400720c */ /* 0x040fe20003fc4070 */
[----:B------:R-:W-:-:S02]  /*e3e0*/  IMAD R7, R4, R18, R7 ;  /* 0x0000001204077224 */ /* 0x000fc400078e0207 */
[----:B------:R-:W-:Y:S02]  /*e3f0*/  IMAD R20, R4, R10, R20 ;  /* 0x0000000a04147224 */ /* 0x000fe400078e0214 */
[----:B------:R-:W-:Y:S02]  /*e400*/  @!P4 IMAD.IADD R0, R0, 0x1, -R4 ;  /* 0x000000010000c824 */ /* 0x000fe400078e0a04 */
[----:B0-----:R-:W-:Y:S01]  /*e410*/  IMAD.MOV.U32 R2, RZ, RZ, R16 ;  /* 0x000000ffff027224 */ /* 0x001fe200078e0010 */
[C---:B------:R-:W-:Y:S01]  /*e420*/  ISETP.GT.U32.AND P4, PT, R4.reuse, R20, PT ;  /* 0x000000140400720c */ /* 0x040fe20003f84070 */
[----:B------:R-:W-:Y:S01]  /*e430*/  @!P5 IMAD.MOV R8, RZ, RZ, -R8 ;  /* 0x000000ffff08d224 */ /* 0x000fe200078e0a08 */
[----:B------:R-:W-:Y:S01]  /*e440*/  IADD3 R16, R3, 0xf1, RZ ;  /* 0x000000f103107810 */ /* 0x000fe20007ffe0ff */
[----:B------:R-:W-:Y:S01]  /*e450*/  @!P2 IMAD.MOV R2, RZ, RZ, -R2 ;  /* 0x000000ffff02a224 */ /* 0x000fe200078e0a02 */
[----:B------:R-:W-:Y:S01]  /*e460*/  ISETP.GT.U32.AND P2, PT, R4, R7, PT ;  /* 0x000000070400720c */ /* 0x000fe20003f44070 */
[--C-:B------:R-:W-:Y:S01]  /*e470*/  @!P1 IMAD.IADD R5, R5, 0x1, -R4.reuse ;  /* 0x0000000105059824 */ /* 0x100fe200078e0a04 */
[----:B------:R-:W-:Y:S01]  /*e480*/  ISETP.GE.AND P5, PT, R9, RZ, PT ;  /* 0x000000ff0900720c */ /* 0x000fe20003fa6270 */
[----:B------:R-:W-:Y:S01]  /*e490*/  @!P6 IMAD.IADD R12, R12, 0x1, -R4 ;  /* 0x000000010c0ce824 */ /* 0x000fe200078e0a04 */
[----:B------:R-:W-:Y:S01]  /*e4a0*/  ISETP.GE.AND P1, PT, R11, RZ, PT ;  /* 0x000000ff0b00720c */ /* 0x000fe20003f26270 */
[----:B------:R0:W-:Y:S01]  /*e4b0*/  STL [R1+0x3d4], R8 ;  /* 0x0003d40801007387 */ /* 0x0001e20000100800 */
[----:B------:R-:W-:Y:S01]  /*e4c0*/  IABS R9, R16 ;  /* 0x0000001000097213 */ /* 0x000fe20000000000 */
[----:B------:R-:W-:Y:S01]  /*e4d0*/  @!P3 IMAD.MOV R0, RZ, RZ, -R0 ;  /* 0x000000ffff00b224 */ /* 0x000fe200078e0a00 */
[----:B------:R-:W-:Y:S01]  /*e4e0*/  IADD3 R11, R3, 0xf0, RZ ;  /* 0x000000f0030b7810 */ /* 0x000fe20007ffe0ff */
[----:B------:R1:W-:Y:S01]  /*e4f0*/  STL [R1+0x3d0], R2 ;  /* 0x0003d00201007387 */ /* 0x0003e20000100800 */
[----:B------:R-:W-:Y:S01]  /*e500*/  @!P4 IMAD.IADD R20, R20, 0x1, -R4 ;  /* 0x000000011414c824 */ /* 0x000fe200078e0a04 */
[----:B------:R-:W-:Y:S01]  /*e510*/  ISETP.GE.AND P6, PT, R13, RZ, PT ;  /* 0x000000ff0d00720c */ /* 0x000fe20003fc6270 */
[----:B------:R-:W-:Y:S01]  /*e520*/  IMAD.HI.U32 R13, R6, R9, RZ ;  /* 0x00000009060d7227 */ /* 0x000fe200078e00ff */
[----:B------:R-:W-:-:S02]  /*e530*/  IABS R10, R11 ;  /* 0x0000000b000a7213 */ /* 0x000fc40000000000 */
[----:B0-----:R-:W-:Y:S01]  /*e540*/  IADD3 R8, R3, 0xef, RZ ;  /* 0x000000ef03087810 */ /* 0x001fe20007ffe0ff */
[----:B------:R-:W-:Y:S01]  /*e550*/  @!P2 IMAD.IADD R7, R7, 0x1, -R4 ;  /* 0x000000010707a824 */ /* 0x000fe200078e0a04 */
[----:B------:R-:W-:Y:S01]  /*e560*/  ISETP.GT.U32.AND P2, PT, R4, R12, PT ;  /* 0x0000000c0400720c */ /* 0x000fe20003f44070 */
[----:B------:R-:W-:-:S03]  /*e570*/  IMAD.HI.U32 R17, R6, R10, RZ ;  /* 0x0000000a06117227 */ /* 0x000fc600078e00ff */
[C---:B------:R-:W-:Y:S01]  /*e580*/  ISETP.GT.U32.AND P4, PT, R4.reuse, R7, PT ;  /* 0x000000070400720c */ /* 0x040fe20003f84070 */
[----:B-1----:R-:W-:Y:S02]  /*e590*/  IMAD.MOV.U32 R2, RZ, RZ, R5 ;  /* 0x000000ffff027224 */ /* 0x002fe400078e0005 */
[----:B------:R-:W-:Y:S01]  /*e5a0*/  IMAD.MOV R5, RZ, RZ, -R13 ;  /* 0x000000ffff057224 */ /* 0x000fe200078e0a0d */
[----:B------:R-:W-:Y:S01]  /*e5b0*/  IADD3 R13, R3, 0xee, RZ ;  /* 0x000000ee030d7810 */ /* 0x000fe20007ffe0ff */
[----:B------:R-:W-:Y:S01]  /*e5c0*/  @!P0 IMAD.MOV R2, RZ, RZ, -R2 ;  /* 0x000000ffff028224 */ /* 0x000fe200078e0a02 */
[C---:B------:R-:W-:Y:S01]  /*e5d0*/  ISETP.GT.U32.AND P0, PT, R4.reuse, R20, PT ;  /* 0x000000140400720c */ /* 0x040fe20003f04070 */
[----:B------:R-:W-:Y:S01]  /*e5e0*/  IMAD R9, R4, R5, R9 ;  /* 0x0000000504097224 */ /* 0x000fe200078e0209 */
[----:B------:R-:W-:Y:S01]  /*e5f0*/  IABS R5, R8 ;  /* 0x0000000800057213 */ /* 0x000fe20000000000 */
[----:B------:R-:W-:Y:S01]  /*e600*/  IMAD.MOV R17, RZ, RZ, -R17 ;  /* 0x000000ffff117224 */ /* 0x000fe200078e0a11 */
[----:B------:R-:W-:Y:S01]  /*e610*/  IABS R21, R13 ;  /* 0x0000000d00157213 */ /* 0x000fe20000000000 */
[----:B------:R-:W-:Y:S01]  /*e620*/  @!P2 IMAD.IADD R12, R12, 0x1, -R4 ;  /* 0x000000010c0ca824 */ /* 0x000fe200078e0a04 */
[C---:B------:R-:W-:Y:S01]  /*e630*/  ISETP.GT.U32.AND P2, PT, R4.reuse, R9, PT ;  /* 0x000000090400720c */ /* 0x040fe20003f44070 */
[----:B------:R-:W-:Y:S01]  /*e640*/  IMAD R10, R4, R17, R10 ;  /* 0x00000011040a7224 */ /* 0x000fe200078e020a */
[----:B------:R0:W-:Y:S01]  /*e650*/  STL [R1+0x3cc], R2 ;  /* 0x0003cc0201007387 */ /* 0x0001e20000100800 */
[----:B------:R-:W-:-:S03]  /*e660*/  IMAD.HI.U32 R18, R6, R5, RZ ;  /* 0x0000000506127227 */ /* 0x000fc600078e00ff */
[----:B------:R1:W-:Y:S01]  /*e670*/  STL [R1+0x3c8], R0 ;  /* 0x0003c80001007387 */ /* 0x0003e20000100800 */
[----:B------:R-:W-:Y:S01]  /*e680*/  @!P0 IMAD.IADD R20, R20, 0x1, -R4 ;  /* 0x0000000114148824 */ /* 0x000fe200078e0a04 */
[----:B------:R-:W-:Y:S01]  /*e690*/  ISETP.GT.U32.AND P0, PT, R4, R10, PT ;  /* 0x0000000a0400720c */ /* 0x000fe20003f04070 */
[----:B------:R-:W-:Y:S02]  /*e6a0*/  IMAD.MOV R18, RZ, RZ, -R18 ;  /* 0x000000ffff127224 */ /* 0x000fe400078e0a12 */
[--C-:B------:R-:W-:Y:S01]  /*e6b0*/  @!P4 IMAD.IADD R7, R7, 0x1, -R4.reuse ;  /* 0x000000010707c824 */ /* 0x100fe200078e0a04 */
[----:B------:R-:W-:Y:S01]  /*e6c0*/  ISETP.GE.AND P4, PT, R16, RZ, PT ;  /* 0x000000ff1000720c */ /* 0x000fe20003f86270 */
[----:B------:R-:W-:Y:S01]  /*e6d0*/  @!P2 IMAD.IADD R9, R9, 0x1, -R4 ;  /* 0x000000010909a824 */ /* 0x000fe200078e0a04 */
[----:B------:R-:W-:Y:S01]  /*e6e0*/  IADD3 R16, R3, 0xed, RZ ;  /* 0x000000ed03107810 */ /* 0x000fe20007ffe0ff */
[----:B------:R-:W-:Y:S01]  /*e6f0*/  IMAD.HI.U32 R17, R6, R21, RZ ;  /* 0x0000001506117227 */ /* 0x000fe200078e00ff */
[----:B------:R-:W-:-:S02]  /*e700*/  ISETP.GE.AND P2, PT, R11, RZ, PT ;  /* 0x000000ff0b00720c */ /* 0x000fc40003f46270 */
[----:B------:R-:W-:Y:S01]  /*e710*/  IADD3 R11, R3, 0xec, RZ ;  /* 0x000000ec030b7810 */ /* 0x000fe20007ffe0ff */
[----:B------:R-:W-:Y:S01]  /*e720*/  IMAD R5, R4, R18, R5 ;  /* 0x0000001204057224 */ /* 0x000fe200078e0205 */
[----:B------:R-:W-:Y:S01]  /*e730*/  IABS R18, R16 ;  /* 0x0000001000127213 */ /* 0x000fe20000000000 */
[----:B------:R-:W-:Y:S01]  /*e740*/  @!P0 IMAD.IADD R10, R10, 0x1, -R4 ;  /* 0x000000010a0a8824 */ /* 0x000fe200078e0a04 */
[C---:B------:R-:W-:Y:S01]  /*e750*/  ISETP.GT.U32.AND P0, PT, R4.reuse, R9, PT ;  /* 0x000000090400720c */ /* 0x040fe20003f04070 */
[----:B0-----:R-:W-:Y:S02]  /*e760*/  IMAD.MOV.U32 R2, RZ, RZ, R12 ;  /* 0x000000ffff027224 */ /* 0x001fe400078e000c */
[----:B------:R-:W-:Y:S01]  /*e770*/  IMAD.MOV R17, RZ, RZ, -R17 ;  /* 0x000000ffff117224 */ /* 0x000fe200078e0a11 */
[C---:B------:R-:W-:Y:S01]  /*e780*/  ISETP.GT.U32.AND P3, PT, R4.reuse, R10, PT ;  /* 0x0000000a0400720c */ /* 0x040fe20003f64070 */
[----:B------:R-:W-:Y:S01]  /*e790*/  @!P5 IMAD.MOV R2, RZ, RZ, -R2 ;  /* 0x000000ffff02d224 */ /* 0x000fe200078e0a02 */
[C---:B------:R-:W-:Y:S01]  /*e7a0*/  ISETP.GT.U32.AND P5, PT, R4.reuse, R5, PT ;  /* 0x000000050400720c */ /* 0x040fe20003fa4070 */
[----:B------:R-:W-:Y:S01]  /*e7b0*/  IMAD R21, R4, R17, R21 ;  /* 0x0000001104157224 */ /* 0x000fe200078e0215 */
[----:B------:R-:W-:Y:S01]  /*e7c0*/  IABS R17, R11 ;  /* 0x0000000b00117213 */ /* 0x000fe20000000000 */
[----:B------:R-:W-:Y:S01]  /*e7d0*/  IMAD.MOV.U32 R12, RZ, RZ, R7 ;  /* 0x000000ffff0c7224 */ /* 0x000fe200078e0007 */
[----:B------:R0:W-:Y:S01]  /*e7e0*/  STL [R1+0x3c4], R2 ;  /* 0x0003c40201007387 */ /* 0x0001e20000100800 */
[----:B-1----:R-:W-:-:S04]  /*e7f0*/  IMAD.HI.U32 R0, R6, R18, RZ ;  /* 0x0000001206007227 */ /* 0x002fc800078e00ff */
[----:B------:R-:W-:Y:S01]  /*e800*/  @!P1 IMAD.MOV R12, RZ, RZ, -R12 ;  /* 0x000000ffff0c9224 */ /* 0x000fe200078e0a0c */
[----:B------:R-:W-:Y:S01]  /*e810*/  ISETP.GT.U32.AND P1, PT, R4, R21, PT ;  /* 0x000000150400720c */ /* 0x000fe20003f24070 */
[----:B------:R-:W-:-:S03]  /*e820*/  IMAD.HI.U32 R7, R6, R17, RZ ;  /* 0x0000001106077227 */ /* 0x000fc600078e00ff */
[----:B------:R1:W-:Y:S01]  /*e830*/  STL [R1+0x3c0], R12 ;  /* 0x0003c00c01007387 */ /* 0x0003e20000100800 */
[----:B0-----:R-:W-:Y:S02]  /*e840*/  IMAD.MOV.U32 R2, RZ, RZ, R20 ;  /* 0x000000ffff027224 */ /* 0x001fe400078e0014 */
[----:B------:R-:W-:Y:S01]  /*e850*/  @!P0 IMAD.IADD R9, R9, 0x1, -R4 ;  /* 0x0000000109098824 */ /* 0x000fe200078e0a04 */
[----:B------:R-:W-:Y:S01]  /*e860*/  ISETP.GE.AND P0, PT, R13, RZ, PT ;  /* 0x000000ff0d00720c */ /* 0x000fe20003f06270 */
[----:B------:R-:W-:Y:S02]  /*e870*/  IMAD.MOV R0, RZ, RZ, -R0 ;  /* 0x000000ffff007224 */ /* 0x000fe400078e0a00 */
[----:B------:R-:W-:Y:S01]  /*e880*/  @!P6 IMAD.MOV R2, RZ, RZ, -R2 ;  /* 0x000000ffff02e224 */ /* 0x000fe200078e0a02 */
[----:B------:R-:W-:Y:S01]  /*e890*/  ISETP.GE.AND P6, PT, R8, RZ, PT ;  /* 0x000000ff0800720c */ /* 0x000fe20003fc6270 */
[----:B------:R-:W-:Y:S01]  /*e8a0*/  IMAD.MOV R8, RZ, RZ, -R7 ;  /* 0x000000ffff087224 */ /* 0x000fe200078e0a07 */
[----:B-1----:R-:W-:Y:S01]  /*e8b0*/  IADD3 R12, R3, 0xeb, RZ ;  /* 0x000000eb030c7810 */ /* 0x002fe20007ffe0ff */
[--C-:B------:R-:W-:Y:S01]  /*e8c0*/  @!P3 IMAD.IADD R10, R10, 0x1, -R4.reuse ;  /* 0x000000010a0ab824 */ /* 0x100fe200078e0a04 */
[----:B------:R0:W-:Y:S01]  /*e8d0*/  STL [R1+0x3bc], R2 ;  /* 0x0003bc0201007387 */ /* 0x0001e20000100800 */
[----:B------:R-:W-:Y:S01]  /*e8e0*/  @!P5 IMAD.IADD R5, R5, 0x1, -R4 ;  /* 0x000000010505d824 */ /* 0x000fe200078e0a04 */
[----:B------:R-:W-:Y:S01]  /*e8f0*/  ISETP.GE.AND P3, PT, R16, RZ, PT ;  /* 0x000000ff1000720c */ /* 0x000fe20003f66270 */
[C---:B------:R-:W-:Y:S01]  /*e900*/  IMAD R7, R4.reuse, R0, R18 ;  /* 0x0000000004077224 */ /* 0x040fe200078e0212 */
[----:B------:R-:W-:Y:S01]  /*e910*/  IADD3 R0, R3, 0xea, RZ ;  /* 0x000000ea03007810 */ /* 0x000fe20007ffe0ff */
[----:B------:R-:W-:Y:S01]  /*e920*/  IMAD.MOV.U32 R14, RZ, RZ, R9 ;  /* 0x000000ffff0e7224 */ /* 0x000fe200078e0009 */
[C---:B------:R-:W-:Y:S01]  /*e930*/  ISETP.GT.U32.AND P5, PT, R4.reuse, R5, PT ;  /* 0x000000050400720c */ /* 0x040fe20003fa4070 */
[C---:B------:R-:W-:Y:S01]  /*e940*/  IMAD R8, R4.reuse, R8, R17 ;  /* 0x0000000804087224 */ /* 0x040fe200078e0211 */
[----:B------:R-:W-:Y:S01]  /*e950*/  IABS R9, R12 ;  /* 0x0000000c00097213 */ /* 0x000fe20000000000 */
[----:B------:R-:W-:Y:S01]  /*e960*/  @!P4 IMAD.MOV R14, RZ, RZ, -R14 ;  /* 0x000000ffff0ec224 */ /* 0x000fe200078e0a0e */
[C---:B------:R-:W-:Y:S01]  /*e970*/  ISETP.GT.U32.AND P4, PT, R4.reuse, R7, PT ;  /* 0x000000070400720c */ /* 0x040fe20003f84070 */
[----:B0-----:R-:W-:Y:S01]  /*e980*/  IMAD.MOV.U32 R2, RZ, RZ, R10 ;  /* 0x000000ffff027224 */ /* 0x001fe200078e000a */
[----:B------:R-:W-:Y:S01]  /*e990*/  IABS R13, R0 ;  /* 0x00000000000d7213 */ /* 0x000fe20000000000 */
[----:B------:R-:W-:Y:S01]  /*e9a0*/  @!P1 IMAD.IADD R21, R21, 0x1, -R4 ;  /* 0x0000000115159824 */ /* 0x000fe200078e0a04 */
[----:B------:R-:W-:Y:S01]  /*e9b0*/  STL [R1+0x3b8], R14 ;  /* 0x0003b80e01007387 */ /* 0x000fe20000100800 */
[----:B------:R-:W-:Y:S01]  /*e9c0*/  @!P2 IMAD.MOV R2, RZ, RZ, -R2 ;  /* 0x000000ffff02a224 */ /* 0x000fe200078e0a02 */
[----:B------:R-:W-:Y:S01]  /*e9d0*/  ISETP.GT.U32.AND P2, PT, R4, R8, PT ;  /* 0x000000080400720c */ /* 0x000fe20003f44070 */
[----:B------:R-:W-:Y:S01]  /*e9e0*/  IMAD.HI.U32 R17, R6, R9, RZ ;  /* 0x0000000906117227 */ /* 0x000fe200078e00ff */
[----:B------:R-:W-:-:S02]  /*e9f0*/  ISETP.GT.U32.AND P1, PT, R4, R21, PT ;  /* 0x000000150400720c */ /* 0x000fc40003f24070 */
[----:B------:R0:W-:Y:S01]  /*ea00*/  STL [R1+0x3b4], R2 ;  /* 0x0003b40201007387 */ /* 0x0001e20000100800 */
[--C-:B------:R-:W-:Y:S01]  /*ea10*/  @!P5 IMAD.IADD R5, R5, 0x1, -R4.reuse ;  /* 0x000000010505d824 */ /* 0x100fe200078e0a04 */
[----:B------:R-:W-:Y:S01]  /*ea20*/  ISETP.GE.AND P5, PT, R11, RZ, PT ;  /* 0x000000ff0b00720c */ /* 0x000fe20003fa6270 */
[----:B------:R-:W-:Y:S01]  /*ea30*/  @!P4 IMAD.IADD R7, R7, 0x1, -R4 ;  /* 0x000000010707c824 */ /* 0x000fe200078e0a04 */
[----:B------:R-:W-:Y:S01]  /*ea40*/  IADD3 R10, R3, 0xe9, RZ ;  /* 0x000000e9030a7810 */ /* 0x000fe20007ffe0ff */
[----:B------:R-:W-:-:S03]  /*ea50*/  IMAD.MOV.U32 R11, RZ, RZ, R13 ;  /* 0x000000ffff0b7224 */ /* 0x000fc600078e000d */
[----:B------:R-:W-:Y:S01]  /*ea60*/  ISETP.GT.U32.AND P4, PT, R4, R7, PT ;  /* 0x000000070400720c */ /* 0x000fe20003f84070 */
[--C-:B------:R-:W-:Y:S01]  /*ea70*/  @!P2 IMAD.IADD R8, R8, 0x1, -R4.reuse ;  /* 0x000000010808a824 */ /* 0x100fe200078e0a04 */
[----:B------:R-:W-:Y:S01]  /*ea80*/  IABS R16, R10 ;  /* 0x0000000a00107213 */ /* 0x000fe20000000000 */
[----:B0-----:R-:W-:Y:S01]  /*ea90*/  IMAD.MOV.U32 R2, RZ, RZ, R5 ;  /* 0x000000ffff027224 */ /* 0x001fe200078e0005 */
[----:B------:R-:W-:Y:S01]  /*eaa0*/  ISETP.GE.AND P2, PT, R0, RZ, PT ;  /* 0x000000ff0000720c */ /* 0x000fe20003f46270 */
[----:B------:R-:W-:Y:S01]  /*eab0*/  @!P1 IMAD.IADD R21, R21, 0x1, -R4 ;  /* 0x0000000115159824 */ /* 0x000fe200078e0a04 */
[----:B------:R-:W-:Y:S01]  /*eac0*/  ISETP.GE.AND P1, PT, R12, RZ, PT ;  /* 0x000000ff0c00720c */ /* 0x000fe20003f26270 */
[----:B------:R-:W-:Y:S01]  /*ead0*/  @!P6 IMAD.MOV R2, RZ, RZ, -R2 ;  /* 0x000000ffff02e224 */ /* 0x000fe200078e0a02 */
[----:B------:R-:W-:Y:S01]  /*eae0*/  ISETP.GT.U32.AND P6, PT, R4, R8, PT ;  /* 0x000000080400720c */ /* 0x000fe20003fc4070 */
[----:B------:R-:W-:Y:S01]  /*eaf0*/  IMAD.HI.U32 R13, R6, R11, RZ ;  /* 0x0000000b060d7227 */ /* 0x000fe200078e00ff */
[----:B------:R-:W-:-:S02]  /*eb00*/  IADD3 R0, R3, 0xe6, RZ ;  /* 0x000000e603007810 */ /* 0x000fc40007ffe0ff */
[----:B------:R0:W-:Y:S01]  /*eb10*/  STL [R1+0x3ac], R2 ;  /* 0x0003ac0201007387 */ /* 0x0001e20000100800 */
[----:B------:R-:W-:Y:S01]  /*eb20*/  IMAD.MOV R12, RZ, RZ, -R17 ;  /* 0x000000ffff0c7224 */ /* 0x000fe200078e0a11 */
[C---:B------:R-:W-:Y:S01]  /*eb30*/  IADD3 R17, R3.reuse, 0xe7, RZ ;  /* 0x000000e703117810 */ /* 0x040fe20007ffe0ff */
[----:B------:R-:W-:Y:S01]  /*eb40*/  IMAD.MOV R5, RZ, RZ, -R13 ;  /* 0x000000ffff057224 */ /* 0x000fe200078e0a0d */
[C---:B------:R-:W-:Y:S01]  /*eb50*/  IADD3 R13, R3.reuse, 0xe5, RZ ;  /* 0x000000e5030d7810 */ /* 0x040fe20007ffe0ff */
[C---:B------:R-:W-:Y:S01]  /*eb60*/  IMAD R9, R4.reuse, R12, R9 ;  /* 0x0000000c04097224 */ /* 0x040fe200078e0209 */
[----:B------:R-:W-:Y:S01]  /*eb70*/  IADD3 R12, R3, 0xe8, RZ ;  /* 0x000000e8030c7810 */ /* 0x000fe20007ffe0ff */
[C---:B------:R-:W-:Y:S01]  /*eb80*/  IMAD R5, R4.reuse, R5, R11 ;  /* 0x0000000504057224 */ /* 0x040fe200078e020b */
[----:B------:R-:W-:Y:S01]  /*eb90*/  IABS R18, R17 ;  /* 0x0000001100127213 */ /* 0x000fe20000000000 */
[--C-:B------:R-:W-:Y:S01]  /*eba0*/  @!P4 IMAD.IADD R7, R7, 0x1, -R4.reuse ;  /* 0x000000010707c824 */ /* 0x100fe200078e0a04 */
[----:B------:R-:W-:Y:S01]  /*ebb0*/  ISETP.GT.U32.AND P4, PT, R4, R9, PT ;  /* 0x000000090400720c */ /* 0x000fe20003f84070 */
[----:B------:R-:W-:Y:S01]  /*ebc0*/  @!P6 IMAD.IADD R8, R8, 0x1, -R4 ;  /* 0x000000010808e824 */ /* 0x000fe200078e0a04 */
[----:B------:R-:W-:Y:S01]  /*ebd0*/  ISETP.GT.U32.AND P6, PT, R4, R5, PT ;  /* 0x000000050400720c */ /* 0x000fe20003fc4070 */
[----:B------:R-:W-:Y:S01]  /*ebe0*/  IMAD.HI.U32 R11, R6, R16, RZ ;  /* 0x00000010060b7227 */ /* 0x000fe200078e00ff */
[----:B------:R-:W-:-:S03]  /*ebf0*/  IABS R19, R12 ;  /* 0x0000000c00137213 */ /* 0x000fc60000000000 */
[----:B------:R-:W-:Y:S02]  /*ec00*/  IMAD.MOV R11, RZ, RZ, -R11 ;  /* 0x000000ffff0b7224 */ /* 0x000fe400078e0a0b */
[----:B0-----:R-:W-:Y:S02]  /*ec10*/  IMAD.MOV.U32 R2, RZ, RZ, R21 ;  /* 0x000000ffff027224 */ /* 0x001fe400078e0015 */
[C---:B------:R-:W-:Y:S01]  /*ec20*/  IMAD R16, R4.reuse, R11, R16 ;  /* 0x0000000b04107224 */ /* 0x040fe200078e0210 */
[----:B------:R-:W-:Y:S01]  /*ec30*/  IABS R11, R0 ;  /* 0x00000000000b7213 */ /* 0x000fe20000000000 */
[--C-:B------:R-:W-:Y:S02]  /*ec40*/  @!P4 IMAD.IADD R9, R9, 0x1, -R4.reuse ;  /* 0x000000010909c824 */ /* 0x100fe400078e0a04 */
[----:B------:R-:W-:Y:S01]  /*ec50*/  @!P6 IMAD.IADD R5, R5, 0x1, -R4 ;  /* 0x000000010505e824 */ /* 0x000fe200078e0a04 */
[----:B------:R-:W-:Y:S01]  /*ec60*/  ISETP.GT.U32.AND P4, PT, R4, R16, PT ;  /* 0x000000100400720c */ /* 0x000fe20003f84070 */
[----:B------:R-:W-:Y:S01]  /*ec70*/  IMAD.HI.U32 R22, R6, R19, RZ ;  /* 0x0000001306167227 */ /* 0x000fe200078e00ff */
[----:B------:R-:W-:-:S03]  /*ec80*/  ISETP.GT.U32.AND P6, PT, R4, R9, PT ;  /* 0x000000090400720c */ /* 0x000fc60003fc4070 */
[----:B------:R-:W-:Y:S01]  /*ec90*/  @!P0 IMAD.MOV R2, RZ, RZ, -R2 ;  /* 0x000000ffff028224 */ /* 0x000fe200078e0a02 */
[----:B------:R-:W-:Y:S01]  /*eca0*/  ISETP.GE.AND P0, PT, R10, RZ, PT ;  /* 0x000000ff0a00720c */ /* 0x000fe20003f06270 */
[----:B------:R-:W-:Y:S02]  /*ecb0*/  IMAD.MOV R22, RZ, RZ, -R22 ;  /* 0x000000ffff167224 */ /* 0x000fe400078e0a16 */
[----:B------:R-:W-:Y:S01]  /*ecc0*/  IMAD.HI.U32 R20, R6, R18, RZ ;  /* 0x0000001206147227 */ /* 0x000fe200078e00ff */
[----:B------:R0:W-:Y:S03]  /*ecd0*/  STL [R1+0x3a8], R2 ;  /* 0x0003a80201007387 */ /* 0x0001e60000100800 */
[----:B------:R-:W-:Y:S01]  /*ece0*/  IMAD R10, R4, R22, R19 ;  /* 0x00000016040a7224 */ /* 0x000fe200078e0213 */
[----:B------:R-:W-:Y:S01]  /*ecf0*/  IABS R19, R13 ;  /* 0x0000000d00137213 */ /* 0x000fe20000000000 */
[----:B------:R-:W-:-:S02]  /*ed00*/  IMAD.MOV.U32 R21, RZ, RZ, R11 ;  /* 0x000000ffff157224 */ /* 0x000fc400078e000b */
[----:B------:R-:W-:Y:S02]  /*ed10*/  IMAD.MOV R20, RZ, RZ, -R20 ;  /* 0x000000ffff147224 */ /* 0x000fe400078e0a14 */
[----:B------:R-:W-:Y:S01]  /*ed20*/  @!P6 IMAD.IADD R9, R9, 0x1, -R4 ;  /* 0x000000010909e824 */ /* 0x000fe200078e0a04 */
[----:B------:R-:W-:Y:S01]  /*ed30*/  ISETP.GT.U32.AND P6, PT, R4, R10, PT ;  /* 0x0000000a0400720c */ /* 0x000fe20003fc4070 */
[----:B0-----:R-:W-:Y:S02]  /*ed40*/  IMAD.MOV.U32 R2, RZ, RZ, R7 ;  /* 0x000000ffff027224 */ /* 0x001fe400078e0007 */
[----:B------:R-:W-:-:S04]  /*ed50*/  IMAD.HI.U32 R7, R6, R21, RZ ;  /* 0x0000001506077227 */ /* 0x000fc800078e00ff */
[----:B------:R-:W-:Y:S01]  /*ed60*/  @!P3 IMAD.MOV R2, RZ, RZ, -R2 ;  /* 0x000000ffff02b224 */ /* 0x000fe200078e0a02 */
[C---:B------:R-:W-:Y:S01]  /*ed70*/  ISETP.GT.U32.AND P3, PT, R4.reuse, R5, PT ;  /* 0x000000050400720c */ /* 0x040fe20003f64070 */
[----:B------:R-:W-:Y:S02]  /*ed80*/  IMAD R11, R4, R20, R18 ;  /* 0x00000014040b7224 */ /* 0x000fe400078e0212 */
[----:B------:R-:W-:Y:S01]  /*ed90*/  @!P4 IMAD.IADD R16, R16, 0x1, -R4 ;  /* 0x000000011010c824 */ /* 0x000fe200078e0a04 */
[----:B------:R0:W-:Y:S01]  /*eda0*/  STL [R1+0x3a4], R2 ;  /* 0x0003a40201007387 */ /* 0x0001e20000100800 */
[----:B------:R-:W-:Y:S02]  /*edb0*/  IMAD.MOV R7, RZ, RZ, -R7 ;  /* 0x000000ffff077224 */ /* 0x000fe400078e0a07 */
[----:B------:R-:W-:Y:S01]  /*edc0*/  IMAD.MOV.U32 R14, RZ, RZ, R8 ;  /* 0x000000ffff0e7224 */ /* 0x000fe200078e0008 */
[----:B------:R-:W-:Y:S01]  /*edd0*/  ISETP.GT.U32.AND P4, PT, R4, R16, PT ;  /* 0x000000100400720c */ /* 0x000fe20003f84070 */
[----:B------:R-:W-:-:S02]  /*ede0*/  @!P6 IMAD.IADD R10, R10, 0x1, -R4 ;  /* 0x000000010a0ae824 */ /* 0x000fc400078e0a04 */
[----:B------:R-:W-:Y:S01]  /*edf0*/  @!P5 IMAD.MOV R14, RZ, RZ, -R14 ;  /* 0x000000ffff0ed224 */ /* 0x000fe200078e0a0e */
[----:B------:R-:W-:Y:S01]  /*ee00*/  ISETP.GE.AND P5, PT, R12, RZ, PT ;  /* 0x000000ff0c00720c */ /* 0x000fe20003fa6270 */
[----:B------:R-:W-:Y:S01]  /*ee10*/  IMAD.HI.U32 R8, R6, R19, RZ ;  /* 0x0000001306087227 */ /* 0x000fe200078e00ff */
[C---:B------:R-:W-:Y:S02]  /*ee20*/  IADD3 R12, R3.reuse, 0xe3, RZ ;  /* 0x000000e3030c7810 */ /* 0x040fe40007ffe0ff */
[----:B------:R1:W-:Y:S01]  /*ee30*/  STL [R1+0x3a0], R14 ;  /* 0x0003a00e01007387 */ /* 0x0003e20000100800 */
[----:B0-----:R-:W-:Y:S01]  /*ee40*/  IMAD.MOV.U32 R2, RZ, RZ, R9 ;  /* 0x000000ffff027224 */ /* 0x001fe200078e0009 */
[----:B------:R-:W-:Y:S01]  /*ee50*/  IABS R20, R12 ;  /* 0x0000000c00147213 */ /* 0x000fe20000000000 */
[C---:B------:R-:W-:Y:S01]  /*ee60*/  IMAD R9, R4.reuse, R7, R21 ;  /* 0x0000000704097224 */ /* 0x040fe200078e0215 */
[----:B------:R-:W-:Y:S01]  /*ee70*/  IADD3 R7, R3, 0xe1, RZ ;  /* 0x000000e103077810 */ /* 0x000fe20007ffe0ff */
[----:B------:R-:W-:Y:S01]  /*ee80*/  @!P1 IMAD.MOV R2, RZ, RZ, -R2 ;  /* 0x000000ffff029224 */ /* 0x000fe200078e0a02 */
[C---:B------:R-:W-:Y:S01]  /*ee90*/  ISETP.GT.U32.AND P1, PT, R4.reuse, R11, PT ;  /* 0x0000000b0400720c */ /* 0x040fe20003f24070 */
[----:B------:R-:W-:Y:S01]  /*eea0*/  @!P3 IMAD.IADD R5, R5, 0x1, -R4 ;  /* 0x000000010505b824 */ /* 0x000fe200078e0a04 */
[----:B------:R-:W-:Y:S01]  /*eeb0*/  ISETP.GT.U32.AND P6, PT, R4, R9, PT ;  /* 0x000000090400720c */ /* 0x000fe20003fc4070 */
[----:B------:R-:W-:Y:S01]  /*eec0*/  IMAD.MOV R8, RZ, RZ, -R8 ;  /* 0x000000ffff087224 */ /* 0x000fe200078e0a08 */
[----:B------:R0:W-:Y:S01]  /*eed0*/  STL [R1+0x39c], R2 ;  /* 0x00039c0201007387 */ /* 0x0001e20000100800 */
[----:B------:R-:W-:Y:S01]  /*eee0*/  @!P4 IMAD.IADD R16, R16, 0x1, -R4 ;  /* 0x000000011010c824 */ /* 0x000fe200078e0a04 */
[----:B------:R-:W-:Y:S01]  /*eef0*/  ISETP.GE.AND P4, PT, R0, RZ, PT ;  /* 0x000000ff0000720c */ /* 0x000fe20003f86270 */
[----:B------:R-:W-:Y:S01]  /*ef00*/  IMAD R0, R4, R8, R19 ;  /* 0x0000000804007224 */ /* 0x000fe200078e0213 */
[----:B------:R-:W-:Y:S01]  /*ef10*/  IADD3 R8, R3, 0xe4, RZ ;  /* 0x000000e403087810 */ /* 0x000fe20007ffe0ff */
[----:B-1----:R-:W-:Y:S01]  /*ef20*/  IMAD.MOV.U32 R14, RZ, RZ, R16 ;  /* 0x000000ffff0e7224 */ /* 0x002fe200078e0010 */
[----:B------:R-:W-:-:S02]  /*ef30*/  ISETP.GE.AND P3, PT, R17, RZ, PT ;  /* 0x000000ff1100720c */ /* 0x000fc40003f66270 */
[----:B------:R-:W-:Y:S01]  /*ef40*/  IABS R19, R8 ;  /* 0x0000000800137213 */ /* 0x000fe20000000000 */
[--C-:B------:R-:W-:Y:S01]  /*ef50*/  @!P1 IMAD.IADD R11, R11, 0x1, -R4.reuse ;  /* 0x000000010b0b9824 */ /* 0x100fe200078e0a04 */
[----:B------:R-:W-:Y:S01]  /*ef60*/  IABS R17, R7 ;  /* 0x0000000700117213 */ /* 0x000fe20000000000 */
[----:B0-----:R-:W-:Y:S01]  /*ef70*/  IMAD.MOV.U32 R2, RZ, RZ, R5 ;  /* 0x000000ffff027224 */ /* 0x001fe200078e0005 */
[----:B------:R-:W-:Y:S01]  /*ef80*/  IADD3 R5, R3, 0xe2, RZ ;  /* 0x000000e203057810 */ /* 0x000fe20007ffe0ff */
[----:B------:R-:W-:Y:S01]  /*ef90*/  @!P6 IMAD.IADD R9, R9, 0x1, -R4 ;  /* 0x000000010909e824 */ /* 0x000fe200078e0a04 */
[C---:B------:R-:W-:Y:S01]  /*efa0*/  ISETP.GT.U32.AND P1, PT, R4.reuse, R11, PT ;  /* 0x0000000b0400720c */ /* 0x040fe20003f24070 */
[----:B------:R-:W-:Y:S01]  /*efb0*/  @!P2 IMAD.MOV R2, RZ, RZ, -R2 ;  /* 0x000000ffff02a224 */ /* 0x000fe200078e0a02 */
[----:B------:R-:W-:Y:S01]  /*efc0*/  ISETP.GT.U32.AND P2, PT, R4, R10, PT ;  /* 0x0000000a0400720c */ /* 0x000fe20003f44070 */
[----:B------:R-:W-:Y:S01]  /*efd0*/  IMAD.HI.U32 R21, R6, R19, RZ ;  /* 0x0000001306157227 */ /* 0x000fe200078e00ff */
[----:B------:R-:W-:-:S02]  /*efe0*/  ISETP.GT.U32.AND P6, PT, R4, R9, PT ;  /* 0x000000090400720c */ /* 0x000fc40003fc4070 */
[----:B------:R-:W-:Y:S01]  /*eff0*/  IABS R18, R5 ;  /* 0x0000000500127213 */ /* 0x000fe20000000000 */
[----:B------:R-:W-:Y:S01]  /*f000*/  IMAD.MOV R21, RZ, RZ, -R21 ;  /* 0x000000ffff157224 */ /* 0x000fe200078e0a15 */
[----:B------:R0:W-:Y:S01]  /*f010*/  STL [R1+0x398], R2 ;  /* 0x0003980201007387 */ /* 0x0001e20000100800 */
[----:B------:R-:W-:Y:S02]  /*f020*/  @!P0 IMAD.MOV R14, RZ, RZ, -R14 ;  /* 0x000000ffff0e8224 */ /* 0x000fe400078e0a0e */
[----:B------:R-:W-:-:S03]  /*f030*/  IMAD.HI.U32 R22, R6, R18, RZ ;  /* 0x0000001206167227 */ /* 0x000fc600078e00ff */
[----:B------:R1:W-:Y:S01]  /*f040*/  STL [R1+0x394], R14 ;  /* 0x0003940e01007387 */ /* 0x0003e20000100800 */
[--C-:B------:R-:W-:Y:S01]  /*f050*/  @!P2 IMAD.IADD R10, R10, 0x1, -R4.reuse ;  /* 0x000000010a0aa824 */ /* 0x100fe200078e0a04 */
[C---:B------:R-:W-:Y:S01]  /*f060*/  ISETP.GT.U32.AND P2, PT, R4.reuse, R0, PT ;  /* 0x000000000400720c */ /* 0x040fe20003f44070 */
[--C-:B------:R-:W-:Y:S01]  /*f070*/  @!P1 IMAD.IADD R11, R11, 0x1, -R4.reuse ;  /* 0x000000010b0b9824 */ /* 0x100fe200078e0a04 */
[----:B------:R-:W-:Y:S01]  /*f080*/  ISETP.GE.AND P1, PT, R13, RZ, PT ;  /* 0x000000ff0d00720c */ /* 0x000fe20003f26270 */
[C---:B------:R-:W-:Y:S02]  /*f090*/  IMAD R13, R4.reuse, R21, R19 ;  /* 0x00000015040d7224 */ /* 0x040fe400078e0213 */
[----:B------:R-:W-:Y:S02]  /*f0a0*/  @!P6 IMAD.IADD R9, R9, 0x1, -R4 ;  /* 0x000000010909e824 */ /* 0x000fe400078e0a04 */
[----:B------:R-:W-:Y:S01]  /*f0b0*/  IMAD.MOV R22, RZ, RZ, -R22 ;  /* 0x000000ffff167224 */ /* 0x000fe200078e0a16 */
[----:B------:R-:W-:Y:S01]  /*f0c0*/  ISETP.GT.U32.AND P6, PT, R4, R13, PT ;  /* 0x0000000d0400720c */ /* 0x000fe20003fc4070 */
[----:B0-----:R-:W-:-:S02]  /*f0d0*/  IMAD.MOV.U32 R2, RZ, RZ, R10 ;  /* 0x000000ffff027224 */ /* 0x001fc400078e000a */
[----:B------:R-:W-:-:S04]  /*f0e0*/  IMAD.HI.U32 R19, R6, R20, RZ ;  /* 0x0000001406137227 */ /* 0x000fc800078e00ff */
[----:B------:R-:W-:Y:S01]  /*f0f0*/  @!P2 IMAD.IADD R0, R0, 0x1, -R4 ;  /* 0x000000010000a824 */ /* 0x000fe200078e0a04 */
[----:B------:R-:W-:Y:S01]  /*f100*/  ISETP.GE.AND P2, PT, R8, RZ, PT ;  /* 0x000000ff0800720c */ /* 0x000fe20003f46270 */
[C---:B------:R-:W-:Y:S01]  /*f110*/  IMAD R18, R4.reuse, R22, R18 ;  /* 0x0000001604127224 */ /* 0x040fe200078e0212 */
[----:B------:R-:W-:Y:S01]  /*f120*/  IADD3 R8, R3, 0xe0, RZ ;  /* 0x000000e003087810 */ /* 0x000fe20007ffe0ff */
[----:B-1----:R-:W-:Y:S01]  /*f130*/  IMAD.MOV.U32 R14, RZ, RZ, R11 ;  /* 0x000000ffff0e7224 */ /* 0x002fe200078e000b */
[C---:B------:R-:W-:Y:S01]  /*f140*/  ISETP.GT.U32.AND P0, PT, R4.reuse, R0, PT ;  /* 0x000000000400720c */ /* 0x040fe20003f04070 */
[----:B------:R-:W-:Y:S01]  /*f150*/  @!P5 IMAD.MOV R2, RZ, RZ, -R2 ;  /* 0x000000ffff02d224 */ /* 0x000fe200078e0a02 */
[----:B------:R-:W-:Y:S01]  /*f160*/  IABS R16, R8 ;  /* 0x0000000800107213 */ /* 0x000fe20000000000 */
[----:B------:R-:W-:Y:S02]  /*f170*/  IMAD.MOV R19, RZ, RZ, -R19 ;  /* 0x000000ffff137224 */ /* 0x000fe400078e0a13 */
[----:B------:R-:W-:Y:S01]  /*f180*/  @!P6 IMAD.IADD R13, R13, 0x1, -R4 ;  /* 0x000000010d0de824 */ /* 0x000fe200078e0a04 */
[----:B------:R0:W-:Y:S01]  /*f190*/  STL [R1+0x390], R2 ;  /* 0x0003900201007387 */ /* 0x0001e20000100800 */
[----:B------:R-:W-:Y:S01]  /*f1a0*/  @!P3 IMAD.MOV R14, RZ, RZ, -R14 ;  /* 0x000000ffff0eb224 */ /* 0x000fe200078e0a0e */
[C---:B------:R-:W-:Y:S01]  /*f1b0*/  ISETP.GT.U32.AND P3, PT, R4.reuse, R18, PT ;  /* 0x000000120400720c */ /* 0x040fe20003f64070 */
[C---:B------:R-:W-:Y:S01]  /*f1c0*/  IMAD R19, R4.reuse, R19, R20 ;  /* 0x0000001304137224 */ /* 0x040fe200078e0214 */
[----:B------:R-:W-:Y:S01]  /*f1d0*/  ISETP.GT.U32.AND P5, PT, R4, R13, PT ;  /* 0x0000000d0400720c */ /* 0x000fe20003fa4070 */
[----:B------:R-:W-:Y:S01]  /*f1e0*/  IMAD.HI.U32 R21, R6, R17, RZ ;  /* 0x0000001106157227 */ /* 0x000fe200078e00ff */
[----:B------:R-:W-:Y:S01]  /*f1f0*/  IADD3 R20, R3, 0xdf, RZ ;  /* 0x000000df03147810 */ /* 0x000fe20007ffe0ff */
[----:B------:R-:W-:Y:S01]  /*f200*/  STL [R1+0x38c], R14 ;  /* 0x00038c0e01007387 */ /* 0x000fe20000100800 */
[----:B------:R-:W-:Y:S01]  /*f210*/  ISETP.GT.U32.AND P6, PT, R4, R19, PT ;  /* 0x000000130400720c */ /* 0x000fe20003fc4070 */
[----:B------:R-:W-:Y:S01]  /*f220*/  IMAD.MOV R21, RZ, RZ, -R21 ;  /* 0x000000ffff157224 */ /* 0x000fe200078e0a15 */
[----:B------:R-:W-:Y:S01]  /*f230*/  IABS R10, R20 ;  /* 0x00000014000a7213 */ /* 0x000fe20000000000 */
[----:B0-----:R-:W-:-:S02]  /*f240*/  IMAD.MOV.U32 R2, RZ, RZ, R9 ;  /* 0x000000ffff027224 */ /* 0x001fc400078e0009 */
[----:B------:R-:W-:Y:S02]  /*f250*/  @!P0 IMAD.IADD R0, R0, 0x1, -R4 ;  /* 0x0000000100008824 */ /* 0x000fe400078e0a04 */
[----:B------:R-:W-:Y:S01]  /*f260*/  @!P4 IMAD.MOV R2, RZ, RZ, -R2 ;  /* 0x000000ffff02c224 */ /* 0x000fe200078e0a02 */
[----:B------:R-:W-:Y:S01]  /*f270*/  ISETP.GE.AND P4, PT, R12, RZ, PT ;  /* 0x000000ff0c00720c */ /* 0x000fe20003f86270 */
[----:B------:R-:W-:Y:S01]  /*f280*/  IMAD R17, R4, R21, R17 ;  /* 0x0000001504117224 */ /* 0x000fe200078e0211 */
[----:B------:R-:W-:Y:S01]  /*f290*/  IADD3 R12, R3, 0xde, RZ ;  /* 0x000000de030c7810 */ /* 0x000fe20007ffe0ff */
[----:B------:R-:W-:Y:S01]  /*f2a0*/  @!P3 IMAD.IADD R18, R18, 0x1, -R4 ;  /* 0x000000011212b824 */ /* 0x000fe200078e0a04 */
[----:B------:R0:W-:Y:S01]  /*f2b0*/  STL [R1+0x388], R2 ;  /* 0x0003880201007387 */ /* 0x0001e20000100800 */
[----:B------:R-:W-:Y:S01]  /*f2c0*/  IMAD.HI.U32 R11, R6, R16, RZ ;  /* 0x00000010060b7227 */ /* 0x000fe200078e00ff */
[----:B------:R-:W-:-:S03]  /*f2d0*/  ISETP.GT.U32.AND P0, PT, R4, R17, PT ;  /* 0x000000110400720c */ /* 0x000fc60003f04070 */
[----:B------:R-:W-:Y:S02]  /*f2e0*/  IMAD.MOV.U32 R9, RZ, RZ, R10 ;  /* 0x000000ffff097224 */ /* 0x000fe400078e000a */
[----:B------:R-:W-:Y:S01]  /*f2f0*/  @!P5 IMAD.IADD R13, R13, 0x1, -R4 ;  /* 0x000000010d0dd824 */ /* 0x000fe200078e0a04 */
[----:B------:R-:W-:Y:S01]  /*f300*/  ISETP.GE.AND P5, PT, R5, RZ, PT ;  /* 0x000000ff0500720c */ /* 0x000fe20003fa6270 */
[----:B------:R-:W-:Y:S02]  /*f310*/  IMAD.MOV R11, RZ, RZ, -R11 ;  /* 0x000000ffff0b7224 */ /* 0x000fe400078e0a0b */
[----:B0-----:R-:W-:Y:S02]  /*f320*/  IMAD.MOV.U32 R2, RZ, RZ, R0 ;  /* 0x000000ffff027224 */ /* 0x001fe400078e0000 */
[----:B------:R-:W-:-:S04]  /*f330*/  IMAD.HI.U32 R5, R6, R9, RZ ;  /* 0x0000000906057227 */ /* 0x000fc800078e00ff */
[----:B------:R-:W-:Y:S01]  /*f340*/  @!P1 IMAD.MOV R2, RZ, RZ, -R2 ;  /* 0x000000ffff029224 */ /* 0x000fe200078e0a02 */
[C---:B------:R-:W-:Y:S01]  /*f350*/  ISETP.GT.U32.AND P1, PT, R4.reuse, R18, PT ;  /* 0x000000120400720c */ /* 0x040fe20003f24070 */
[----:B------:R-:W-:Y:S01]  /*f360*/  @!P6 IMAD.IADD R19, R19, 0x1, -R4 ;  /* 0x000000011313e824 */ /* 0x000fe200078e0a04 */
[----:B------:R-:W-:Y:S01]  /*f370*/  ISETP.GE.AND P6, PT, R7, RZ, PT ;  /* 0x000000ff0700720c */ /* 0x000fe20003fc6270 */
[C---:B------:R-:W-:Y:S01]  /*f380*/  IMAD R10, R4.reuse, R11, R16 ;  /* 0x0000000b040a7224 */ /* 0x040fe200078e0210 */
[----:B------:R0:W-:Y:S01]  /*f390*/  STL [R1+0x384], R2 ;  /* 0x0003840201007387 */ /* 0x0001e20000100800 */
[----:B------:R-:W-:Y:S01]  /*f3a0*/  IMAD.MOV R5, RZ, RZ, -R5 ;  /* 0x000000ffff057224 */ /* 0x000fe200078e0a05 */
[C---:B------:R-:W-:Y:S01]  /*f3b0*/  ISETP.GT.U32.AND P3, PT, R4.reuse, R19, PT ;  /* 0x000000130400720c */ /* 0x040fe20003f64070 */
[----:B------:R-:W-:Y:S01]  /*f3c0*/  @!P0 IMAD.IADD R17, R17, 0x1, -R4 ;  /* 0x0000000111118824 */ /* 0x000fe200078e0a04 */
[C---:B------:R-:W-:Y:S01]  /*f3d0*/  IADD3 R11, R3.reuse, 0xdc, RZ ;  /* 0x000000dc030b7810 */ /* 0x040fe20007ffe0ff */
[----:B------:R-:W-:Y:S01]  /*f3e0*/  IMAD R0, R4, R5, R9 ;  /* 0x0000000504007224 */ /* 0x000fe200078e0209 */
[----:B------:R-:W-:-:S02]  /*f3f0*/  IADD3 R9, R3, 0xdd, RZ ;  /* 0x000000dd03097810 */ /* 0x000fc40007ffe0ff */
[----:B------:R-:W-:Y:S01]  /*f400*/  ISETP.GT.U32.AND P0, PT, R4, R17, PT ;  /* 0x000000110400720c */ /* 0x000fe20003f04070 */
[----:B------:R-:W-:Y:S01]  /*f410*/  @!P1 IMAD.IADD R18, R18, 0x1, -R4 ;  /* 0x0000000112129824 */ /* 0x000fe200078e0a04 */
[C---:B------:R-:W-:Y:S01]  /*f420*/  ISETP.GT.U32.AND P1, PT, R4.reuse, R0, PT ;  /* 0x000000000400720c */ /* 0x040fe20003f24070 */
[----:B0-----:R-:W-:Y:S01]  /*f430*/  IMAD.MOV.U32 R2, RZ, RZ, R13 ;  /* 0x000000ffff027224 */ /* 0x001fe200078e000d */
[----:B------:R-:W-:Y:S02]  /*f440*/  IABS R5, R9 ;  /* 0x0000000900057213 */ /* 0x000fe40000000000 */
[----:B------:R-:W-:Y:S01]  /*f450*/  IABS R7, R12 ;  /* 0x0000000c00077213 */ /* 0x000fe20000000000 */
[----:B------:R-:W-:Y:S01]  /*f460*/  @!P2 IMAD.MOV R2, RZ, RZ, -R2 ;  /* 0x000000ffff02a224 */ /* 0x000fe200078e0a02 */
[----:B------:R-:W-:Y:S01]  /*f470*/  ISETP.GT.U32.AND P2, PT, R4, R10, PT ;  /* 0x0000000a0400720c */ /* 0x000fe20003f44070 */
[----:B------:R-:W-:Y:S01]  /*f480*/  @!P3 IMAD.IADD R19, R19, 0x1, -R4 ;  /* 0x000000011313b824 */ /* 0x000fe200078e0a04 */
[----:B------:R-:W-:Y:S01]  /*f490*/  ISETP.GE.AND P3, PT, R8, RZ, PT ;  /* 0x000000ff0800720c */ /* 0x000fe20003f66270 */
[----:B------:R-:W-:Y:S01]  /*f4a0*/  IMAD.HI.U32 R13, R6, R5, RZ ;  /* 0x00000005060d7227 */ /* 0x000fe200078e00ff */
[----:B------:R0:W-:Y:S01]  /*f4b0*/  STL [R1+0x380], R2 ;  /* 0x0003800201007387 */ /* 0x0001e20000100800 */
[----:B------:R-:W-:-:S02]  /*f4c0*/  IABS R8, R11 ;  /* 0x0000000b00087213 */ /* 0x000fc40000000000 */
[--C-:B------:R-:W-:Y:S02]  /*f4d0*/  @!P1 IMAD.IADD R0, R0, 0x1, -R4.reuse ;  /* 0x0000000100009824 */ /* 0x100fe400078e0a04 */
[----:B------:R-:W-:Y:S01]  /*f4e0*/  @!P0 IMAD.IADD R17, R17, 0x1, -R4 ;  /* 0x0000000111118824 */ /* 0x000fe200078e0a04 */
[----:B------:R-:W-:Y:S01]  /*f4f0*/  ISETP.GE.AND P0, PT, R20, RZ, PT ;  /* 0x000000ff1400720c */ /* 0x000fe20003f06270 */
[----:B------:R-:W-:-:S04]  /*f500*/  IMAD.HI.U32 R16, R6, R7, RZ ;  /* 0x0000000706107227 */ /* 0x000fc800078e00ff */
[----:B------:R-:W-:Y:S01]  /*f510*/  @!P2 IMAD.IADD R10, R10, 0x1, -R4 ;  /* 0x000000010a0aa824 */ /* 0x000fe200078e0a04 */
[----:B------:R-:W-:Y:S01]  /*f520*/  ISETP.GE.AND P2, PT, R12, RZ, PT ;  /* 0x000000ff0c00720c */ /* 0x000fe20003f46270 */
[----:B0-----:R-:W-:Y:S01]  /*f530*/  IMAD.MOV.U32 R2, RZ, RZ, R19 ;  /* 0x000000ffff027224 */ /* 0x001fe200078e0013 */
[----:B------:R-:W-:Y:S01]  /*f540*/  IADD3 R19, R3, 0xd6, RZ ;  /* 0x000000d603137810 */ /* 0x000fe20007ffe0ff */
[----:B------:R-:W-:Y:S01]  /*f550*/  IMAD.MOV R12, RZ, RZ, -R13 ;  /* 0x000000ffff0c7224 */ /* 0x000fe200078e0a0d */
[C---:B------:R-:W-:Y:S01]  /*f560*/  ISETP.GT.U32.AND P1, PT, R4.reuse, R10, PT ;  /* 0x0000000a0400720c */ /* 0x040fe20003f24070 */
[----:B------:R-:W-:Y:S01]  /*f570*/  @!P4 IMAD.MOV R2, RZ, RZ, -R2 ;  /* 0x000000ffff02c224 */ /* 0x000fe200078e0a02 */
[C---:B------:R-:W-:Y:S01]  /*f580*/  ISETP.GT.U32.AND P4, PT, R4.reuse, R0, PT ;  /* 0x000000000400720c */ /* 0x040fe20003f84070 */
[----:B------:R-:W-:Y:S02]  /*f590*/  IMAD R5, R4, R12, R5 ;  /* 0x0000000c04057224 */ /* 0x000fe400078e0205 */
[----:B------:R-:W-:Y:S01]  /*f5a0*/  IMAD.HI.U32 R12, R6, R8, RZ ;  /* 0x00000008060c7227 */ /* 0x000fe200078e00ff */
[----:B------:R0:W-:Y:S03]  /*f5b0*/  STL [R1+0x37c], R2 ;  /* 0x00037c0201007387 */ /* 0x0001e60000100800 */
[----:B------:R-:W-:-:S02]  /*f5c0*/  IMAD.MOV R16, RZ, RZ, -R16 ;  /* 0x000000ffff107224 */ /* 0x000fc400078e0a10 */
[----:B------:R-:W-:Y:S02]  /*f5d0*/  IMAD.MOV.U32 R13, RZ, RZ, R18 ;  /* 0x000000ffff0d7224 */ /* 0x000fe400078e0012 */
[----:B------:R-:W-:Y:S01]  /*f5e0*/  @!P1 IMAD.IADD R10, R10, 0x1, -R4 ;  /* 0x000000010a0a9824 */ /* 0x000fe200078e0a04 */
[C---:B------:R-:W-:Y:S01]  /*f5f0*/  ISETP.GT.U32.AND P1, PT, R4.reuse, R5, PT ;  /* 0x000000050400720c */ /* 0x040fe20003f24070 */
[C---:B------:R-:W-:Y:S02]  /*f600*/  IMAD R7, R4.reuse, R16, R7 ;  /* 0x0000001004077224 */ /* 0x040fe400078e0207 */
[----:B0-----:R-:W-:Y:S02]  /*f610*/  IMAD.MOV.U32 R2, RZ, RZ, R17 ;  /* 0x000000ffff027224 */ /* 0x001fe400078e0011 */
[----:B------:R-:W-:Y:S02]  /*f620*/  IMAD.MOV.U32 R14, RZ, RZ, R10 ;  /* 0x000000ffff0e7224 */ /* 0x000fe400078e000a */
[----:B------:R-:W-:Y:S01]  /*f630*/  @!P6 IMAD.MOV R2, RZ, RZ, -R2 ;  /* 0x000000ffff02e224 */ /* 0x000fe200078e0a02 */
[----:B------:R-:W-:Y:S01]  /*f640*/  ISETP.GE.AND P6, PT, R9, RZ, PT ;  /* 0x000000ff0900720c */ /* 0x000fe20003fc6270 */
[----:B------:R-:W-:Y:S01]  /*f650*/  IMAD.MOV R9, RZ, RZ, -R12 ;  /* 0x000000ffff097224 */ /* 0x000fe200078e0a0c */
[----:B------:R-:W-:Y:S01]  /*f660*/  IADD3 R12, R3, 0xda, RZ ;  /* 0x000000da030c7810 */ /* 0x000fe20007ffe0ff */
[----:B------:R-:W-:Y:S01]  /*f670*/  @!P5 IMAD.MOV R13, RZ, RZ, -R13 ;  /* 0x000000ffff0dd224 */ /* 0x000fe200078e0a0d */
[C---:B------:R-:W-:Y:S01]  /*f680*/  ISETP.GT.U32.AND P5, PT, R4.reuse, R7, PT ;  /* 0x000000070400720c */ /* 0x040fe20003fa4070 */
[C---:B------:R-:W-:Y:S01]  /*f690*/  IMAD R9, R4.reuse, R9, R8 ;  /* 0x0000000904097224 */ /* 0x040fe200078e0208 */
[----:B------:R-:W-:Y:S01]  /*f6a0*/  IABS R23, R12 ;  /* 0x0000000c00177213 */ /* 0x000fe20000000000 */
[----:B------:R-:W-:Y:S01]  /*f6b0*/  @!P3 IMAD.MOV R14, RZ, RZ, -R14 ;  /* 0x000000ffff0eb224 */ /* 0x000fe200078e0a0e */
[----:B------:R0:W-:Y:S01]  /*f6c0*/  STL [R1+0x378], R13 ;  /* 0x0003780d01007387 */ /* 0x0001e20000100800 */
[--C-:B------:R-:W-:Y:S01]  /*f6d0*/  @!P1 IMAD.IADD R5, R5, 0x1, -R4.reuse ;  /* 0x0000000105059824 */ /* 0x100fe200078e0a04 */
[----:B------:R-:W-:Y:S01]  /*f6e0*/  ISETP.GT.U32.AND P3, PT, R4, R9, PT ;  /* 0x000000090400720c */ /* 0x000fe20003f64070 */
[----:B------:R-:W-:Y:S01]  /*f6f0*/  @!P4 IMAD.IADD R0, R0, 0x1, -R4 ;  /* 0x000000010000c824 */ /* 0x000fe200078e0a04 */
[----:B------:R1:W-:Y:S01]  /*f700*/  STL [R1+0x360], R2 ;  /* 0x0003600201007387 */ /* 0x0003e20000100800 */
[----:B------:R-:W-:Y:S01]  /*f710*/  IMAD.HI.U32 R10, R6, R23, RZ ;  /* 0x00000017060a7227 */ /* 0x000fe200078e00ff */
[----:B------:R-:W-:-:S02]  /*f720*/  ISETP.GT.U32.AND P1, PT, R4, R5, PT ;  /* 0x000000050400720c */ /* 0x000fc40003f24070 */
[----:B------:R-:W-:Y:S01]  /*f730*/  ISETP.GE.AND P4, PT, R11, RZ, PT ;  /* 0x000000ff0b00720c */ /* 0x000fe20003f86270 */
[----:B------:R-:W-:Y:S01]  /*f740*/  @!P5 IMAD.IADD R7, R7, 0x1, -R4 ;  /* 0x000000010707d824 */ /* 0x000fe200078e0a04 */
[C---:B0-----:R-:W-:Y:S01]  /*f750*/  IADD3 R13, R3.reuse, 0xdb, RZ ;  /* 0x000000db030d7810 */ /* 0x041fe20007ffe0ff */
[----:B------:R-:W-:Y:S01]  /*f760*/  IMAD.MOV R10, RZ, RZ, -R10 ;  /* 0x000000ffff0a7224 */ /* 0x000fe200078e0a0a */
[----:B------:R-:W-:Y:S01]  /*f770*/  IADD3 R11, R3, 0xd9, RZ ;  /* 0x000000d9030b7810 */ /* 0x000fe20007ffe0ff */
[----:B------:R0:W-:Y:S01]  /*f780*/  STL [R1+0x364], R14 ;  /* 0x0003640e01007387 */ /* 0x0001e20000100800 */
[C---:B------:R-:W-:Y:S01]  /*f790*/  ISETP.GT.U32.AND P5, PT, R4.reuse, R7, PT ;  /* 0x000000070400720c */ /* 0x040fe20003fa4070 */
[----:B------:R-:W-:Y:S01]  /*f7a0*/  @!P3 IMAD.IADD R9, R9, 0x1, -R4 ;  /* 0x000000010909b824 */ /* 0x000fe200078e0a04 */
[----:B------:R-:W-:Y:S01]  /*f7b0*/  IABS R22, R13 ;  /* 0x0000000d00167213 */ /* 0x000fe20000000000 */
[----:B-1----:R-:W-:Y:S01]  /*f7c0*/  IMAD.MOV.U32 R2, RZ, RZ, R0 ;  /* 0x000000ffff027224 */ /* 0x002fe200078e0000 */
[----:B------:R-:W-:Y:S01]  /*f7d0*/  IABS R8, R11 ;  /* 0x0000000b00087213 */ /* 0x000fe20000000000 */
[C---:B------:R-:W-:Y:S01]  /*f7e0*/  IMAD R23, R4.reuse, R10, R23 ;  /* 0x0000000a04177224 */ /* 0x040fe200078e0217 */
[----:B------:R-:W-:Y:S01]  /*f7f0*/  ISETP.GT.U32.AND P3, PT, R4, R9, PT ;  /* 0x000000090400720c */ /* 0x000fe20003f64070 */
[----:B------:R-:W-:Y:S01]  /*f800*/  @!P0 IMAD.MOV R2, RZ, RZ, -R2 ;  /* 0x000000ffff028224 */ /* 0x000fe200078e0a02 */
[----:B------:R-:W-:Y:S01]  /*f810*/  ISETP.GE.AND P0, PT, R13, RZ, PT ;  /* 0x000000ff0d00720c */ /* 0x000fe20003f06270 */
[----:B------:R-:W-:-:S03]  /*f820*/  IMAD.HI.U32 R13, R6, R22, RZ ;  /* 0x00000016060d7227 */ /* 0x000fc600078e00ff */
[----:B------:R1:W-:Y:S01]  /*f830*/  STL [R1+0x36c], R2 ;  /* 0x00036c0201007387 */ /* 0x0003e20000100800 */
[--C-:B------:R-:W-:Y:S01]  /*f840*/  @!P5 IMAD.IADD R7, R7, 0x1, -R4.reuse ;  /* 0x000000010707d824 */ /* 0x100fe200078e0a04 */
[----:B------:R-:W-:Y:S01]  /*f850*/  ISETP.GE.AND P5, PT, R12, RZ, PT ;  /* 0x000000ff0c00720c */ /* 0x000fe20003fa6270 */
[--C-:B------:R-:W-:Y:S01]  /*f860*/  @!P1 IMAD.IADD R5, R5, 0x1, -R4.reuse ;  /* 0x0000000105059824 */ /* 0x100fe200078e0a04 */
[----:B------:R-:W-:Y:S01]  /*f870*/  ISETP.GE.AND P1, PT, R11, RZ, PT ;  /* 0x000000ff0b00720c */ /* 0x000fe20003f26270 */
[----:B------:R-:W-:Y:S01]  /*f880*/  IMAD.MOV R12, RZ, RZ, -R13 ;  /* 0x000000ffff0c7224 */ /* 0x000fe200078e0a0d */
[----:B------:R-:W-:Y:S01]  /*f890*/  IADD3 R11, R3, 0xd7, RZ ;  /* 0x000000d7030b7810 */ /* 0x000fe20007ffe0ff */
[----:B------:R-:W-:Y:S01]  /*f8a0*/  @!P3 IMAD.IADD R9, R9, 0x1, -R4 ;  /* 0x000000010909b824 */ /* 0x000fe200078e0a04 */
[C---:B------:R-:W-:Y:S01]  /*f8b0*/  ISETP.GT.U32.AND P3, PT, R4.reuse, R23, PT ;  /* 0x000000170400720c */ /* 0x040fe20003f64070 */
[----:B0-----:R-:W-:Y:S01]  /*f8c0*/  IMAD.MOV.U32 R14, RZ, RZ, R7 ;  /* 0x000000ffff0e7224 */ /* 0x001fe200078e0007 */
[----:B------:R-:W-:Y:S01]  /*f8d0*/  IABS R13, R11 ;  /* 0x0000000b000d7213 */ /* 0x000fe20000000000 */
[----:B-1----:R-:W-:Y:S01]  /*f8e0*/  IMAD.MOV.U32 R2, RZ, RZ, R5 ;  /* 0x000000ffff027224 */ /* 0x002fe200078e0005 */
[C---:B------:R-:W-:Y:S01]  /*f8f0*/  IADD3 R5, R3.reuse, 0xd5, RZ ;  /* 0x000000d503057810 */ /* 0x040fe20007ffe0ff */
[----:B------:R-:W-:Y:S01]  /*f900*/  IMAD R22, R4, R12, R22 ;  /* 0x0000000c04167224 */ /* 0x000fe200078e0216 */
[----:B------:R-:W-:Y:S01]  /*f910*/  IADD3 R12, R3, 0xd8, RZ ;  /* 0x000000d8030c7810 */ /* 0x000fe20007ffe0ff */
[----:B------:R-:W-:Y:S01]  /*f920*/  IMAD.HI.U32 R0, R6, R8, RZ ;  /* 0x0000000806007227 */ /* 0x000fe200078e00ff */
[----:B------:R-:W-:-:S03]  /*f930*/  IABS R18, R5 ;  /* 0x0000000500127213 */ /* 0x000fc60000000000 */
[----:B------:R-:W-:Y:S01]  /*f940*/  @!P2 IMAD.MOV R14, RZ, RZ, -R14 ;  /* 0x000000ffff0ea224 */ /* 0x000fe200078e0a0e */
[----:B------:R-:W-:Y:S01]  /*f950*/  ISETP.GT.U32.AND P2, PT, R4, R22, PT ;  /* 0x000000160400720c */ /* 0x000fe20003f44070 */
[----:B------:R-:W-:Y:S01]  /*f960*/  @!P6 IMAD.MOV R2, RZ, RZ, -R2 ;  /* 0x000000ffff02e224 */ /* 0x000fe200078e0a02 */
[----:B------:R-:W-:Y:S01]  /*f970*/  ISETP.GE.AND P6, PT, R12, RZ, PT ;  /* 0x000000ff0c00720c */ /* 0x000fe20003fc6270 */
[----:B------:R-:W-:Y:S01]  /*f980*/  IMAD.MOV R0, RZ, RZ, -R0 ;  /* 0x000000ffff007224 */ /* 0x000fe200078e0a00 */
[----:B------:R-:W-:Y:S01]  /*f990*/  STL [R1+0x370], R14 ;  /* 0x0003700e01007387 */ /* 0x000fe20000100800 */
[----:B------:R-:W-:Y:S01]  /*f9a0*/  @!P3 IMAD.IADD R23, R23, 0x1, -R4 ;  /* 0x000000011717b824 */ /* 0x000fe200078e0a04 */
[----:B------:R-:W-:Y:S01]  /*f9b0*/  IABS R12, R12 ;  /* 0x0000000c000c7213 */ /* 0x000fe20000000000 */
[----:B------:R-:W-:Y:S01]  /*f9c0*/  IMAD R0, R4, R0, R8 ;  /* 0x0000000004007224 */ /* 0x000fe200078e0208 */
[----:B------:R0:W-:Y:S01]  /*f9d0*/  STL [R1+0x374], R2 ;  /* 0x0003740201007387 */ /* 0x0001e20000100800 */
[----:B------:R-:W-:Y:S01]  /*f9e0*/  IMAD.HI.U32 R10, R6, R13, RZ ;  /* 0x0000000d060a7227 */ /* 0x000fe200078e00ff */
[----:B------:R-:W-:-:S02]  /*f9f0*/  ISETP.GT.U32.AND P3, PT, R4, R23, PT ;  /* 0x000000170400720c */ /* 0x000fc40003f64070 */
[----:B------:R-:W-:Y:S01]  /*fa00*/  IABS R8, R19 ;  /* 0x0000001300087213 */ /* 0x000fe20000000000 */
[----:B------:R-:W-:-:S04]  /*fa10*/  IMAD.HI.U32 R16, R6, R12, RZ ;  /* 0x0000000c06107227 */ /* 0x000fc800078e00ff */
[----:B------:R-:W-:Y:S02]  /*fa20*/  @!P2 IMAD.IADD R22, R22, 0x1, -R4 ;  /* 0x000000011616a824 */ /* 0x000fe400078e0a04 */
[----:B0-----:R-:W-:Y:S02]  /*fa30*/  IMAD.MOV.U32 R2, RZ, RZ, R9 ;  /* 0x000000ffff027224 */ /* 0x001fe400078e0009 */
[----:B------:R-:W-:Y:S01]  /*fa40*/  IMAD.MOV R16, RZ, RZ, -R16 ;  /* 0x000000ffff107224 */ /* 0x000fe200078e0a10 */
[C---:B------:R-:W-:Y:S01]  /*fa50*/  ISETP.GT.U32.AND P2, PT, R4.reuse, R22, PT ;  /* 0x000000160400720c */ /* 0x040fe20003f44070 */
[----:B------:R-:W-:Y:S01]  /*fa60*/  @!P4 IMAD.MOV R2, RZ, RZ, -R2 ;  /* 0x000000ffff02c224 */ /* 0x000fe200078e0a02 */
[C---:B------:R-:W-:Y:S01]  /*fa70*/  ISETP.GT.U32.AND P4, PT, R4.reuse, R0, PT ;  /* 0x000000000400720c */ /* 0x040fe20003f84070 */
[----:B------:R-:W-:Y:S02]  /*fa80*/  IMAD.MOV R10, RZ, RZ, -R10 ;  /* 0x000000ffff0a7224 */ /* 0x000fe400078e0a0a */
[C---:B------:R-:W-:Y:S01]  /*fa90*/  IMAD R12, R4.reuse, R16, R12 ;  /* 0x00000010040c7224 */ /* 0x040fe200078e020c */
[----:B------:R0:W-:Y:S01]  /*faa0*/  STL [R1+0x368], R2 ;  /* 0x0003680201007387 */ /* 0x0001e20000100800 */
[C---:B------:R-:W-:Y:S01]  /*fab0*/  IMAD R13, R4.reuse, R10, R13 ;  /* 0x0000000a040d7224 */ /* 0x040fe200078e020d */
[----:B------:R-:W-:Y:S01]  /*fac0*/  IADD3 R16, R3, 0xd2, RZ ;  /* 0x000000d203107810 */ /* 0x000fe20007ffe0ff */
[----:B------:R-:W-:Y:S01]  /*fad0*/  @!P3 IMAD.IADD R23, R23, 0x1, -R4 ;  /* 0x000000011717b824 */ /* 0x000fe200078e0a04 */
[----:B------:R-:W-:Y:S01]  /*fae0*/  ISETP.GT.U32.AND P3, PT, R4, R12, PT ;  /* 0x0000000c0400720c */ /* 0x000fe20003f64070 */
[----:B------:R-:W-:Y:S01]  /*faf0*/  IMAD.HI.U32 R7, R6, R18, RZ ;  /* 0x0000001206077227 */ /* 0x000fe200078e00ff */
[----:B------:R-:W-:-:S03]  /*fb00*/  IABS R21, R16 ;  /* 0x0000001000157213 */ /* 0x000fc60000000000 */
[----:B------:R-:W-:Y:S01]  /*fb10*/  @!P4 IMAD.IADD R0, R0, 0x1, -R4 ;  /* 0x000000010000c824 */ /* 0x000fe200078e0a04 */
[----:B------:R-:W-:Y:S01]  /*fb20*/  ISETP.GT.U32.AND P4, PT, R4, R13, PT ;  /* 0x0000000d0400720c */ /* 0x000fe20003f84070 */
[----:B------:R-:W-:-:S04]  /*fb30*/  IMAD.HI.U32 R17, R6, R8, RZ ;  /* 0x0000000806117227 */ /* 0x000fc800078e00ff */
[----:B------:R-:W-:Y:S02]  /*fb40*/  IMAD.MOV R7, RZ, RZ, -R7 ;  /* 0x000000ffff077224 */ /* 0x000fe400078e0a07 */
[----:B------:R-:W-:Y:S01]  /*fb50*/  @!P2 IMAD.IADD R22, R22, 0x1, -R4 ;  /* 0x000000011616a824 */ /* 0x000fe200078e0a04 */
[----:B------:R-:W-:Y:S01]  /*fb60*/  ISETP.GE.AND P2, PT, R11, RZ, PT ;  /* 0x000000ff0b00720c */ /* 0x000fe20003f46270 */
[----:B------:R-:W-:Y:S01]  /*fb70*/  IMAD.MOV R9, RZ, RZ, -R17 ;  /* 0x000000ffff097224 */ /* 0x000fe200078e0a11 */
[C---:B------:R-:W-:Y:S01]  /*fb80*/  IADD3 R11, R3.reuse, 0xd3, RZ ;  /* 0x000000d3030b7810 */ /* 0x040fe20007ffe0ff */
[C---:B------:R-:W-:Y:S01]  /*fb90*/  IMAD R18, R4.reuse, R7, R18 ;  /* 0x0000000704127224 */ /* 0x040fe200078e0212 */
[----:B------:R-:W-:Y:S01]  /*fba0*/  IADD3 R7, R3, 0xd4, RZ ;  /* 0x000000d403077810 */ /* 0x000fe20007ffe0ff */
[----:B------:R-:W-:Y:S01]  /*fbb0*/  IMAD R8, R4, R9, R8 ;  /* 0x0000000904087224 */ /* 0x000fe200078e0208 */
[----:B------:R-:W-:Y:S01]  /*fbc0*/  IABS R20, R11 ;  /* 0x0000000b00147213 */ /* 0x000fe20000000000 */
[----:B------:R-:W-:Y:S01]  /*fbd0*/  @!P3 IMAD.IADD R12, R12, 0x1, -R4 ;  /* 0x000000010c0cb824 */ /* 0x000fe200078e0a04 */
[----:B------:R-:W-:Y:S01]  /*fbe0*/  IABS R9, R7 ;  /* 0x0000000700097213 */ /* 0x000fe20000000000 */
[----:B0-----:R-:W-:Y:S01]  /*fbf0*/  IMAD.MOV.U32 R2, RZ, RZ, R22 ;  /* 0x000000ffff027224 */ /* 0x001fe200078e0016 */
[C---:B------:R-:W-:Y:S01]  /*fc00*/  ISETP.GT.U32.AND P3, PT, R4.reuse, R0, PT ;  /* 0x000000000400720c */ /* 0x040fe20003f64070 */
[----:B------:R-:W-:Y:S01]  /*fc10*/  @!P4 IMAD.IADD R13, R13, 0x1, -R4 ;  /* 0x000000010d0dc824 */ /* 0x000fe200078e0a04 */
[----:B------:R-:W-:Y:S01]  /*fc20*/  ISETP.GT.U32.AND P4, PT, R4, R12, PT ;  /* 0x0000000c0400720c */ /* 0x000fe20003f84070 */
[----:B------:R-:W-:Y:S01]  /*fc30*/  @!P0 IMAD.MOV R2, RZ, RZ, -R2 ;  /* 0x000000ffff028224 */ /* 0x000fe200078e0a02 */
[----:B------:R-:W-:Y:S01]  /*fc40*/  IADD3 R17, R3, 0xd1, RZ ;  /* 0x000000d103117810 */ /* 0x000fe20007ffe0ff */
[----:B------:R-:W-:Y:S01]  /*fc50*/  IMAD.HI.U32 R24, R6, R9, RZ ;  /* 0x0000000906187227 */ /* 0x000fe200078e00ff */
[----:B------:R-:W-:-:S02]  /*fc60*/  ISETP.GT.U32.AND P0, PT, R4, R13, PT ;  /* 0x0000000d0400720c */ /* 0x000fc40003f04070 */
[----:B------:R0:W-:Y:S01]  /*fc70*/  STL [R1+0x35c], R2 ;  /* 0x00035c0201007387 */ /* 0x0001e20000100800 */
[----:B------:R-:W-:Y:S01]  /*fc80*/  IMAD.HI.U32 R22, R6, R20, RZ ;  /* 0x0000001406167227 */ /* 0x000fe200078e00ff */
[----:B------:R-:W-:-:S03]  /*fc90*/  IABS R10, R17 ;  /* 0x00000011000a7213 */ /* 0x000fc60000000000 */
[----:B------:R-:W-:Y:S02]  /*fca0*/  IMAD.MOV R24, RZ, RZ, -R24 ;  /* 0x000000ffff187224 */ /* 0x000fe400078e0a18 */
[----:B------:R-:W-:Y:S02]  /*fcb0*/  IMAD.MOV R22, RZ, RZ, -R22 ;  /* 0x000000ffff167224 */ /* 0x000fe400078e0a16 */
[----:B------:R-:W-:Y:S01]  /*fcc0*/  @!P3 IMAD.IADD R0, R0, 0x1, -R4 ;  /* 0x000000010000b824 */ /* 0x000fe200078e0a04 */
[C---:B------:R-:W-:Y:S01]  /*fcd0*/  ISETP.GT.U32.AND P3, PT, R4.reuse, R18, PT ;  /* 0x000000120400720c */ /* 0x040fe20003f64070 */
[----:B0-----:R-:W-:Y:S02]  /*fce0*/  IMAD.MOV.U32 R2, RZ, RZ, R23 ;  /* 0x000000ffff027224 */ /* 0x001fe400078e0017 */
[C---:B------:R-:W-:Y:S02]  /*fcf0*/  IMAD R9, R4.reuse, R24, R9 ;  /* 0x0000001804097224 */ /* 0x040fe400078e0209 */
[----:B------:R-:W-:Y:S01]  /*fd00*/  @!P5 IMAD.MOV R2, RZ, RZ, -R2 ;  /* 0x000000ffff02d224 */ /* 0x000fe200078e0a02 */
[C---:B------:R-:W-:Y:S01]  /*fd10*/  ISETP.GT.U32.AND P5, PT, R4.reuse, R8, PT ;  /* 0x000000080400720c */ /* 0x040fe20003fa4070 */
[----:B------:R-:W-:-:S02]  /*fd20*/  IMAD R20, R4, R22, R20 ;  /* 0x0000001604147224 */ /* 0x000fc400078e0214 */
[--C-:B------:R-:W-:Y:S01]  /*fd30*/  @!P4 IMAD.IADD R12, R12, 0x1, -R4.reuse ;  /* 0x000000010c0cc824 */ /* 0x100fe200078e0a04 */
[C---:B------:R-:W-:Y:S01]  /*fd40*/  ISETP.GT.U32.AND P4, PT, R4.reuse, R9, PT ;  /* 0x000000090400720c */ /* 0x040fe20003f84070 */
[----:B------:R-:W-:Y:S01]  /*fd50*/  @!P0 IMAD.IADD R13, R13, 0x1, -R4 ;  /* 0x000000010d0d8824 */ /* 0x000fe200078e0a04 */
[----:B------:R-:W-:Y:S01]  /*fd60*/  ISETP.GT.U32.AND P0, PT, R4, R20, PT ;  /* 0x000000140400720c */ /* 0x000fe20003f04070 */
[----:B------:R0:W-:Y:S01]  /*fd70*/  STL [R1+0x358], R2 ;  /* 0x0003580201007387 */ /* 0x0001e20000100800 */
[----:B------:R-:W-:Y:S02]  /*fd80*/  IMAD.MOV.U32 R14, RZ, RZ, R0 ;  /* 0x000000ffff0e7224 */ /* 0x000fe400078e0000 */
[----:B------:R-:W-:Y:S01]  /*fd90*/  @!P3 IMAD.IADD R18, R18, 0x1, -R4 ;  /* 0x000000011212b824 */ /* 0x000fe200078e0a04 */
[----:B------:R-:W-:Y:S01]  /*fda0*/  ISETP.GE.AND P3, PT, R5, RZ, PT ;  /* 0x000000ff0500720c */ /* 0x000fe20003f66270 */
[----:B------:R-:W-:Y:S01]  /*fdb0*/  IMAD.HI.U32 R23, R6, R21, RZ ;  /* 0x0000001506177227 */ /* 0x000fe200078e00ff */
[----:B------:R-:W-:-:S03]  /*fdc0*/  IADD3 R5, R3, 0xd0, RZ ;  /* 0x000000d003057810 */ /* 0x000fc60007ffe0ff */
[----:B------:R-:W-:Y:S01]  /*fdd0*/  @!P5 IMAD.IADD R8, R8, 0x1, -R4 ;  /* 0x000000010808d824 */ /* 0x000fe200078e0a04 */
[----:B------:R-:W-:Y:S01]  /*fde0*/  ISETP.GE.AND P5, PT, R19, RZ, PT ;  /* 0x000000ff1300720c */ /* 0x000fe20003fa6270 */
[----:B0-----:R-:W-:Y:S01]  /*fdf0*/  IMAD.MOV.U32 R2, RZ, RZ, R12 ;  /* 0x000000ffff027224 */ /* 0x001fe200078e000c */
[----:B------:R-:W-:Y:S01]  /*fe00*/  IABS R12, R5 ;  /* 0x00000005000c7213 */ /* 0x000fe20000000000 */
[----:B------:R-:W-:Y:S01]  /*fe10*/  @!P1 IMAD.MOV R14, RZ, RZ, -R14 ;  /* 0x000000ffff0e9224 */ /* 0x000fe200078e0a0e */
[----:B------:R-:W-:Y:S01]  /*fe20*/  IADD3 R19, R3, 0xcf, RZ ;  /* 0x000000cf03137810 */ /* 0x000fe20007ffe0ff */
[--C-:B------:R-:W-:Y:S01]  /*fe30*/  @!P4 IMAD.IADD R9, R9, 0x1, -R4.reuse ;  /* 0x000000010909c824 */ /* 0x100fe200078e0a04 */
[----:B------:R-:W-:Y:S01]  /*fe40*/  ISETP.GT.U32.AND P4, PT, R4, R8, PT ;  /* 0x000000080400720c */ /* 0x000fe20003f84070 */
[----:B------:R-:W-:Y:S01]  /*fe50*/  @!P0 IMAD.IADD R20, R20, 0x1, -R4 ;  /* 0x0000000114148824 */ /* 0x000fe200078e0a04 */
[----:B------:R-:W-:Y:S01]  /*fe60*/  ISETP.GT.U32.AND P0, PT, R4, R18, PT ;  /* 0x000000120400720c */ /* 0x000fe20003f04070 */
[----:B------:R-:W-:Y:S01]  /*fe70*/  @!P6 IMAD.MOV R2, RZ, RZ, -R2 ;  /* 0x000000ffff02e224 */ /* 0x000fe200078e0a02 */
[----:B------:R-:W-:Y:S01]  /*fe80*/  STL [R1+0x354], R14 ;  /* 0x0003540e01007387 */ /* 0x000fe20000100800 */
[----:B------:R-:W-:Y:S01]  /*fe90*/  IMAD.HI.U32 R24, R6, R10, RZ ;  /* 0x0000000a06187227 */ /* 0x000fe200078e00ff */
[----:B------:R-:W-:-:S02]  /*fea0*/  ISETP.GT.U32.AND P1, PT, R4, R9, PT ;  /* 0x000000090400720c */ /* 0x000fc40003f24070 */
[----:B------:R0:W-:Y:S01]  /*feb0*/  STL [R1+0x350], R2 ;  /* 0x0003500201007387 */ /* 0x0001e20000100800 */
[----:B------:R-:W-:Y:S01]  /*fec0*/  IMAD.MOV R23, RZ, RZ, -R23 ;  /* 0x000000ffff177224 */ /* 0x000fe200078e0a17 */
[C---:B------:R-:W-:Y:S01]  /*fed0*/  ISETP.GT.U32.AND P6, PT, R4.reuse, R20, PT ;  /* 0x000000140400720c */ /* 0x040fe20003fc4070 */
[----:B------:R-:W-:Y:S01]  /*fee0*/  IMAD.MOV R24, RZ, RZ, -R24 ;  /* 0x000000ffff187224 */ /* 0x000fe200078e0a18 */
[----:B------:R-:W-:Y:S01]  /*fef0*/  IABS R0, R19 ;  /* 0x0000001300007213 */ /* 0x000fe20000000000 */
[C---:B------:R-:W-:Y:S02]  /*ff00*/  IMAD R21, R4.reuse, R23, R21 ;  /* 0x0000001704157224 */ /* 0x040fe400078e0215 */
[----:B------:R-:W-:Y:S02]  /*ff10*/  IMAD R10, R4, R24, R10 ;  /* 0x00000018040a7224 */ /* 0x000fe400078e020a */
[----:B------:R-:W-:Y:S01]  /*ff20*/  @!P4 IMAD.IADD R8, R8, 0x1, -R4 ;  /* 0x000000010808c824 */ /* 0x000fe200078e0a04 */
[----:B------:R-:W-:Y:S01]  /*ff30*/  ISETP.GE.AND P4, PT, R7, RZ, PT ;  /* 0x000000ff0700720c */ /* 0x000fe20003f86270 */
[----:B0-----:R-:W-:-:S02]  /*ff40*/  IMAD.MOV.U32 R2, RZ, RZ, R13 ;  /* 0x000000ffff027224 */ /* 0x001fc400078e000d */
[----:B------:R-:W-:Y:S01]  /*ff50*/  @!P0 IMAD.IADD R18, R18, 0x1, -R4 ;  /* 0x0000000112128824 */ /* 0x000fe200078e0a04 */
[C---:B------:R-:W-:Y:S01]  /*ff60*/  ISETP.GT.U32.AND P0, PT, R4.reuse, R10, PT ;  /* 0x0000000a0400720c */ /* 0x040fe20003f04070 */
[----:B------:R-:W-:Y:S01]  /*ff70*/  @!P2 IMAD.MOV R2, RZ, RZ, -R2 ;  /* 0x000000ffff02a224 */ /* 0x000fe200078e0a02 */
[----:B------:R-:W-:Y:S01]  /*ff80*/  ISETP.GT.U32.AND P2, PT, R4, R21, PT ;  /* 0x000000150400720c */ /* 0x000fe20003f44070 */
[----:B------:R-:W-:Y:S02]  /*ff90*/  IMAD.MOV.U32 R7, RZ, RZ, R12 ;  /* 0x000000ffff077224 */ /* 0x000fe400078e000c */
[----:B------:R-:W-:Y:S01]  /*ffa0*/  IMAD.MOV.U32 R13, RZ, RZ, R8 ;  /* 0x000000ffff0d7224 */ /* 0x000fe200078e0008 */
[----:B------:R0:W-:Y:S01]  /*ffb0*/  STL [R1+0x34c], R2 ;  /* 0x00034c0201007387 */ /* 0x0001e20000100800 */
[----:B------:R-:W-:-:S04]  /*ffc0*/  IMAD.HI.U32 R12, R6, R7, RZ ;  /* 0x00000007060c7227 */ /* 0x000fc800078e00ff */
[----:B------:R-:W-:Y:S02]  /*ffd0*/  IMAD.MOV R12, RZ, RZ, -R12 ;  /* 0x000000ffff0c7224 */ /* 0x000fe400078e0a0c */
[--C-:B------:R-:W-:Y:S01]  /*ffe0*/  @!P1 IMAD.IADD R9, R9, 0x1, -R4.reuse ;  /* 0x0000000109099824 */ /* 0x100fe200078e0a04 */
[----:B------:R-:W-:Y:S01]  /*fff0*/  ISETP.GE.AND P1, PT, R11, RZ, PT ;  /* 0x000000ff0b00720c */ /* 0x000fe20003f26270 */
[----:B------:R-:W-:Y:S01]  /*10000*/  @!P2 IMAD.IADD R21, R21, 0x1, -R4 ;  /* 0x000000011515a824 */ /* 0x000fe200078e0a04 */
[----:B------:R-:W-:Y:S01]  /*10010*/  ISETP.GE.AND P2, PT, R17, RZ, PT ;  /* 0x000000ff1100720c */ /* 0x000fe20003f46270 */
[----:B0-----:R-:W-:Y:S01]  /*10020*/  IMAD.MOV.U32 R2, RZ, RZ, R18 ;  /* 0x000000ffff027224 */ /* 0x001fe200078e0012 */
[C---:B------:R-:W-:Y:S01]  /*10030*/  IADD3 R18, R3.reuse, 0xc7, RZ ;  /* 0x000000c703127810 */ /* 0x040fe20007ffe0ff */
[----:B------:R-:W-:Y:S01]  /*10040*/  @!P0 IMAD.IADD R10, R10, 0x1, -R4 ;  /* 0x000000010a0a8824 */ /* 0x000fe200078e0a04 */
[C---:B------:R-:W-:Y:S01]  /*10050*/  ISETP.GT.U32.AND P0, PT, R4.reuse, R21, PT ;  /* 0x000000150400720c */ /* 0x040fe20003f04070 */
[C---:B------:R-:W-:Y:S01]  /*10060*/  IMAD R8, R4.reuse, R12, R7 ;  /* 0x0000000c04087224 */ /* 0x040fe200078e0207 */
[----:B------:R-:W-:Y:S01]  /*10070*/  IADD3 R7, R3, 0xce, RZ ;  /* 0x000000ce03077810 */ /* 0x000fe20007ffe0ff */
[----:B------:R-:W-:Y:S01]  /*10080*/  @!P5 IMAD.MOV R13, RZ, RZ, -R13 ;  /* 0x000000ffff0dd224 */ /* 0x000fe200078e0a0d */
[----:B------:R-:W-:Y:S01]  /*10090*/  ISETP.GE.AND P5, PT, R5, RZ, PT ;  /* 0x000000ff0500720c */ /* 0x000fe20003fa6270 */
[----:B------:R-:W-:Y:S01]  /*100a0*/  @!P3 IMAD.MOV R2, RZ, RZ, -R2 ;  /* 0x000000ffff02b224 */ /* 0x000fe200078e0a02 */
[----:B------:R-:W-:Y:S01]  /*100b0*/  ISETP.GT.U32.AND P3, PT, R4, R10, PT ;  /* 0x0000000a0400720c */ /* 0x000fe20003f64070 */
[----:B------:R-:W-:Y:S01]  /*100c0*/  @!P6 IMAD.IADD R20, R20, 0x1, -R4 ;  /* 0x000000011414e824 */ /* 0x000fe200078e0a04 */
[----:B------:R-:W-:Y:S01]  /*100d0*/  STL [R1+0x348], R13 ;  /* 0x0003480d01007387 */ /* 0x000fe20000100800 */
[----:B------:R-:W-:Y:S01]  /*100e0*/  @!P4 IMAD.MOV R9, RZ, RZ, -R9 ;  /* 0x000000ffff09c224 */ /* 0x000fe200078e0a09 */
[----:B------:R-:W-:Y:S01]  /*100f0*/  ISETP.GT.U32.AND P4, PT, R4, R8, PT ;  /* 0x000000080400720c */ /* 0x000fe20003f84070 */
[----:B------:R-:W-:Y:S01]  /*10100*/  IMAD.HI.U32 R11, R6, R0, RZ ;  /* 0x00000000060b7227 */ /* 0x000fe200078e00ff */
[----:B------:R0:W-:Y:S01]  /*10110*/  STL [R1+0x344], R2 ;  /* 0x0003440201007387 */ /* 0x0001e20000100800 */
[----:B------:R-:W-:-:S02]  /*10120*/  ISETP.GE.AND P6, PT, R16, RZ, PT ;  /* 0x000000ff1000720c */ /* 0x000fc40003fc6270 */
[----:B------:R-:W-:Y:S01]  /*10130*/  IMAD.MOV R11, RZ, RZ, -R11 ;  /* 0x000000ffff0b7224 */ /* 0x000fe200078e0a0b */
[----:B------:R1:W-:Y:S01]  /*10140*/  STL [R1+0x340], R9 ;  /* 0x0003400901007387 */ /* 0x0003e20000100800 */
[----:B------:R-:W-:Y:S01]  /*10150*/  @!P0 IMAD.IADD R21, R21, 0x1, -R4 ;  /* 0x0000000115158824 */ /* 0x000fe200078e0a04 */
[----:B------:R-:W-:Y:S01]  /*10160*/  IABS R16, R7 ;  /* 0x0000000700107213 */ /* 0x000fe20000000000 */
[----:B------:R-:W-:Y:S01]  /*10170*/  IMAD R5, R4, R11, R0 ;  /* 0x0000000b04057224 */ /* 0x000fe200078e0200 */
[----:B------:R-:W-:Y:S01]  /*10180*/  IADD3 R0, R3, 0xcd, RZ ;  /* 0x000000cd03007810 */ /* 0x000fe20007ffe0ff */
[----:B------:R-:W-:Y:S01]  /*10190*/  @!P3 IMAD.IADD R10, R10, 0x1, -R4 ;  /* 0x000000010a0ab824 */ /* 0x000fe200078e0a04 */
[----:B------:R-:W-:Y:S01]  /*101a0*/  ISETP.GE.AND P3, PT, R7, RZ, PT ;  /* 0x000000ff0700720c */ /* 0x000fe20003f66270 */
[----:B0-----:R-:W-:Y:S01]  /*101b0*/  IMAD.MOV.U32 R2, RZ, RZ, R20 ;  /* 0x000000ffff027224 */ /* 0x001fe200078e0014 */
[----:B------:R-:W-:Y:S01]  /*101c0*/  ISETP.GE.AND P0, PT, R19, RZ, PT ;  /* 0x000000ff1300720c */ /* 0x000fe20003f06270 */
[----:B------:R-:W-:Y:S01]  /*101d0*/  @!P4 IMAD.IADD R8, R8, 0x1, -R4 ;  /* 0x000000010808c824 */ /* 0x000fe200078e0a04 */
[----:B-1----:R-:W-:Y:S01]  /*101e0*/  IABS R9, R0 ;  /* 0x0000000000097213 */ /* 0x002fe20000000000 */
[----:B------:R-:W-:Y:S01]  /*101f0*/  @!P1 IMAD.MOV R2, RZ, RZ, -R2 ;  /* 0x000000ffff029224 */ /* 0x000fe200078e0a02 */
[----:B------:R-:W-:-:S02]  /*10200*/  ISETP.GT.U32.AND P1, PT, R4, R5, PT ;  /* 0x000000050400720c */ /* 0x000fc40003f24070 */
[----:B------:R-:W-:Y:S01]  /*10210*/  ISETP.GE.AND P4, PT, R0, RZ, PT ;  /* 0x000000ff0000720c */ /* 0x000fe20003f86270 */
[----:B------:R-:W-:Y:S01]  /*10220*/  IMAD.MOV.U32 R7, RZ, RZ, R9 ;  /* 0x000000ffff077224 */ /* 0x000fe200078e0009 */
[----:B------:R0:W-:Y:S01]  /*10230*/  STL [R1+0x33c], R2 ;  /* 0x00033c0201007387 */ /* 0x0001e20000100800 */
[C---:B------:R-:W-:Y:S01]  /*10240*/  IMAD.HI.U32 R9, R6.reuse, R16, RZ ;  /* 0x0000001006097227 */ /* 0x040fe200078e00ff */
[C---:B------:R-:W-:Y:S02]  /*10250*/  IADD3 R13, R3.reuse, 0xcc, RZ ;  /* 0x000000cc030d7810 */ /* 0x040fe40007ffe0ff */
[----:B------:R-:W-:Y:S01]  /*10260*/  IADD3 R12, R3, 0xca, RZ ;  /* 0x000000ca030c7810 */ /* 0x000fe20007ffe0ff */
[----:B------:R-:W-:Y:S01]  /*10270*/  IMAD.MOV R9, RZ, RZ, -R9 ;  /* 0x000000ffff097224 */ /* 0x000fe200078e0a09 */
[----:B------:R-:W-:Y:S01]  /*10280*/  IABS R17, R18 ;  /* 0x0000001200117213 */ /* 0x000fe20000000000 */
[----:B------:R-:W-:-:S04]  /*10290*/  IMAD.HI.U32 R0, R6, R7, RZ ;  /* 0x0000000706007227 */ /* 0x000fc800078e00ff */
[----:B0-----:R-:W-:Y:S01]  /*102a0*/  IMAD.MOV.U32 R2, RZ, RZ, R21 ;  /* 0x000000ffff027224 */ /* 0x001fe200078e0015 */
[----:B------:R-:W-:Y:S01]  /*102b0*/  IADD3 R21, R3, 0xc8, RZ ;  /* 0x000000c803157810 */ /* 0x000fe20007ffe0ff */
[----:B------:R-:W-:Y:S02]  /*102c0*/  @!P1 IMAD.IADD R5, R5, 0x1, -R4 ;  /* 0x0000000105059824 */ /* 0x000fe400078e0a04 */
[----:B------:R-:W-:Y:S01]  /*102d0*/  @!P6 IMAD.MOV R2, RZ, RZ, -R2 ;  /* 0x000000ffff02e224 */ /* 0x000fe200078e0a02 */
[C---:B------:R-:W-:Y:S01]  /*102e0*/  ISETP.GT.U32.AND P6, PT, R4.reuse, R8, PT ;  /* 0x000000080400720c */ /* 0x040fe20003fc4070 */
[C---:B------:R-:W-:Y:S01]  /*102f0*/  IMAD R16, R4.reuse, R9, R16 ;  /* 0x0000000904107224 */ /* 0x040fe200078e0210 */
[C---:B------:R-:W-:Y:S01]  /*10300*/  ISETP.GT.U32.AND P1, PT, R4.reuse, R5, PT ;  /* 0x000000050400720c */ /* 0x040fe20003f24070 */
[----:B------:R-:W-:Y:S01]  /*10310*/  IMAD.MOV R0, RZ, RZ, -R0 ;  /* 0x000000ffff007224 */ /* 0x000fe200078e0a00 */
[----:B------:R0:W-:Y:S03]  /*10320*/  STL [R1+0x328], R2 ;  /* 0x0003280201007387 */ /* 0x0001e60000100800 */
[----:B------:R-:W-:Y:S01]  /*10330*/  IMAD R7, R4, R0, R7 ;  /* 0x0000000004077224 */ /* 0x000fe200078e0207 */
[----:B------:R-:W-:-:S05]  /*10340*/  IADD3 R0, R3, 0xc9, RZ ;  /* 0x000000c903007810 */ /* 0x000fca0007ffe0ff */
[----:B------:R-:W-:Y:S01]  /*10350*/  @!P6 IMAD.IADD R8, R8, 0x1, -R4 ;  /* 0x000000010808e824 */ /* 0x000fe200078e0a04 */
[C---:B------:R-:W-:Y:S01]  /*10360*/  ISETP.GT.U32.AND P6, PT, R4.reuse, R16, PT ;  /* 0x000000100400720c */ /* 0x040fe20003fc4070 */
[----:B0-----:R-:W-:Y:S01]  /*10370*/  IMAD.MOV.U32 R2, RZ, RZ, R10 ;  /* 0x000000ffff027224 */ /* 0x001fe200078e000a */
[----:B------:R-:W-:Y:S01]  /*10380*/  IADD3 R10, R3, 0xcb, RZ ;  /* 0x000000cb030a7810 */ /* 0x000fe20007ffe0ff */
[----:B------:R-:W-:Y:S02]  /*10390*/  IMAD.MOV.U32 R11, RZ, RZ, R8 ;  /* 0x000000ffff0b7224 */ /* 0x000fe400078e0008 */
[----:B------:R-:W-:Y:S01]  /*103a0*/  @!P2 IMAD.MOV R2, RZ, RZ, -R2 ;  /* 0x000000ffff02a224 */ /* 0x000fe200078e0a02 */
[----:B------:R-:W-:Y:S01]  /*103b0*/  ISETP.GE.AND P2, PT, R13, RZ, PT ;  /* 0x000000ff0d00720c */ /* 0x000fe20003f46270 */
[----:B------:R-:W-:Y:S01]  /*103c0*/  @!P5 IMAD.MOV R11, RZ, RZ, -R11 ;  /* 0x000000ffff0bd224 */ /* 0x000fe200078e0a0b */
[----:B------:R-:W-:Y:S01]  /*103d0*/  ISETP.GT.U32.AND P5, PT, R4, R7, PT ;  /* 0x000000070400720c */ /* 0x000fe20003fa4070 */
[--C-:B------:R-:W-:Y:S01]  /*103e0*/  @!P1 IMAD.IADD R5, R5, 0x1, -R4.reuse ;  /* 0x0000000105059824 */ /* 0x100fe200078e0a04 */
[----:B------:R-:W-:Y:S01]  /*103f0*/  IABS R13, R13 ;  /* 0x0000000d000d7213 */ /* 0x000fe20000000000 */
[----:B------:R0:W-:Y:S01]  /*10400*/  STL [R1+0x324], R2 ;  /* 0x0003240201007387 */ /* 0x0001e20000100800 */
[----:B------:R-:W-:Y:S01]  /*10410*/  ISETP.GE.AND P1, PT, R10, RZ, PT ;  /* 0x000000ff0a00720c */ /* 0x000fe20003f26270 */
[----:B------:R-:W-:Y:S01]  /*10420*/  @!P6 IMAD.IADD R16, R16, 0x1, -R4 ;  /* 0x000000011010e824 */ /* 0x000fe200078e0a04 */
[----:B------:R-:W-:Y:S01]  /*10430*/  IABS R10, R10 ;  /* 0x0000000a000a7213 */ /* 0x000fe20000000000 */
[----:B------:R-:W-:Y:S01]  /*10440*/  IMAD.HI.U32 R9, R6, R13, RZ ;  /* 0x0000000d06097227 */ /* 0x000fe200078e00ff */
[----:B------:R1:W-:Y:S02]  /*10450*/  STL [R1+0x32c], R11 ;  /* 0x00032c0b01007387 */ /* 0x0003e40000100800 */
[----:B------:R-:W-:Y:S01]  /*10460*/  ISETP.GT.U32.AND P6, PT, R4, R16, PT ;  /* 0x000000100400720c */ /* 0x000fe20003fc4070 */
[----:B------:R-:W-:-:S02]  /*10470*/  IMAD.MOV R8, RZ, RZ, -R9 ;  /* 0x000000ffff087224 */ /* 0x000fc400078e0a09 */
[----:B0-----:R-:W-:Y:S02]  /*10480*/  IMAD.MOV.U32 R2, RZ, RZ, R5 ;  /* 0x000000ffff027224 */ /* 0x001fe400078e0005 */
[----:B------:R-:W-:Y:S02]  /*10490*/  @!P5 IMAD.IADD R7, R7, 0x1, -R4 ;  /* 0x000000010707d824 */ /* 0x000fe400078e0a04 */
[----:B------:R-:W-:Y:S01]  /*104a0*/  @!P0 IMAD.MOV R2, RZ, RZ, -R2 ;  /* 0x000000ffff028224 */ /* 0x000fe200078e0a02 */
[----:B------:R-:W-:Y:S01]  /*104b0*/  ISETP.GE.AND P0, PT, R12, RZ, PT ;  /* 0x000000ff0c00720c */ /* 0x000fe20003f06270 */
[----:B------:R-:W-:Y:S01]  /*104c0*/  IMAD R13, R4, R8, R13 ;  /* 0x00000008040d7224 */ /* 0x000fe200078e020d */
[----:B------:R-:W-:Y:S01]  /*104d0*/  IABS R12, R12 ;  /* 0x0000000c000c7213 */ /* 0x000fe20000000000 */
[----:B------:R-:W-:Y:S01]  /*104e0*/  IMAD.HI.U32 R5, R6, R10, RZ ;  /* 0x0000000a06057227 */ /* 0x000fe200078e00ff */
[----:B------:R-:W-:Y:S01]  /*104f0*/  ISETP.GT.U32.AND P5, PT, R4, R7, PT ;  /* 0x000000070400720c */ /* 0x000fe20003fa4070 */
[----:B------:R0:W-:Y:S01]  /*10500*/  STL [R1+0x338], R2 ;  /* 0x0003380201007387 */ /* 0x0001e20000100800 */
[----:B-1----:R-:W-:Y:S01]  /*10510*/  IABS R11, R0 ;  /* 0x00000000000b7213 */ /* 0x002fe20000000000 */
[----:B------:R-:W-:-:S04]  /*10520*/  IMAD.HI.U32 R8, R6, R12, RZ ;  /* 0x0000000c06087227 */ /* 0x000fc800078e00ff */
[----:B------:R-:W-:Y:S02]  /*10530*/  IMAD.MOV R8, RZ, RZ, -R8 ;  /* 0x000000ffff087224 */ /* 0x000fe400078e0a08 */
[----:B------:R-:W-:Y:S01]  /*10540*/  @!P6 IMAD.IADD R16, R16, 0x1, -R4 ;  /* 0x000000011010e824 */ /* 0x000fe200078e0a04 */
[C---:B------:R-:W-:Y:S01]  /*10550*/  ISETP.GT.U32.AND P6, PT, R4.reuse, R13, PT ;  /* 0x0000000d0400720c */ /* 0x040fe20003fc4070 */
[----:B------:R-:W-:Y:S02]  /*10560*/  IMAD.MOV R5, RZ, RZ, -R5 ;  /* 0x000000ffff057224 */ /* 0x000fe400078e0a05 */
[----:B------:R-:W-:Y:S02]  /*10570*/  IMAD R12, R4, R8, R12 ;  /* 0x00000008040c7224 */ /* 0x000fe400078e020c */
[----:B------:R-:W-:-:S04]  /*10580*/  IMAD.HI.U32 R9, R6, R11, RZ ;  /* 0x0000000b06097227 */ /* 0x000fc800078e00ff */
[C---:B------:R-:W-:Y:S01]  /*10590*/  IMAD R10, R4.reuse, R5, R10 ;  /* 0x00000005040a7224 */ /* 0x040fe200078e020a */
[----:B------:R-:W-:Y:S01]  /*105a0*/  IABS R5, R21 ;  /* 0x0000001500057213 */ /* 0x000fe20000000000 */
[----:B0-----:R-:W-:Y:S02]  /*105b0*/  IMAD.MOV.U32 R2, RZ, RZ, R16 ;  /* 0x000000ffff027224 */ /* 0x001fe400078e0010 */
[----:B------:R-:W-:Y:S01]  /*105c0*/  @!P5 IMAD.IADD R7, R7, 0x1, -R4 ;  /* 0x000000010707d824 */ /* 0x000fe200078e0a04 */
[C---:B------:R-:W-:Y:S01]  /*105d0*/  ISETP.GT.U32.AND P5, PT, R4.reuse, R12, PT ;  /* 0x0000000c0400720c */ /* 0x040fe20003fa4070 */
[----:B------:R-:W-:Y:S02]  /*105e0*/  IMAD.MOV R9, RZ, RZ, -R9 ;  /* 0x000000ffff097224 */ /* 0x000fe400078e0a09 */
[----:B------:R-:W-:Y:S01]  /*105f0*/  @!P3 IMAD.MOV R2, RZ, RZ, -R2 ;  /* 0x000000ffff02b224 */ /* 0x000fe200078e0a02 */
[C---:B------:R-:W-:Y:S01]  /*10600*/  ISETP.GT.U32.AND P3, PT, R4.reuse, R10, PT ;  /* 0x0000000a0400720c */ /* 0x040fe20003f64070 */
[----:B------:R-:W-:Y:S01]  /*10610*/  IMAD R11, R4, R9, R11 ;  /* 0x00000009040b7224 */ /* 0x000fe200078e020b */
[----:B------:R-:W-:Y:S01]  /*10620*/  IADD3 R9, R3, 0xc6, RZ ;  /* 0x000000c603097810 */ /* 0x000fe20007ffe0ff */
[----:B------:R-:W-:Y:S01]  /*10630*/  @!P6 IMAD.IADD R13, R13, 0x1, -R4 ;  /* 0x000000010d0de824 */ /* 0x000fe200078e0a04 */
[----:B------:R0:W-:Y:S01]  /*10640*/  STL [R1+0x334], R2 ;  /* 0x0003340201007387 */ /* 0x0001e20000100800 */
[----:B------:R-:W-:Y:S01]  /*10650*/  IMAD.HI.U32 R8, R6, R5, RZ ;  /* 0x0000000506087227 */ /* 0x000fe200078e00ff */
[----:B------:R-:W-:-:S02]  /*10660*/  ISETP.GT.U32.AND P6, PT, R4, R11, PT ;  /* 0x0000000b0400720c */ /* 0x000fc40003fc4070 */
[----:B------:R-:W-:Y:S01]  /*10670*/  IABS R20, R9 ;  /* 0x0000000900147213 */ /* 0x000fe20000000000 */
[----:B------:R-:W-:Y:S02]  /*10680*/  @!P5 IMAD.IADD R12, R12, 0x1, -R4 ;  /* 0x000000010c0cd824 */ /* 0x000fe400078e0a04 */
[----:B------:R-:W-:Y:S02]  /*10690*/  IMAD.MOV R8, RZ, RZ, -R8 ;  /* 0x000000ffff087224 */ /* 0x000fe400078e0a08 */
[----:B------:R-:W-:Y:S01]  /*106a0*/  @!P3 IMAD.IADD R10, R10, 0x1, -R4 ;  /* 0x000000010a0ab824 */ /* 0x000fe200078e0a04 */
[----:B------:R-:W-:Y:S01]  /*106b0*/  ISETP.GT.U32.AND P3, PT, R4, R13, PT ;  /* 0x0000000d0400720c */ /* 0x000fe20003f64070 */
[----:B0-----:R-:W-:Y:S02]  /*106c0*/  IMAD.MOV.U32 R2, RZ, RZ, R7 ;  /* 0x000000ffff027224 */ /* 0x001fe400078e0007 */
[----:B------:R-:W-:Y:S01]  /*106d0*/  IMAD.HI.U32 R7, R6, R17, RZ ;  /* 0x0000001106077227 */ /* 0x000fe200078e00ff */
[----:B------:R-:W-:-:S03]  /*106e0*/  ISETP.GT.U32.AND P5, PT, R4, R10, PT ;  /* 0x0000000a0400720c */ /* 0x000fc60003fa4070 */
[----:B------:R-:W-:Y:S01]  /*106f0*/  @!P4 IMAD.MOV R2, RZ, RZ, -R2 ;  /* 0x000000ffff02c224 */ /* 0x000fe200078e0a02 */
[C---:B------:R-:W-:Y:S01]  /*10700*/  ISETP.GT.U32.AND P4, PT, R4.reuse, R12, PT ;  /* 0x0000000c0400720c */ /* 0x040fe20003f84070 */
[--C-:B------:R-:W-:Y:S02]  /*10710*/  @!P6 IMAD.IADD R11, R11, 0x1, -R4.reuse ;  /* 0x000000010b0be824 */ /* 0x100fe400078e0a04 */
[----:B------:R-:W-:Y:S01]  /*10720*/  IMAD.MOV R7, RZ, RZ, -R7 ;  /* 0x000000ffff077224 */ /* 0x000fe200078e0a07 */
[----:B------:R0:W-:Y:S01]  /*10730*/  STL [R1+0x330], R2 ;  /* 0x0003300201007387 */ /* 0x0001e20000100800 */
[C---:B------:R-:W-:Y:S01]  /*10740*/  IMAD R5, R4.reuse, R8, R5 ;  /* 0x0000000804057224 */ /* 0x040fe200078e0205 */
[C---:B------:R-:W-:Y:S01]  /*10750*/  ISETP.GT.U32.AND P6, PT, R4.reuse, R11, PT ;  /* 0x0000000b0400720c */ /* 0x040fe20003fc4070 */
[C---:B------:R-:W-:Y:S01]  /*10760*/  IMAD R17, R4.reuse, R7, R17 ;  /* 0x0000000704117224 */ /* 0x040fe200078e0211 */
[----:B------:R-:W-:Y:S01]  /*10770*/  IADD3 R7, R3, 0xc4, RZ ;  /* 0x000000c403077810 */ /* 0x000fe20007ffe0ff */
[--C-:B------:R-:W-:Y:S01]  /*10780*/  @!P3 IMAD.IADD R13, R13, 0x1, -R4.reuse ;  /* 0x000000010d0db824 */ /* 0x100fe200078e0a04 */
[----:B------:R-:W-:Y:S01]  /*10790*/  ISETP.GT.U32.AND P3, PT, R4, R5, PT ;  /* 0x000000050400720c */ /* 0x000fe20003f64070 */
[--C-:B------:R-:W-:Y:S01]  /*107a0*/  @!P5 IMAD.IADD R10, R10, 0x1, -R4.reuse ;  /* 0x000000010a0ad824 */ /* 0x100fe200078e0a04 */
[----:B------:R-:W-:Y:S01]  /*107b0*/  IADD3 R8, R3, 0xc5, RZ ;  /* 0x000000c503087810 */ /* 0x000fe20007ffe0ff */
[----:B------:R-:W-:Y:S01]  /*107c0*/  @!P4 IMAD.IADD R12, R12, 0x1, -R4 ;  /* 0x000000010c0cc824 */ /* 0x000fe200078e0a04 */
[----:B------:R-:W-:Y:S01]  /*107d0*/  ISETP.GT.U32.AND P4, PT, R4, R17, PT ;  /* 0x000000110400720c */ /* 0x000fe20003f84070 */
[----:B------:R-:W-:Y:S01]  /*107e0*/  IMAD.HI.U32 R16, R6, R20, RZ ;  /* 0x0000001406107227 */ /* 0x000fe200078e00ff */
[----:B------:R-:W-:-:S02]  /*107f0*/  ISETP.GE.AND P5, PT, R0, RZ, PT ;  /* 0x000000ff0000720c */ /* 0x000fc40003fa6270 */
[----:B------:R-:W-:Y:S01]  /*10800*/  IABS R19, R8 ;  /* 0x0000000800137213 */ /* 0x000fe20000000000 */
[--C-:B------:R-:W-:Y:S01]  /*10810*/  @!P6 IMAD.IADD R11, R11, 0x1, -R4.reuse ;  /* 0x000000010b0be824 */ /* 0x100fe200078e0a04 */
[----:B------:R-:W-:Y:S01]  /*10820*/  ISETP.GE.AND P6, PT, R21, RZ, PT ;  /* 0x000000ff1500720c */ /* 0x000fe20003fc6270 */
[----:B------:R-:W-:Y:S01]  /*10830*/  IMAD.MOV.U32 R14, RZ, RZ, R13 ;  /* 0x000000ffff0e7224 */ /* 0x000fe200078e000d */
[----:B------:R-:W-:Y:S01]  /*10840*/  IABS R21, R7 ;  /* 0x0000000700157213 */ /* 0x000fe20000000000 */
[----:B------:R-:W-:Y:S01]  /*10850*/  @!P3 IMAD.IADD R5, R5, 0x1, -R4 ;  /* 0x000000010505b824 */ /* 0x000fe200078e0a04 */
[----:B------:R-:W-:Y:S01]  /*10860*/  ISETP.GE.AND P3, PT, R18, RZ, PT ;  /* 0x000000ff1200720c */ /* 0x000fe20003f66270 */
[----:B------:R-:W-:Y:S02]  /*10870*/  IMAD.MOV R16, RZ, RZ, -R16 ;  /* 0x000000ffff107224 */ /* 0x000fe400078e0a10 */
[----:B------:R-:W-:Y:S02]  /*10880*/  @!P4 IMAD.IADD R17, R17, 0x1, -R4 ;  /* 0x000000011111c824 */ /* 0x000fe400078e0a04 */
[----:B------:R-:W-:-:S02]  /*10890*/  IMAD.MOV.U32 R18, RZ, RZ, R21 ;  /* 0x000000ffff127224 */ /* 0x000fc400078e0015 */
[----:B0-----:R-:W-:Y:S01]  /*108a0*/  IMAD.MOV.U32 R2, RZ, RZ, R10 ;  /* 0x000000ffff027224 */ /* 0x001fe200078e000a */
[----:B------:R-:W-:Y:S01]  /*108b0*/  ISETP.GT.U32.AND P4, PT, R4, R17, PT ;  /* 0x000000110400720c */ /* 0x000fe20003f84070 */
[----:B------:R-:W-:-:S04]  /*108c0*/  IMAD.HI.U32 R13, R6, R18, RZ ;  /* 0x00000012060d7227 */ /* 0x000fc800078e00ff */
[----:B------:R-:W-:Y:S02]  /*108d0*/  IMAD.MOV R10, RZ, RZ, -R13 ;  /* 0x000000ffff0a7224 */ /* 0x000fe400078e0a0d */
[C---:B------:R-:W-:Y:S02]  /*108e0*/  IMAD R20, R4.reuse, R16, R20 ;  /* 0x0000001004147224 */ /* 0x040fe400078e0214 */
[----:B------:R-:W-:Y:S01]  /*108f0*/  @!P2 IMAD.MOV R14, RZ, RZ, -R14 ;  /* 0x000000ffff0ea224 */ /* 0x000fe200078e0a0e */
[C---:B------:R-:W-:Y:S01]  /*10900*/  ISETP.GT.U32.AND P2, PT, R4.reuse, R5, PT ;  /* 0x000000050400720c */ /* 0x040fe20003f44070 */
[C---:B------:R-:W-:Y:S02]  /*10910*/  IMAD R18, R4.reuse, R10, R18 ;  /* 0x0000000a04127224 */ /* 0x040fe400078e0212 */
[----:B------:R-:W-:Y:S01]  /*10920*/  @!P1 IMAD.MOV R2, RZ, RZ, -R2 ;  /* 0x000000ffff029224 */ /* 0x000fe200078e0a02 */
[C---:B------:R-:W-:Y:S01]  /*10930*/  ISETP.GT.U32.AND P1, PT, R4.reuse, R20, PT ;  /* 0x000000140400720c */ /* 0x040fe20003f24070 */
[----:B------:R-:W-:Y:S01]  /*10940*/  @!P4 IMAD.IADD R17, R17, 0x1, -R4 ;  /* 0x000000011111c824 */ /* 0x000fe200078e0a04 */
[----:B------:R-:W-:Y:S01]  /*10950*/  ISETP.GT.U32.AND P4, PT, R4, R18, PT ;  /* 0x000000120400720c */ /* 0x000fe20003f84070 */
[----:B------:R-:W-:Y:S01]  /*10960*/  IMAD.HI.U32 R0, R6, R19, RZ ;  /* 0x0000001306007227 */ /* 0x000fe200078e00ff */
[----:B------:R-:W-:Y:S03]  /*10970*/  STL [R1+0x30c], R14 ;  /* 0x00030c0e01007387 */ /* 0x000fe60000100800 */
[----:B------:R-:W-:Y:S01]  /*10980*/  IMAD.MOV R0, RZ, RZ, -R0 ;  /* 0x000000ffff007224 */ /* 0x000fe200078e0a00 */
[----:B------:R0:W-:Y:S01]  /*10990*/  STL [R1+0x310], R2 ;  /* 0x0003100201007387 */ /* 0x0001e20000100800 */
[----:B------:R-:W-:Y:S01]  /*109a0*/  @!P2 IMAD.IADD R5, R5, 0x1, -R4 ;  /* 0x000000010505a824 */ /* 0x000fe200078e0a04 */
[----:B------:R-:W-:Y:S01]  /*109b0*/  ISETP.GE.AND P2, PT, R8, RZ, PT ;  /* 0x000000ff0800720c */ /* 0x000fe20003f46270 */
[----:B------:R-:W-:Y:S01]  /*109c0*/  @!P0 IMAD.MOV R12, RZ, RZ, -R12 ;  /* 0x000000ffff0c8224 */ /* 0x000fe200078e0a0c */
[----:B------:R-:W-:Y:S01]  /*109d0*/  IADD3 R8, R3, 0xc2, RZ ;  /* 0x000000c203087810 */ /* 0x000fe20007ffe0ff */
[--C-:B------:R-:W-:Y:S01]  /*109e0*/  @!P1 IMAD.IADD R20, R20, 0x1, -R4.reuse ;  /* 0x0000000114149824 */ /* 0x100fe200078e0a04 */
[----:B------:R-:W-:Y:S01]  /*109f0*/  ISETP.GE.AND P1, PT, R7, RZ, PT ;  /* 0x000000ff0700720c */ /* 0x000fe20003f26270 */
[----:B------:R-:W-:Y:S01]  /*10a00*/  IMAD R19, R4, R0, R19 ;  /* 0x0000000004137224 */ /* 0x000fe200078e0213 */
[----:B------:R-:W-:Y:S01]  /*10a10*/  IABS R7, R8 ;  /* 0x0000000800077213 */ /* 0x000fe20000000000 */
[----:B------:R-:W-:Y:S01]  /*10a20*/  @!P4 IMAD.IADD R18, R18, 0x1, -R4 ;  /* 0x000000011212c824 */ /* 0x000fe200078e0a04 */
[----:B------:R-:W-:Y:S01]  /*10a30*/  IADD3 R0, R3, 0xc3, RZ ;  /* 0x000000c303007810 */ /* 0x000fe20007ffe0ff */
[----:B0-----:R-:W-:Y:S01]  /*10a40*/  IMAD.MOV.U32 R2, RZ, RZ, R11 ;  /* 0x000000ffff027224 */ /* 0x001fe200078e000b */
[----:B------:R0:W-:Y:S01]  /*10a50*/  STL [R1+0x314], R12 ;  /* 0x0003140c01007387 */ /* 0x0001e20000100800 */
[----:B------:R-:W-:Y:S01]  /*10a60*/  ISETP.GE.AND P0, PT, R9, RZ, PT ;  /* 0x000000ff0900720c */ /* 0x000fe20003f06270 */
[----:B------:R-:W-:Y:S01]  /*10a70*/  IMAD.HI.U32 R9, R6, R7, RZ ;  /* 0x0000000706097227 */ /* 0x000fe200078e00ff */
[----:B------:R-:W-:-:S02]  /*10a80*/  ISETP.GT.U32.AND P4, PT, R4, R18, PT ;  /* 0x000000120400720c */ /* 0x000fc40003f84070 */
[----:B------:R-:W-:Y:S01]  /*10a90*/  IABS R13, R0 ;  /* 0x00000000000d7213 */ /* 0x000fe20000000000 */
[----:B------:R-:W-:Y:S01]  /*10aa0*/  @!P5 IMAD.MOV R2, RZ, RZ, -R2 ;  /* 0x000000ffff02d224 */ /* 0x000fe200078e0a02 */
[----:B------:R-:W-:Y:S01]  /*10ab0*/  ISETP.GT.U32.AND P5, PT, R4, R19, PT ;  /* 0x000000130400720c */ /* 0x000fe20003fa4070 */
[----:B------:R-:W-:Y:S01]  /*10ac0*/  IMAD.MOV R9, RZ, RZ, -R9 ;  /* 0x000000ffff097224 */ /* 0x000fe200078e0a09 */
[C---:B------:R-:W-:Y:S01]  /*10ad0*/  IADD3 R11, R3.reuse, 0xc1, RZ ;  /* 0x000000c1030b7810 */ /* 0x040fe20007ffe0ff */
[----:B------:R-:W-:Y:S01]  /*10ae0*/  IMAD.HI.U32 R10, R6, R13, RZ ;  /* 0x0000000d060a7227 */ /* 0x000fe200078e00ff */
[----:B------:R1:W-:Y:S02]  /*10af0*/  STL [R1+0x318], R2 ;  /* 0x0003180201007387 */ /* 0x0003e40000100800 */
[----:B------:R-:W-:Y:S01]  /*10b00*/  IABS R16, R11 ;  /* 0x0000000b00107213 */ /* 0x000fe20000000000 */
[----:B------:R-:W-:Y:S01]  /*10b10*/  IMAD R7, R4, R9, R7 ;  /* 0x0000000904077224 */ /* 0x000fe200078e0207 */
[----:B------:R-:W-:Y:S01]  /*10b20*/  IADD3 R9, R3, 0xbf, RZ ;  /* 0x000000bf03097810 */ /* 0x000fe20007ffe0ff */
[----:B------:R-:W-:-:S02]  /*10b30*/  IMAD.MOV R10, RZ, RZ, -R10 ;  /* 0x000000ffff0a7224 */ /* 0x000fc400078e0a0a */
[--C-:B------:R-:W-:Y:S01]  /*10b40*/  @!P4 IMAD.IADD R18, R18, 0x1, -R4.reuse ;  /* 0x000000011212c824 */ /* 0x100fe200078e0a04 */
[C---:B------:R-:W-:Y:S01]  /*10b50*/  ISETP.GT.U32.AND P4, PT, R4.reuse, R7, PT ;  /* 0x000000070400720c */ /* 0x040fe20003f84070 */
[----:B------:R-:W-:Y:S01]  /*10b60*/  @!P5 IMAD.IADD R19, R19, 0x1, -R4 ;  /* 0x000000011313d824 */ /* 0x000fe200078e0a04 */
[----:B0-----:R-:W-:Y:S01]  /*10b70*/  IABS R12, R9 ;  /* 0x00000009000c7213 */ /* 0x001fe20000000000 */
[----:B-1----:R-:W-:Y:S01]  /*10b80*/  IMAD.MOV.U32 R2, RZ, RZ, R5 ;  /* 0x000000ffff027224 */ /* 0x002fe200078e0005 */
[----:B------:R-:W-:Y:S01]  /*10b90*/  IADD3 R5, R3, 0xc0, RZ ;  /* 0x000000c003057810 */ /* 0x000fe20007ffe0ff */
[C---:B------:R-:W-:Y:S01]  /*10ba0*/  IMAD R13, R4.reuse, R10, R13 ;  /* 0x0000000a040d7224 */ /* 0x040fe200078e020d */
[C---:B------:R-:W-:Y:S01]  /*10bb0*/  ISETP.GT.U32.AND P5, PT, R4.reuse, R19, PT ;  /* 0x000000130400720c */ /* 0x040fe20003fa4070 */
[----:B------:R-:W-:Y:S01]  /*10bc0*/  @!P6 IMAD.MOV R2, RZ, RZ, -R2 ;  /* 0x000000ffff02e224 */ /* 0x000fe200078e0a02 */
[----:B------:R-:W-:Y:S01]  /*10bd0*/  ISETP.GT.U32.AND P6, PT, R4, R20, PT ;  /* 0x000000140400720c */ /* 0x000fe20003fc4070 */
[----:B------:R-:W-:Y:S01]  /*10be0*/  IMAD.MOV.U32 R14, RZ, RZ, R17 ;  /* 0x000000ffff0e7224 */ /* 0x000fe200078e0011 */
[----:B------:R-:W-:Y:S01]  /*10bf0*/  IABS R10, R5 ;  /* 0x00000005000a7213 */ /* 0x000fe20000000000 */
[----:B------:R-:W-:Y:S01]  /*10c00*/  IMAD.HI.U32 R17, R6, R12, RZ ;  /* 0x0000000c06117227 */ /* 0x000fe200078e00ff */
[----:B------:R0:W-:Y:S03]  /*10c10*/  STL [R1+0x31c], R2 ;  /* 0x00031c0201007387 */ /* 0x0001e60000100800 */
[----:B------:R-:W-:-:S02]  /*10c20*/  @!P4 IMAD.IADD R7, R7, 0x1, -R4 ;  /* 0x000000010707c824 */ /* 0x000fc400078e0a04 */
[----:B------:R-:W-:Y:S02]  /*10c30*/  @!P3 IMAD.MOV R14, RZ, RZ, -R14 ;  /* 0x000000ffff0eb224 */ /* 0x000fe400078e0a0e */
[--C-:B------:R-:W-:Y:S01]  /*10c40*/  @!P5 IMAD.IADD R19, R19, 0x1, -R4.reuse ;  /* 0x000000011313d824 */ /* 0x100fe200078e0a04 */
[----:B------:R-:W-:Y:S01]  /*10c50*/  ISETP.GT.U32.AND P4, PT, R4, R7, PT ;  /* 0x000000070400720c */ /* 0x000fe20003f84070 */
[----:B------:R-:W-:Y:S01]  /*10c60*/  @!P6 IMAD.IADD R20, R20, 0x1, -R4 ;  /* 0x000000011414e824 */ /* 0x000fe200078e0a04 */
[----:B------:R-:W-:Y:S01]  /*10c70*/  ISETP.GT.U32.AND P6, PT, R4, R13, PT ;  /* 0x0000000d0400720c */ /* 0x000fe20003fc4070 */
[----:B------:R1:W-:Y:S01]  /*10c80*/  STL [R1+0x2a4], R14 ;  /* 0x0002a40e01007387 */ /* 0x0003e20000100800 */
[----:B------:R-:W-:Y:S01]  /*10c90*/  IMAD.HI.U32 R21, R6, R16, RZ ;  /* 0x0000001006157227 */ /* 0x000fe200078e00ff */
[----:B------:R-:W-:-:S03]  /*10ca0*/  ISETP.GE.AND P5, PT, R0, RZ, PT ;  /* 0x000000ff0000720c */ /* 0x000fc60003fa6270 */
[----:B0-----:R-:W-:Y:S02]  /*10cb0*/  IMAD.MOV.U32 R2, RZ, RZ, R20 ;  /* 0x000000ffff027224 */ /* 0x001fe400078e0014 */
[----:B------:R-:W-:Y:S02]  /*10cc0*/  IMAD.MOV R17, RZ, RZ, -R17 ;  /* 0x000000ffff117224 */ /* 0x000fe400078e0a11 */
[----:B------:R-:W-:Y:S02]  /*10cd0*/  @!P0 IMAD.MOV R2, RZ, RZ, -R2 ;  /* 0x000000ffff028224 */ /* 0x000fe400078e0a02 */
[----:B-1----:R-:W-:Y:S02]  /*10ce0*/  IMAD.MOV.U32 R14, RZ, RZ, R19 ;  /* 0x000000ffff0e7224 */ /* 0x002fe400078e0013 */
[----:B------:R-:W-:Y:S01]  /*10cf0*/  @!P6 IMAD.IADD R13, R13, 0x1, -R4 ;  /* 0x000000010d0de824 */ /* 0x000fe200078e0a04 */
[----:B------:R0:W-:Y:S01]  /*10d00*/  STL [R1+0x2a8], R2 ;  /* 0x0002a80201007387 */ /* 0x0001e20000100800 */
[----:B------:R-:W-:Y:S01]  /*10d10*/  IMAD.MOV R21, RZ, RZ, -R21 ;  /* 0x000000ffff157224 */ /* 0x000fe200078e0a15 */
[----:B------:R-:W-:Y:S01]  /*10d20*/  ISETP.GE.AND P6, PT, R8, RZ, PT ;  /* 0x000000ff0800720c */ /* 0x000fe20003fc6270 */
[----:B------:R-:W-:Y:S01]  /*10d30*/  @!P2 IMAD.MOV R14, RZ, RZ, -R14 ;  /* 0x000000ffff0ea224 */ /* 0x000fe200078e0a0e */
[----:B------:R-:W-:Y:S01]  /*10d40*/  ISETP.GT.U32.AND P3, PT, R4, R13, PT ;  /* 0x0000000d0400720c */ /* 0x000fe20003f64070 */
[----:B------:R-:W-:Y:S01]  /*10d50*/  IMAD.HI.U32 R0, R6, R10, RZ ;  /* 0x0000000a06007227 */ /* 0x000fe200078e00ff */
[----:B------:R-:W-:-:S02]  /*10d60*/  ISETP.GE.AND P2, PT, R11, RZ, PT ;  /* 0x000000ff0b00720c */ /* 0x000fc40003f46270 */
[----:B------:R-:W-:Y:S01]  /*10d70*/  STL [R1+0x2b8], R14 ;  /* 0x0002b80e01007387 */ /* 0x000fe20000100800 */
[C---:B------:R-:W-:Y:S01]  /*10d80*/  IMAD R11, R4.reuse, R17, R12 ;  /* 0x00000011040b7224 */ /* 0x040fe200078e020c */
[C---:B------:R-:W-:Y:S01]  /*10d90*/  IADD3 R8, R3.reuse, 0xbe, RZ ;  /* 0x000000be03087810 */ /* 0x040fe20007ffe0ff */
[C---:B------:R-:W-:Y:S01]  /*10da0*/  IMAD R16, R4.reuse, R21, R16 ;  /* 0x0000001504107224 */ /* 0x040fe200078e0210 */
[----:B------:R-:W-:Y:S01]  /*10db0*/  IADD3 R21, R3, 0xa9, RZ ;  /* 0x000000a903157810 */ /* 0x000fe20007ffe0ff */
[----:B0-----:R-:W-:Y:S02]  /*10dc0*/  IMAD.MOV.U32 R2, RZ, RZ, R18 ;  /* 0x000000ffff027224 */ /* 0x001fe400078e0012 */
[----:B------:R-:W-:Y:S01]  /*10dd0*/  @!P4 IMAD.IADD R7, R7, 0x1, -R4 ;  /* 0x000000010707c824 */ /* 0x000fe200078e0a04 */
[C---:B------:R-:W-:Y:S01]  /*10de0*/  ISETP.GT.U32.AND P4, PT, R4.reuse, R11, PT ;  /* 0x0000000b0400720c */ /* 0x040fe20003f84070 */
[----:B------:R-:W-:Y:S01]  /*10df0*/  IMAD.MOV R0, RZ, RZ, -R0 ;  /* 0x000000ffff007224 */ /* 0x000fe200078e0a00 */
[C---:B------:R-:W-:Y:S01]  /*10e00*/  ISETP.GT.U32.AND P0, PT, R4.reuse, R16, PT ;  /* 0x000000100400720c */ /* 0x040fe20003f04070 */
[----:B------:R-:W-:Y:S01]  /*10e10*/  @!P1 IMAD.MOV R2, RZ, RZ, -R2 ;  /* 0x000000ffff029224 */ /* 0x000fe200078e0a02 */
[----:B------:R-:W-:Y:S01]  /*10e20*/  IABS R22, R21 ;  /* 0x0000001500167213 */ /* 0x000fe20000000000 */
[----:B------:R-:W-:Y:S01]  /*10e30*/  IMAD R10, R4, R0, R10 ;  /* 0x00000000040a7224 */ /* 0x000fe200078e020a */
[----:B------:R-:W-:Y:S01]  /*10e40*/  IABS R0, R8 ;  /* 0x0000000800007213 */ /* 0x000fe20000000000 */
[----:B------:R-:W-:Y:S01]  /*10e50*/  @!P3 IMAD.IADD R13, R13, 0x1, -R4 ;  /* 0x000000010d0db824 */ /* 0x000fe200078e0a04 */
[----:B------:R0:W-:Y:S01]  /*10e60*/  STL [R1+0x2fc], R2 ;  /* 0x0002fc0201007387 */ /* 0x0001e20000100800 */
[----:B------:R-:W-:Y:S01]  /*10e70*/  ISETP.GE.AND P3, PT, R5, RZ, PT ;  /* 0x000000ff0500720c */ /* 0x000fe20003f66270 */
[----:B------:R-:W-:Y:S01]  /*10e80*/  IMAD.HI.U32 R25, R6, R22, RZ ;  /* 0x0000001606197227 */ /* 0x000fe200078e00ff */
[----:B------:R-:W-:-:S02]  /*10e90*/  ISETP.GT.U32.AND P1, PT, R4, R10, PT ;  /* 0x0000000a0400720c */ /* 0x000fc40003f24070 */
[----:B------:R-:W-:Y:S01]  /*10ea0*/  IADD3 R5, R3, 0xbd, RZ ;  /* 0x000000bd03057810 */ /* 0x000fe20007ffe0ff */
[--C-:B------:R-:W-:Y:S02]  /*10eb0*/  @!P4 IMAD.IADD R11, R11, 0x1, -R4.reuse ;  /* 0x000000010b0bc824 */ /* 0x100fe400078e0a04 */
[----:B------:R-:W-:Y:S01]  /*10ec0*/  @!P0 IMAD.IADD R16, R16, 0x1, -R4 ;  /* 0x0000000110108824 */ /* 0x000fe200078e0a04 */
[----:B------:R-:W-:Y:S01]  /*10ed0*/  ISETP.GE.AND P0, PT, R9, RZ, PT ;  /* 0x000000ff0900720c */ /* 0x000fe20003f06270 */
[----:B0-----:R-:W-:Y:S01]  /*10ee0*/  IMAD.MOV.U32 R2, RZ, RZ, R13 ;  /* 0x000000ffff027224 */ /* 0x001fe200078e000d */
[----:B------:R-:W-:Y:S01]  /*10ef0*/  IABS R13, R5 ;  /* 0x00000005000d7213 */ /* 0x000fe20000000000 */
[----:B------:R-:W-:Y:S01]  /*10f00*/  IMAD.HI.U32 R12, R6, R0, RZ ;  /* 0x00000000060c7227 */ /* 0x000fe200078e00ff */
[C---:B------:R-:W-:Y:S02]  /*10f10*/  ISETP.GT.U32.AND P4, PT, R4.reuse, R11, PT ;  /* 0x0000000b0400720c */ /* 0x040fe40003f84070 */
[----:B------:R-:W-:Y:S01]  /*10f20*/  IADD3 R9, R3, 0xbc, RZ ;  /* 0x000000bc03097810 */ /* 0x000fe20007ffe0ff */
[----:B------:R-:W-:Y:S01]  /*10f30*/  @!P5 IMAD.MOV R2, RZ, RZ, -R2 ;  /* 0x000000ffff02d224 */ /* 0x000fe200078e0a02 */
[----:B------:R-:W-:Y:S01]  /*10f40*/  ISETP.GT.U32.AND P5, PT, R4, R16, PT ;  /* 0x000000100400720c */ /* 0x000fe20003fa4070 */
[----:B------:R-:W-:-:S02]  /*10f50*/  @!P1 IMAD.IADD R10, R10, 0x1, -R4 ;  /* 0x000000010a0a9824 */ /* 0x000fc400078e0a04 */
[----:B------:R-:W-:Y:S01]  /*10f60*/  IMAD.MOV R12, RZ, RZ, -R12 ;  /* 0x000000ffff0c7224 */ /* 0x000fe200078e0a0c */
[----:B------:R0:W-:Y:S01]  /*10f70*/  STL [R1+0x300], R2 ;  /* 0x0003000201007387 */ /* 0x0001e20000100800 */
[----:B------:R-:W-:Y:S01]  /*10f80*/  IMAD.MOV R25, RZ, RZ, -R25 ;  /* 0x000000ffff197224 */ /* 0x000fe200078e0a19 */
[C---:B------:R-:W-:Y:S01]  /*10f90*/  ISETP.GT.U32.AND P1, PT, R4.reuse, R10, PT ;  /* 0x0000000a0400720c */ /* 0x040fe20003f24070 */
[C---:B------:R-:W-:Y:S01]  /*10fa0*/  IMAD R0, R4.reuse, R12, R0 ;  /* 0x0000000c04007224 */ /* 0x040fe200078e0200 */
[----:B------:R-:W-:Y:S01]  /*10fb0*/  IABS R12, R9 ;  /* 0x00000009000c7213 */ /* 0x000fe20000000000 */
[----:B------:R-:W-:Y:S02]  /*10fc0*/  @!P4 IMAD.IADD R11, R11, 0x1, -R4 ;  /* 0x000000010b0bc824 */ /* 0x000fe400078e0a04 */
[----:B------:R-:W-:Y:S02]  /*10fd0*/  IMAD R22, R4, R25, R22 ;  /* 0x0000001904167224 */ /* 0x000fe400078e0216 */
[----:B------:R-:W-:Y:S01]  /*10fe0*/  @!P5 IMAD.IADD R16, R16, 0x1, -R4 ;  /* 0x000000011010d824 */ /* 0x000fe200078e0a04 */
[----:B------:R-:W-:Y:S01]  /*10ff0*/  ISETP.GT.U32.AND P5, PT, R4, R0, PT ;  /* 0x000000000400720c */ /* 0x000fe20003fa4070 */
[----:B0-----:R-:W-:-:S02]  /*11000*/  IMAD.MOV.U32 R2, RZ, RZ, R7 ;  /* 0x000000ffff027224 */ /* 0x001fc400078e0007 */
[----:B------:R-:W-:-:S04]  /*11010*/  IMAD.HI.U32 R7, R6, R13, RZ ;  /* 0x0000000d06077227 */ /* 0x000fc800078e00ff */
[----:B------:R-:W-:Y:S02]  /*11020*/  IMAD.MOV R7, RZ, RZ, -R7 ;  /* 0x000000ffff077224 */ /* 0x000fe400078e0a07 */
[----:B------:R-:W-:Y:S01]  /*11030*/  @!P6 IMAD.MOV R2, RZ, RZ, -R2 ;  /* 0x000000ffff02e224 */ /* 0x000fe200078e0a02 */
[----:B------:R-:W-:Y:S01]  /*11040*/  ISETP.GE.AND P6, PT, R8, RZ, PT ;  /* 0x000000ff0800720c */ /* 0x000fe20003fc6270 */
[----:B------:R-:W-:Y:S01]  /*11050*/  IMAD R13, R4, R7, R13 ;  /* 0x00000007040d7224 */ /* 0x000fe200078e020d */
[----:B------:R-:W-:Y:S01]  /*11060*/  IADD3 R7, R3, 0xba, RZ ;  /* 0x000000ba03077810 */ /* 0x000fe20007ffe0ff */
[----:B------:R-:W-:Y:S01]  /*11070*/  @!P1 IMAD.IADD R10, R10, 0x1, -R4 ;  /* 0x000000010a0a9824 */ /* 0x000fe200078e0a04 */
[----:B------:R-:W-:Y:S01]  /*11080*/  ISETP.GE.AND P1, PT, R5, RZ, PT ;  /* 0x000000ff0500720c */ /* 0x000fe20003f26270 */
[----:B------:R-:W-:Y:S01]  /*11090*/  IMAD.HI.U32 R18, R6, R12, RZ ;  /* 0x0000000c06127227 */ /* 0x000fe200078e00ff */
[----:B------:R-:W-:Y:S01]  /*110a0*/  ISETP.GT.U32.AND P4, PT, R4, R13, PT ;  /* 0x0000000d0400720c */ /* 0x000fe20003f84070 */
[----:B------:R0:W-:Y:S01]  /*110b0*/  STL [R1+0x308], R2 ;  /* 0x0003080201007387 */ /* 0x0001e20000100800 */
[----:B------:R-:W-:Y:S01]  /*110c0*/  IADD3 R5, R3, 0xbb, RZ ;  /* 0x000000bb03057810 */ /* 0x000fe20007ffe0ff */
[----:B------:R-:W-:Y:S01]  /*110d0*/  IMAD.MOV R18, RZ, RZ, -R18 ;  /* 0x000000ffff127224 */ /* 0x000fe200078e0a12 */
[----:B------:R-:W-:Y:S01]  /*110e0*/  IABS R17, R7 ;  /* 0x0000000700117213 */ /* 0x000fe20000000000 */
[----:B------:R-:W-:Y:S01]  /*110f0*/  @!P5 IMAD.IADD R0, R0, 0x1, -R4 ;  /* 0x000000010000d824 */ /* 0x000fe200078e0a04 */
[----:B------:R-:W-:Y:S01]  /*11100*/  IABS R8, R5 ;  /* 0x0000000500087213 */ /* 0x000fe20000000000 */
[----:B------:R-:W-:-:S02]  /*11110*/  IMAD R12, R4, R18, R12 ;  /* 0x00000012040c7224 */ /* 0x000fc400078e020c */
[----:B------:R-:W-:Y:S01]  /*11120*/  IMAD.MOV.U32 R14, RZ, RZ, R10 ;  /* 0x000000ffff0e7224 */ /* 0x000fe200078e000a */
[----:B------:R-:W-:Y:S01]  /*11130*/  ISETP.GT.U32.AND P5, PT, R4, R0, PT ;  /* 0x000000000400720c */ /* 0x000fe20003fa4070 */
[----:B0-----:R-:W-:Y:S02]  /*11140*/  IMAD.MOV.U32 R2, RZ, RZ, R16 ;  /* 0x000000ffff027224 */ /* 0x001fe400078e0010 */
[----:B------:R-:W-:Y:S02]  /*11150*/  @!P4 IMAD.IADD R13, R13, 0x1, -R4 ;  /* 0x000000010d0dc824 */ /* 0x000fe400078e0a04 */
[----:B------:R-:W-:Y:S01]  /*11160*/  @!P2 IMAD.MOV R2, RZ, RZ, -R2 ;  /* 0x000000ffff02a224 */ /* 0x000fe200078e0a02 */
[----:B------:R-:W-:Y:S01]  /*11170*/  ISETP.GE.AND P2, PT, R9, RZ, PT ;  /* 0x000000ff0900720c */ /* 0x000fe20003f46270 */
[----:B------:R-:W-:Y:S01]  /*11180*/  IMAD.HI.U32 R9, R6, R8, RZ ;  /* 0x0000000806097227 */ /* 0x000fe200078e00ff */
[C---:B------:R-:W-:Y:S02]  /*11190*/  ISETP.GT.U32.AND P4, PT, R4.reuse, R13, PT ;  /* 0x0000000d0400720c */ /* 0x040fe40003f84070 */
[----:B------:R0:W-:Y:S01]  /*111a0*/  STL [R1+0x304], R2 ;  /* 0x0003040201007387 */ /* 0x0001e20000100800 */
[----:B------:R-:W-:Y:S01]  /*111b0*/  @!P3 IMAD.MOV R14, RZ, RZ, -R14 ;  /* 0x000000ffff0eb224 */ /* 0x000fe200078e0a0e */
[----:B------:R-:W-:Y:S01]  /*111c0*/  ISETP.GT.U32.AND P3, PT, R4, R12, PT ;  /* 0x0000000c0400720c */ /* 0x000fe20003f64070 */
[----:B------:R-:W-:-:S02]  /*111d0*/  IMAD.MOV R9, RZ, RZ, -R9 ;  /* 0x000000ffff097224 */ /* 0x000fc400078e0a09 */
[----:B------:R-:W-:Y:S01]  /*111e0*/  IMAD.HI.U32 R10, R6, R17, RZ ;  /* 0x00000011060a7227 */ /* 0x000fe200078e00ff */
[----:B------:R1:W-:Y:S03]  /*111f0*/  STL [R1+0x2e0], R14 ;  /* 0x0002e00e01007387 */ /* 0x0003e60000100800 */
[C---:B------:R-:W-:Y:S02]  /*11200*/  IMAD R8, R4.reuse, R9, R8 ;  /* 0x0000000904087224 */ /* 0x040fe400078e0208 */
[----:B------:R-:W-:Y:S02]  /*11210*/  @!P4 IMAD.IADD R13, R13, 0x1, -R4 ;  /* 0x000000010d0dc824 */ /* 0x000fe400078e0a04 */
[----:B------:R-:W-:Y:S01]  /*11220*/  IMAD.MOV R10, RZ, RZ, -R10 ;  /* 0x000000ffff0a7224 */ /* 0x000fe200078e0a0a */
[----:B------:R-:W-:Y:S01]  /*11230*/  ISETP.GT.U32.AND P4, PT, R4, R8, PT ;  /* 0x000000080400720c */ /* 0x000fe20003f84070 */
[--C-:B------:R-:W-:Y:S01]  /*11240*/  @!P5 IMAD.IADD R0, R0, 0x1, -R4.reuse ;  /* 0x000000010000d824 */ /* 0x100fe200078e0a04 */
[----:B------:R-:W-:Y:S01]  /*11250*/  ISETP.GE.AND P5, PT, R7, RZ, PT ;  /* 0x000000ff0700720c */ /* 0x000fe20003fa6270 */
[----:B------:R-:W-:-:S02]  /*11260*/  @!P3 IMAD.IADD R12, R12, 0x1, -R4 ;  /* 0x000000010c0cb824 */ /* 0x000fc400078e0a04 */
[----:B0-----:R-:W-:Y:S01]  /*11270*/  IMAD.MOV.U32 R2, RZ, RZ, R11 ;  /* 0x000000ffff027224 */ /* 0x001fe200078e000b */
[C---:B------:R-:W-:Y:S01]  /*11280*/  IADD3 R11, R3.reuse, 0xb9, RZ ;  /* 0x000000b9030b7810 */ /* 0x040fe20007ffe0ff */
[C---:B------:R-:W-:Y:S01]  /*11290*/  IMAD R17, R4.reuse, R10, R17 ;  /* 0x0000000a04117224 */ /* 0x040fe200078e0211 */
[C---:B------:R-:W-:Y:S01]  /*112a0*/  ISETP.GT.U32.AND P3, PT, R4.reuse, R12, PT ;  /* 0x0000000c0400720c */ /* 0x040fe20003f64070 */
[----:B-1----:R-:W-:Y:S01]  /*112b0*/  IMAD.MOV.U32 R14, RZ, RZ, R0 ;  /* 0x000000ffff0e7224 */ /* 0x002fe200078e0000 */
[----:B------:R-:W-:Y:S01]  /*112c0*/  IADD3 R10, R3, 0xb8, RZ ;  /* 0x000000b8030a7810 */ /* 0x000fe20007ffe0ff */
[----:B------:R-:W-:Y:S01]  /*112d0*/  @!P0 IMAD.MOV R2, RZ, RZ, -R2 ;  /* 0x000000ffff028224 */ /* 0x000fe200078e0a02 */
[----:B------:R-:W-:Y:S01]  /*112e0*/  IABS R7, R11 ;  /* 0x0000000b00077213 */ /* 0x000fe20000000000 */
[----:B------:R-:W-:Y:S01]  /*112f0*/  @!P6 IMAD.MOV R14, RZ, RZ, -R14 ;  /* 0x000000ffff0ee224 */ /* 0x000fe200078e0a0e */
[----:B------:R-:W-:Y:S01]  /*11300*/  ISETP.GT.U32.AND P6, PT, R4, R17, PT ;  /* 0x000000110400720c */ /* 0x000fe20003fc4070 */
[----:B------:R-:W-:Y:S01]  /*11310*/  @!P4 IMAD.IADD R8, R8, 0x1, -R4 ;  /* 0x000000010808c824 */ /* 0x000fe200078e0a04 */
[----:B------:R0:W-:Y:S01]  /*11320*/  STL [R1+0x2e4], R2 ;  /* 0x0002e40201007387 */ /* 0x0001e20000100800 */
[----:B------:R-:W-:-:S02]  /*11330*/  IABS R9, R10 ;  /* 0x0000000a00097213 */ /* 0x000fc40000000000 */
[----:B------:R-:W-:Y:S01]  /*11340*/  ISETP.GE.AND P0, PT, R5, RZ, PT ;  /* 0x000000ff0500720c */ /* 0x000fe20003f06270 */
[----:B------:R-:W-:Y:S01]  /*11350*/  STL [R1+0x2f8], R14 ;  /* 0x0002f80e01007387 */ /* 0x000fe20000100800 */
[----:B------:R-:W-:Y:S01]  /*11360*/  ISETP.GT.U32.AND P4, PT, R4, R8, PT ;  /* 0x000000080400720c */ /* 0x000fe20003f84070 */
[----:B------:R-:W-:Y:S01]  /*11370*/  @!P3 IMAD.IADD R12, R12, 0x1, -R4 ;  /* 0x000000010c0cb824 */ /* 0x000fe200078e0a04 */
[----:B------:R-:W-:Y:S01]  /*11380*/  ISETP.GE.AND P3, PT, R10, RZ, PT ;  /* 0x000000ff0a00720c */ /* 0x000fe20003f66270 */
[----:B------:R-:W-:Y:S01]  /*11390*/  IMAD.HI.U32 R10, R6, R9, RZ ;  /* 0x00000009060a7227 */ /* 0x000fe200078e00ff */
[----:B------:R-:W-:-:S03]  /*113a0*/  IADD3 R5, R3, 0xb7, RZ ;  /* 0x000000b703057810 */ /* 0x000fc60007ffe0ff */
[----:B0-----:R-:W-:Y:S01]  /*113b0*/  IMAD.MOV.U32 R2, RZ, RZ, R13 ;  /* 0x000000ffff027224 */ /* 0x001fe200078e000d */
[----:B------:R-:W-:Y:S01]  /*113c0*/  IABS R0, R5 ;  /* 0x0000000500007213 */ /* 0x000fe20000000000 */
[----:B------:R-:W-:Y:S02]  /*113d0*/  @!P6 IMAD.IADD R17, R17, 0x1, -R4 ;  /* 0x000000011111e824 */ /* 0x000fe400078e0a04 */
[----:B------:R-:W-:Y:S01]  /*113e0*/  @!P1 IMAD.MOV R2, RZ, RZ, -R2 ;  /* 0x000000ffff029224 */ /* 0x000fe200078e0a02 */
[----:B------:R-:W-:Y:S01]  /*113f0*/  ISETP.GE.AND P1, PT, R11, RZ, PT ;  /* 0x000000ff0b00720c */ /* 0x000fe20003f26270 */
[----:B------:R-:W-:Y:S01]  /*11400*/  IMAD.HI.U32 R13, R6, R7, RZ ;  /* 0x00000007060d7227 */ /* 0x000fe200078e00ff */
[----:B------:R-:W-:Y:S02]  /*11410*/  ISETP.GT.U32.AND P6, PT, R4, R17, PT ;  /* 0x000000110400720c */ /* 0x000fe40003fc4070 */
[----:B------:R0:W-:Y:S01]  /*11420*/  STL [R1+0x2f4], R2 ;  /* 0x0002f40201007387 */ /* 0x0001e20000100800 */
[----:B------:R-:W-:-:S02]  /*11430*/  IMAD.MOV R13, RZ, RZ, -R13 ;  /* 0x000000ffff0d7224 */ /* 0x000fc400078e0a0d */
[----:B------:R-:W-:Y:S02]  /*11440*/  IMAD.MOV R10, RZ, RZ, -R10 ;  /* 0x000000ffff0a7224 */ /* 0x000fe400078e0a0a */
[----:B------:R-:W-:Y:S02]  /*11450*/  @!P4 IMAD.IADD R8, R8, 0x1, -R4 ;  /* 0x000000010808c824 */ /* 0x000fe400078e0a04 */
[----:B------:R-:W-:Y:S02]  /*11460*/  IMAD R7, R4, R13, R7 ;  /* 0x0000000d04077224 */ /* 0x000fe400078e0207 */
[----:B------:R-:W-:-:S03]  /*11470*/  IMAD.HI.U32 R11, R6, R0, RZ ;  /* 0x00000000060b7227 */ /* 0x000fc600078e00ff */
[C---:B------:R-:W-:Y:S01]  /*11480*/  ISETP.GT.U32.AND P4, PT, R4.reuse, R7, PT ;  /* 0x000000070400720c */ /* 0x040fe20003f84070 */
[----:B0-----:R-:W-:Y:S02]  /*11490*/  IMAD.MOV.U32 R2, RZ, RZ, R12 ;  /* 0x000000ffff027224 */ /* 0x001fe400078e000c */
[----:B------:R-:W-:Y:S02]  /*114a0*/  IMAD.MOV R11, RZ, RZ, -R11 ;  /* 0x000000ffff0b7224 */ /* 0x000fe400078e0a0b */
[----:B------:R-:W-:Y:S01]  /*114b0*/  @!P2 IMAD.MOV R2, RZ, RZ, -R2 ;  /* 0x000000ffff02a224 */ /* 0x000fe200078e0a02 */
[----:B------:R-:W-:Y:S01]  /*114c0*/  ISETP.GE.AND P2, PT, R5, RZ, PT ;  /* 0x000000ff0500720c */ /* 0x000fe20003f46270 */
[C---:B------:R-:W-:Y:S01]  /*114d0*/  IMAD R5, R4.reuse, R10, R9 ;  /* 0x0000000a04057224 */ /* 0x040fe200078e0209 */
[----:B------:R-:W-:Y:S01]  /*114e0*/  IADD3 R10, R3, 0xb3, RZ ;  /* 0x000000b3030a7810 */ /* 0x000fe20007ffe0ff */
[----:B------:R-:W-:Y:S01]  /*114f0*/  @!P6 IMAD.IADD R17, R17, 0x1, -R4 ;  /* 0x000000011111e824 */ /* 0x000fe200078e0a04 */
[----:B------:R0:W-:Y:S01]  /*11500*/  STL [R1+0x2ec], R2 ;  /* 0x0002ec0201007387 */ /* 0x0001e20000100800 */
[----:B------:R-:W-:Y:S01]  /*11510*/  IMAD R0, R4, R11, R0 ;  /* 0x0000000b04007224 */ /* 0x000fe200078e0200 */
[----:B------:R-:W-:Y:S01]  /*11520*/  IADD3 R11, R3, 0xb6, RZ ;  /* 0x000000b6030b7810 */ /* 0x000fe20007ffe0ff */
[----:B------:R-:W-:Y:S01]  /*11530*/  @!P4 IMAD.IADD R7, R7, 0x1, -R4 ;  /* 0x000000010707c824 */ /* 0x000fe200078e0a04 */
[----:B------:R-:W-:-:S02]  /*11540*/  IADD3 R9, R3, 0xb4, RZ ;  /* 0x000000b403097810 */ /* 0x000fc40007ffe0ff */
[----:B------:R-:W-:Y:S02]  /*11550*/  ISETP.GE.AND P6, PT, R11, RZ, PT ;  /* 0x000000ff0b00720c */ /* 0x000fe40003fc6270 */
[C---:B------:R-:W-:Y:S01]  /*11560*/  ISETP.GT.U32.AND P4, PT, R4.reuse, R7, PT ;  /* 0x000000070400720c */ /* 0x040fe20003f84070 */
[----:B0-----:R-:W-:Y:S01]  /*11570*/  IMAD.MOV.U32 R2, RZ, RZ, R8 ;  /* 0x000000ffff027224 */ /* 0x001fe200078e0008 */
[----:B------:R-:W-:Y:S02]  /*11580*/  IADD3 R8, R3, 0xb5, RZ ;  /* 0x000000b503087810 */ /* 0x000fe40007ffe0ff */
[----:B------:R-:W-:Y:S01]  /*11590*/  IABS R11, R11 ;  /* 0x0000000b000b7213 */ /* 0x000fe20000000000 */
[----:B------:R-:W-:Y:S01]  /*115a0*/  @!P0 IMAD.MOV R2, RZ, RZ, -R2 ;  /* 0x000000ffff028224 */ /* 0x000fe200078e0a02 */
[----:B------:R-:W-:Y:S02]  /*115b0*/  ISETP.GT.U32.AND P0, PT, R4, R5, PT ;  /* 0x000000050400720c */ /* 0x000fe40003f04070 */
[----:B------:R-:W-:-:S02]  /*115c0*/  IABS R12, R8 ;  /* 0x00000008000c7213 */ /* 0x000fc40000000000 */
[----:B------:R0:W-:Y:S01]  /*115d0*/  STL [R1+0x2f0], R2 ;  /* 0x0002f00201007387 */ /* 0x0001e20000100800 */
[----:B------:R-:W-:Y:S02]  /*115e0*/  IABS R16, R10 ;  /* 0x0000000a00107213 */ /* 0x000fe40000000000 */
[----:B------:R-:W-:Y:S01]  /*115f0*/  @!P4 IMAD.IADD R7, R7, 0x1, -R4 ;  /* 0x000000010707c824 */ /* 0x000fe200078e0a04 */
[----:B------:R-:W-:Y:S01]  /*11600*/  IABS R13, R9 ;  /* 0x00000009000d7213 */ /* 0x000fe20000000000 */
[----:B------:R-:W-:Y:S01]  /*11610*/  IMAD.HI.U32 R18, R6, R12, RZ ;  /* 0x0000000c06127227 */ /* 0x000fe200078e00ff */
[----:B------:R-:W-:-:S03]  /*11620*/  ISETP.GE.AND P4, PT, R8, RZ, PT ;  /* 0x000000ff0800720c */ /* 0x000fc60003f86270 */
[----:B------:R-:W-:Y:S02]  /*11630*/  IMAD.MOV R18, RZ, RZ, -R18 ;  /* 0x000000ffff127224 */ /* 0x000fe400078e0a12 */
        /* <DEDUP_REMOVED lines=8> */
[----:B------:R-:W-:Y:S01]  /*116c0*/  IMAD.MOV.U32 R14, RZ, RZ, R7 ;  /* 0x000000ffff0e7224 */ /* 0x000fe200078e0007 */
[----:B------:R-:W-:Y:S01]  /*116d0*/  IADD3 R7, R3, 0xb2, RZ ;  /* 0x000000b203077810 */ /* 0x000fe20007ffe0ff */
[C---:B------:R-:W-:Y:S02]  /*116e0*/  IMAD R11, R4.reuse, R17, R11 ;  /* 0x00000011040b7224 */ /* 0x040fe400078e020b */
[----:B------:R-:W-:Y:S02]  /*116f0*/  IMAD R12, R4, R18, R12 ;  /* 0x00000012040c7224 */ /* 0x000fe400078e020c */
[--C-:B------:R-:W-:Y:S02]  /*11700*/  @!P5 IMAD.IADD R0, R0, 0x1, -R4.reuse ;  /* 0x000000010000d824 */ /* 0x100fe400078e0a04 */
[----:B------:R-:W-:Y:S01]  /*11710*/  @!P0 IMAD.IADD R5, R5, 0x1, -R4 ;  /* 0x0000000105058824 */ /* 0x000fe200078e0a04 */
[----:B------:R-:W-:Y:S01]  /*11720*/  ISETP.GT.U32.AND P0, PT, R4, R11, PT ;  /* 0x0000000b0400720c */ /* 0x000fe20003f04070 */
[----:B------:R-:W-:Y:S01]  /*11730*/  IMAD.HI.U32 R8, R6, R16, RZ ;  /* 0x0000001006087227 */ /* 0x000fe200078e00ff */
[----:B------:R-:W-:-:S03]  /*11740*/  ISETP.GT.U32.AND P5, PT, R4, R0, PT ;  /* 0x000000000400720c */ /* 0x000fc60003fa4070 */
[----:B0-----:R-:W-:Y:S02]  /*11750*/  IMAD.MOV.U32 R2, RZ, RZ, R5 ;  /* 0x000000ffff027224 */ /* 0x001fe400078e0005 */
[----:B------:R-:W-:-:S04]  /*11760*/  IMAD.HI.U32 R19, R6, R13, RZ ;  /* 0x0000000d06137227 */ /* 0x000fc800078e00ff */
[----:B------:R-:W-:Y:S01]  /*11770*/  @!P1 IMAD.MOV R14, RZ, RZ, -R14 ;  /* 0x000000ffff0e9224 */ /* 0x000fe200078e0a0e */
[----:B------:R-:W-:Y:S01]  /*11780*/  ISETP.GT.U32.AND P1, PT, R4, R12, PT ;  /* 0x0000000c0400720c */ /* 0x000fe20003f24070 */
[----:B------:R-:W-:Y:S01]  /*11790*/  @!P3 IMAD.MOV R2, RZ, RZ, -R2 ;  /* 0x000000ffff02b224 */ /* 0x000fe200078e0a02 */
[----:B------:R-:W-:Y:S01]  /*117a0*/  ISETP.GE.AND P3, PT, R9, RZ, PT ;  /* 0x000000ff0900720c */ /* 0x000fe20003f66270 */
[----:B------:R-:W-:Y:S01]  /*117b0*/  IMAD.MOV R8, RZ, RZ, -R8 ;  /* 0x000000ffff087224 */ /* 0x000fe200078e0a08 */
[----:B------:R-:W-:Y:S01]  /*117c0*/  STL [R1+0x2dc], R14 ;  /* 0x0002dc0e01007387 */ /* 0x000fe20000100800 */
[----:B------:R-:W-:Y:S01]  /*117d0*/  @!P5 IMAD.IADD R0, R0, 0x1, -R4 ;  /* 0x000000010000d824 */ /* 0x000fe200078e0a04 */
[C---:B------:R-:W-:Y:S01]  /*117e0*/  IADD3 R9, R3.reuse, 0xb0, RZ ;  /* 0x000000b003097810 */ /* 0x040fe20007ffe0ff */
[----:B------:R-:W-:Y:S01]  /*117f0*/  IMAD.MOV R19, RZ, RZ, -R19 ;  /* 0x000000ffff137224 */ /* 0x000fe200078e0a13 */
[----:B------:R0:W-:Y:S01]  /*11800*/  STL [R1+0x2d8], R2 ;  /* 0x0002d80201007387 */ /* 0x0001e20000100800 */
[C---:B------:R-:W-:Y:S01]  /*11810*/  IMAD R16, R4.reuse, R8, R16 ;  /* 0x0000000804107224 */ /* 0x040fe200078e0210 */
[----:B------:R-:W-:Y:S01]  /*11820*/  IADD3 R8, R3, 0xb1, RZ ;  /* 0x000000b103087810 */ /* 0x000fe20007ffe0ff */
[----:B------:R-:W-:Y:S01]  /*11830*/  IMAD R5, R4, R19, R13 ;  /* 0x0000001304057224 */ /* 0x000fe200078e020d */
[----:B------:R-:W-:Y:S01]  /*11840*/  IABS R13, R7 ;  /* 0x00000007000d7213 */ /* 0x000fe20000000000 */
[--C-:B------:R-:W-:Y:S01]  /*11850*/  @!P0 IMAD.IADD R11, R11, 0x1, -R4.reuse ;  /* 0x000000010b0b8824 */ /* 0x100fe200078e0a04 */
[----:B------:R-:W-:Y:S01]  /*11860*/  IABS R17, R8 ;  /* 0x0000000800117213 */ /* 0x000fe20000000000 */
[----:B------:R-:W-:Y:S01]  /*11870*/  @!P1 IMAD.IADD R12, R12, 0x1, -R4 ;  /* 0x000000010c0c9824 */ /* 0x000fe200078e0a04 */
[----:B------:R-:W-:Y:S01]  /*11880*/  ISETP.GT.U32.AND P5, PT, R4, R5, PT ;  /* 0x000000050400720c */ /* 0x000fe20003fa4070 */
[----:B------:R-:W-:Y:S01]  /*11890*/  IMAD.HI.U32 R18, R6, R13, RZ ;  /* 0x0000000d06127227 */ /* 0x000fe200078e00ff */
[----:B------:R-:W-:-:S02]  /*118a0*/  ISETP.GT.U32.AND P0, PT, R4, R11, PT ;  /* 0x0000000b0400720c */ /* 0x000fc40003f04070 */
[C---:B------:R-:W-:Y:S01]  /*118b0*/  ISETP.GT.U32.AND P1, PT, R4.reuse, R12, PT ;  /* 0x0000000c0400720c */ /* 0x040fe20003f24070 */
[----:B0-----:R-:W-:Y:S01]  /*118c0*/  IMAD.MOV.U32 R2, RZ, RZ, R0 ;  /* 0x000000ffff027224 */ /* 0x001fe200078e0000 */
[----:B------:R-:W-:Y:S01]  /*118d0*/  IABS R0, R9 ;  /* 0x0000000900007213 */ /* 0x000fe20000000000 */
[----:B------:R-:W-:Y:S02]  /*118e0*/  IMAD.MOV R18, RZ, RZ, -R18 ;  /* 0x000000ffff127224 */ /* 0x000fe400078e0a12 */
[----:B------:R-:W-:Y:S01]  /*118f0*/  @!P2 IMAD.MOV R2, RZ, RZ, -R2 ;  /* 0x000000ffff02a224 */ /* 0x000fe200078e0a02 */
[C---:B------:R-:W-:Y:S01]  /*11900*/  ISETP.GT.U32.AND P2, PT, R4.reuse, R16, PT ;  /* 0x000000100400720c */ /* 0x040fe20003f44070 */
[----:B------:R-:W-:Y:S02]  /*11910*/  IMAD R13, R4, R18, R13 ;  /* 0x00000012040d7224 */ /* 0x000fe400078e020d */
[--C-:B------:R-:W-:Y:S01]  /*11920*/  @!P5 IMAD.IADD R5, R5, 0x1, -R4.reuse ;  /* 0x000000010505d824 */ /* 0x100fe200078e0a04 */
[----:B------:R0:W-:Y:S01]  /*11930*/  STL [R1+0x2d4], R2 ;  /* 0x0002d40201007387 */ /* 0x0001e20000100800 */
[----:B------:R-:W-:Y:S01]  /*11940*/  @!P0 IMAD.IADD R11, R11, 0x1, -R4 ;  /* 0x000000010b0b8824 */ /* 0x000fe200078e0a04 */
[----:B------:R-:W-:Y:S01]  /*11950*/  ISETP.GE.AND P0, PT, R10, RZ, PT ;  /* 0x000000ff0a00720c */ /* 0x000fe20003f06270 */
[----:B------:R-:W-:Y:S01]  /*11960*/  IMAD.HI.U32 R10, R6, R17, RZ ;  /* 0x00000011060a7227 */ /* 0x000fe200078e00ff */
[----:B------:R-:W-:-:S03]  /*11970*/  ISETP.GT.U32.AND P5, PT, R4, R5, PT ;  /* 0x000000050400720c */ /* 0x000fc60003fa4070 */
[--C-:B------:R-:W-:Y:S01]  /*11980*/  @!P1 IMAD.IADD R12, R12, 0x1, -R4.reuse ;  /* 0x000000010c0c9824 */ /* 0x100fe200078e0a04 */
[----:B------:R-:W-:Y:S01]  /*11990*/  ISETP.GT.U32.AND P1, PT, R4, R13, PT ;  /* 0x0000000d0400720c */ /* 0x000fe20003f24070 */
[----:B------:R-:W-:Y:S02]  /*119a0*/  @!P2 IMAD.IADD R16, R16, 0x1, -R4 ;  /* 0x000000011010a824 */ /* 0x000fe400078e0a04 */
[----:B------:R-:W-:Y:S02]  /*119b0*/  IMAD.MOV.U32 R14, RZ, RZ, R11 ;  /* 0x000000ffff0e7224 */ /* 0x000fe400078e000b */
[----:B------:R-:W-:Y:S01]  /*119c0*/  IMAD.HI.U32 R11, R6, R0, RZ ;  /* 0x00000000060b7227 */ /* 0x000fe200078e00ff */
[----:B------:R-:W-:-:S03]  /*119d0*/  ISETP.GT.U32.AND P2, PT, R4, R16, PT ;  /* 0x000000100400720c */ /* 0x000fc60003f44070 */
[----:B------:R-:W-:Y:S02]  /*119e0*/  IMAD.MOV R10, RZ, RZ, -R10 ;  /* 0x000000ffff0a7224 */ /* 0x000fe400078e0a0a */
[----:B0-----:R-:W-:Y:S02]  /*119f0*/  IMAD.MOV.U32 R2, RZ, RZ, R12 ;  /* 0x000000ffff027224 */ /* 0x001fe400078e000c */
[----:B------:R-:W-:Y:S02]  /*11a00*/  IMAD.MOV R12, RZ, RZ, -R11 ;  /* 0x000000ffff0c7224 */ /* 0x000fe400078e0a0b */
[----:B------:R-:W-:Y:S02]  /*11a10*/  IMAD R11, R4, R10, R17 ;  /* 0x0000000a040b7224 */ /* 0x000fe400078e0211 */
[--C-:B------:R-:W-:Y:S01]  /*11a20*/  @!P5 IMAD.IADD R5, R5, 0x1, -R4.reuse ;  /* 0x000000010505d824 */ /* 0x100fe200078e0a04 */
[----:B------:R-:W-:Y:S01]  /*11a30*/  ISETP.GE.AND P5, PT, R9, RZ, PT ;  /* 0x000000ff0900720c */ /* 0x000fe20003fa6270 */
[----:B------:R-:W-:Y:S01]  /*11a40*/  @!P2 IMAD.IADD R16, R16, 0x1, -R4 ;  /* 0x000000011010a824 */ /* 0x000fe200078e0a04 */
[C---:B------:R-:W-:Y:S01]  /*11a50*/  ISETP.GT.U32.AND P2, PT, R4.reuse, R11, PT ;  /* 0x0000000b0400720c */ /* 0x040fe20003f44070 */
[----:B------:R-:W-:Y:S01]  /*11a60*/  @!P6 IMAD.MOV R14, RZ, RZ, -R14 ;  /* 0x000000ffff0ee224 */ /* 0x000fe200078e0a0e */
[----:B------:R-:W-:Y:S01]  /*11a70*/  ISETP.GE.AND P6, PT, R7, RZ, PT ;  /* 0x000000ff0700720c */ /* 0x000fe20003fc6270 */
[----:B------:R-:W-:Y:S01]  /*11a80*/  @!P1 IMAD.IADD R13, R13, 0x1, -R4 ;  /* 0x000000010d0d9824 */ /* 0x000fe200078e0a04 */
[C---:B------:R-:W-:Y:S01]  /*11a90*/  IADD3 R9, R3.reuse, 0xac, RZ ;  /* 0x000000ac03097810 */ /* 0x040fe20007ffe0ff */
[----:B------:R-:W-:Y:S01]  /*11aa0*/  IMAD.MOV.U32 R7, RZ, RZ, R5 ;  /* 0x000000ffff077224 */ /* 0x000fe200078e0005 */
[----:B------:R-:W-:Y:S01]  /*11ab0*/  STL [R1+0x2d0], R14 ;  /* 0x0002d00e01007387 */ /* 0x000fe20000100800 */
[----:B------:R-:W-:Y:S01]  /*11ac0*/  @!P4 IMAD.MOV R2, RZ, RZ, -R2 ;  /* 0x000000ffff02c224 */ /* 0x000fe200078e0a02 */
[C---:B------:R-:W-:Y:S01]  /*11ad0*/  ISETP.GT.U32.AND P1, PT, R4.reuse, R13, PT ;  /* 0x0000000d0400720c */ /* 0x040fe20003f24070 */
[----:B------:R-:W-:Y:S01]  /*11ae0*/  @!P3 IMAD.MOV R7, RZ, RZ, -R7 ;  /* 0x000000ffff07b224 */ /* 0x000fe200078e0a07 */
[C---:B------:R-:W-:Y:S01]  /*11af0*/  IADD3 R5, R3.reuse, 0xae, RZ ;  /* 0x000000ae03057810 */ /* 0x040fe20007ffe0ff */
[----:B------:R-:W-:Y:S01]  /*11b00*/  IMAD R12, R4, R12, R0 ;  /* 0x0000000c040c7224 */ /* 0x000fe200078e0200 */
[----:B------:R-:W-:Y:S01]  /*11b10*/  IADD3 R0, R3, 0xaf, RZ ;  /* 0x000000af03007810 */ /* 0x000fe20007ffe0ff */
[----:B------:R0:W-:Y:S01]  /*11b20*/  STL [R1+0x2bc], R2 ;  /* 0x0002bc0201007387 */ /* 0x0001e20000100800 */
[----:B------:R-:W-:Y:S01]  /*11b30*/  @!P2 IMAD.IADD R11, R11, 0x1, -R4 ;  /* 0x000000010b0ba824 */ /* 0x000fe200078e0a04 */
[----:B------:R-:W-:-:S02]  /*11b40*/  ISETP.GE.AND P4, PT, R8, RZ, PT ;  /* 0x000000ff0800720c */ /* 0x000fc40003f86270 */
[----:B------:R1:W-:Y:S01]  /*11b50*/  STL [R1+0x2c8], R7 ;  /* 0x0002c80701007387 */ /* 0x0003e20000100800 */
[----:B------:R-:W-:Y:S02]  /*11b60*/  ISETP.GE.AND P3, PT, R0, RZ, PT ;  /* 0x000000ff0000720c */ /* 0x000fe40003f66270 */
[C---:B------:R-:W-:Y:S01]  /*11b70*/  ISETP.GT.U32.AND P2, PT, R4.reuse, R11, PT ;  /* 0x0000000b0400720c */ /* 0x040fe20003f44070 */
[----:B------:R-:W-:Y:S01]  /*11b80*/  @!P1 IMAD.IADD R13, R13, 0x1, -R4 ;  /* 0x000000010d0d9824 */ /* 0x000fe200078e0a04 */
[----:B------:R-:W-:Y:S01]  /*11b90*/  ISETP.GT.U32.AND P1, PT, R4, R12, PT ;  /* 0x0000000c0400720c */ /* 0x000fe20003f24070 */
[----:B0-----:R-:W-:Y:S01]  /*11ba0*/  IMAD.MOV.U32 R2, RZ, RZ, R16 ;  /* 0x000000ffff027224 */ /* 0x001fe200078e0010 */
[----:B------:R-:W-:Y:S01]  /*11bb0*/  IABS R16, R5 ;  /* 0x0000000500107213 */ /* 0x000fe20000000000 */
[----:B------:R-:W-:Y:S01]  /*11bc0*/  IMAD.MOV.U32 R14, RZ, RZ, R13 ;  /* 0x000000ffff0e7224 */ /* 0x000fe200078e000d */
[----:B------:R-:W-:Y:S01]  /*11bd0*/  IABS R19, R9 ;  /* 0x0000000900137213 */ /* 0x000fe20000000000 */
[----:B------:R-:W-:Y:S01]  /*11be0*/  @!P0 IMAD.MOV R2, RZ, RZ, -R2 ;  /* 0x000000ffff028224 */ /* 0x000fe200078e0a02 */
[----:B-1----:R-:W-:Y:S01]  /*11bf0*/  IABS R7, R0 ;  /* 0x0000000000077213 */ /* 0x002fe20000000000 */
[----:B------:R-:W-:Y:S01]  /*11c00*/  @!P6 IMAD.MOV R14, RZ, RZ, -R14 ;  /* 0x000000ffff0ee224 */ /* 0x000fe200078e0a0e */
[----:B------:R-:W-:Y:S01]  /*11c10*/  ISETP.GE.AND P0, PT, R5, RZ, PT ;  /* 0x000000ff0500720c */ /* 0x000fe20003f06270 */
[C---:B------:R-:W-:Y:S01]  /*11c20*/  IMAD.HI.U32 R5, R6.reuse, R16, RZ ;  /* 0x0000001006057227 */ /* 0x040fe200078e00ff */
[C---:B------:R-:W-:Y:S01]  /*11c30*/  IADD3 R0, R3.reuse, 0xad, RZ ;  /* 0x000000ad03007810 */ /* 0x040fe20007ffe0ff */
[----:B------:R0:W-:Y:S01]  /*11c40*/  STL [R1+0x2cc], R2 ;  /* 0x0002cc0201007387 */ /* 0x0001e20000100800 */
[----:B------:R-:W-:Y:S01]  /*11c50*/  IADD3 R13, R3, 0xaa, RZ ;  /* 0x000000aa030d7810 */ /* 0x000fe20007ffe0ff */
[----:B------:R-:W-:Y:S01]  /*11c60*/  IMAD.HI.U32 R10, R6, R7, RZ ;  /* 0x00000007060a7227 */ /* 0x000fe200078e00ff */
[----:B------:R-:W-:Y:S01]  /*11c70*/  IABS R8, R0 ;  /* 0x0000000000087213 */ /* 0x000fe20000000000 */
[----:B------:R-:W-:Y:S01]  /*11c80*/  STL [R1+0x2c0], R14 ;  /* 0x0002c00e01007387 */ /* 0x000fe20000100800 */
[----:B------:R-:W-:Y:S01]  /*11c90*/  IABS R24, R13 ;  /* 0x0000000d00187213 */ /* 0x000fe20000000000 */
[----:B------:R-:W-:-:S02]  /*11ca0*/  IMAD.MOV R10, RZ, RZ, -R10 ;  /* 0x000000ffff0a7224 */ /* 0x000fc400078e0a0a */
[--C-:B------:R-:W-:Y:S02]  /*11cb0*/  @!P2 IMAD.IADD R11, R11, 0x1, -R4.reuse ;  /* 0x000000010b0ba824 */ /* 0x100fe400078e0a04 */
[----:B------:R-:W-:Y:S02]  /*11cc0*/  IMAD R7, R4, R10, R7 ;  /* 0x0000000a04077224 */ /* 0x000fe400078e0207 */
[----:B------:R-:W-:Y:S02]  /*11cd0*/  IMAD.MOV R5, RZ, RZ, -R5 ;  /* 0x000000ffff057224 */ /* 0x000fe400078e0a05 */
[----:B------:R-:W-:Y:S01]  /*11ce0*/  @!P1 IMAD.IADD R12, R12, 0x1, -R4 ;  /* 0x000000010c0c9824 */ /* 0x000fe200078e0a04 */
[C---:B------:R-:W-:Y:S01]  /*11cf0*/  ISETP.GT.U32.AND P2, PT, R4.reuse, R7, PT ;  /* 0x000000070400720c */ /* 0x040fe20003f44070 */
[----:B------:R-:W-:Y:S02]  /*11d00*/  IMAD R16, R4, R5, R16 ;  /* 0x0000000504107224 */ /* 0x000fe400078e0210 */
[----:B------:R-:W-:Y:S01]  /*11d10*/  IMAD.HI.U32 R10, R6, R8, RZ ;  /* 0x00000008060a7227 */ /* 0x000fe200078e00ff */
[----:B------:R-:W-:-:S02]  /*11d20*/  ISETP.GT.U32.AND P1, PT, R4, R12, PT ;  /* 0x0000000c0400720c */ /* 0x000fc40003f24070 */
[----:B------:R-:W-:Y:S01]  /*11d30*/  ISETP.GT.U32.AND P6, PT, R4, R16, PT ;  /* 0x000000100400720c */ /* 0x000fe20003fc4070 */
[----:B0-----:R-:W-:Y:S01]  /*11d40*/  IMAD.MOV.U32 R2, RZ, RZ, R11 ;  /* 0x000000ffff027224 */ /* 0x001fe200078e000b */
[----:B------:R-:W-:Y:S01]  /*11d50*/  IADD3 R11, R3, 0xa7, RZ ;  /* 0x000000a7030b7810 */ /* 0x000fe20007ffe0ff */
[----:B------:R-:W-:Y:S02]  /*11d60*/  IMAD.MOV R10, RZ, RZ, -R10 ;  /* 0x000000ffff0a7224 */ /* 0x000fe400078e0a0a */
[----:B------:R-:W-:Y:S01]  /*11d70*/  @!P4 IMAD.MOV R2, RZ, RZ, -R2 ;  /* 0x000000ffff02c224 */ /* 0x000fe200078e0a02 */
[----:B------:R-:W-:Y:S01]  /*11d80*/  ISETP.GE.AND P4, PT, R0, RZ, PT ;  /* 0x000000ff0000720c */ /* 0x000fe20003f86270 */
[----:B------:R-:W-:Y:S02]  /*11d90*/  @!P2 IMAD.IADD R7, R7, 0x1, -R4 ;  /* 0x000000010707a824 */ /* 0x000fe400078e0a04 */
[----:B------:R-:W-:Y:S01]  /*11da0*/  IMAD R0, R4, R10, R8 ;  /* 0x0000000a04007224 */ /* 0x000fe200078e0208 */
[----:B------:R0:W-:Y:S01]  /*11db0*/  STL [R1+0x2c4], R2 ;  /* 0x0002c40201007387 */ /* 0x0001e20000100800 */
[--C-:B------:R-:W-:Y:S01]  /*11dc0*/  @!P1 IMAD.IADD R12, R12, 0x1, -R4.reuse ;  /* 0x000000010c0c9824 */ /* 0x100fe200078e0a04 */
[----:B------:R-:W-:Y:S01]  /*11dd0*/  ISETP.GT.U32.AND P2, PT, R4, R7, PT ;  /* 0x000000070400720c */ /* 0x000fe20003f44070 */
[----:B------:R-:W-:Y:S01]  /*11de0*/  @!P6 IMAD.IADD R16, R16, 0x1, -R4 ;  /* 0x000000011010e824 */ /* 0x000fe200078e0a04 */
[----:B------:R-:W-:Y:S01]  /*11df0*/  ISETP.GE.AND P1, PT, R9, RZ, PT ;  /* 0x000000ff0900720c */ /* 0x000fe20003f26270 */
[----:B------:R-:W-:Y:S01]  /*11e00*/  IMAD.HI.U32 R5, R6, R19, RZ ;  /* 0x0000001306057227 */ /* 0x000fe200078e00ff */
[----:B------:R-:W-:-:S02]  /*11e10*/  IADD3 R9, R3, 0xab, RZ ;  /* 0x000000ab03097810 */ /* 0x000fc40007ffe0ff */
[----:B------:R-:W-:Y:S01]  /*11e20*/  ISETP.GT.U32.AND P6, PT, R4, R16, PT ;  /* 0x000000100400720c */ /* 0x000fe20003fc4070 */
[----:B------:R-:W-:Y:S01]  /*11e30*/  IMAD.MOV R5, RZ, RZ, -R5 ;  /* 0x000000ffff057224 */ /* 0x000fe200078e0a05 */
[----:B------:R-:W-:Y:S01]  /*11e40*/  IABS R10, R9 ;  /* 0x00000009000a7213 */ /* 0x000fe20000000000 */
[----:B------:R-:W-:Y:S01]  /*11e50*/  IMAD.HI.U32 R23, R6, R24, RZ ;  /* 0x0000001806177227 */ /* 0x000fe200078e00ff */
[----:B------:R-:W-:-:S03]  /*11e60*/  IADD3 R8, R3, 0xa8, RZ ;  /* 0x000000a803087810 */ /* 0x000fc60007ffe0ff */
[----:B------:R-:W-:Y:S01]  /*11e70*/  @!P2 IMAD.IADD R7, R7, 0x1, -R4 ;  /* 0x000000010707a824 */ /* 0x000fe200078e0a04 */
[----:B------:R-:W-:Y:S01]  /*11e80*/  ISETP.GT.U32.AND P2, PT, R4, R0, PT ;  /* 0x000000000400720c */ /* 0x000fe20003f44070 */
[----:B------:R-:W-:Y:S01]  /*11e90*/  IMAD.HI.U32 R18, R6, R10, RZ ;  /* 0x0000000a06127227 */ /* 0x000fe200078e00ff */
[----:B------:R-:W-:-:S03]  /*11ea0*/  IABS R17, R8 ;  /* 0x0000000800117213 */ /* 0x000fc60000000000 */
[----:B------:R-:W-:Y:S02]  /*11eb0*/  IMAD.MOV R18, RZ, RZ, -R18 ;  /* 0x000000ffff127224 */ /* 0x000fe400078e0a12 */
[C---:B------:R-:W-:Y:S01]  /*11ec0*/  IMAD R19, R4.reuse, R5, R19 ;  /* 0x0000000504137224 */ /* 0x040fe200078e0213 */
[----:B------:R-:W-:Y:S01]  /*11ed0*/  IABS R5, R11 ;  /* 0x0000000b00057213 */ /* 0x000fe20000000000 */
[----:B------:R-:W-:Y:S02]  /*11ee0*/  IMAD R10, R4, R18, R10 ;  /* 0x00000012040a7224 */ /* 0x000fe400078e020a */
[--C-:B------:R-:W-:Y:S01]  /*11ef0*/  @!P6 IMAD.IADD R16, R16, 0x1, -R4.reuse ;  /* 0x000000011010e824 */ /* 0x100fe200078e0a04 */
[----:B------:R-:W-:Y:S01]  /*11f00*/  ISETP.GT.U32.AND P6, PT, R4, R19, PT ;  /* 0x000000130400720c */ /* 0x000fe20003fc4070 */
[----:B------:R-:W-:Y:S01]  /*11f10*/  @!P2 IMAD.IADD R0, R0, 0x1, -R4 ;  /* 0x000000010000a824 */ /* 0x000fe200078e0a04 */
[----:B------:R-:W-:Y:S01]  /*11f20*/  ISETP.GT.U32.AND P2, PT, R4, R10, PT ;  /* 0x0000000a0400720c */ /* 0x000fe20003f44070 */
[----:B0-----:R-:W-:-:S02]  /*11f30*/  IMAD.MOV.U32 R2, RZ, RZ, R12 ;  /* 0x000000ffff027224 */ /* 0x001fc400078e000c */
[----:B------:R-:W-:Y:S02]  /*11f40*/  IMAD.MOV R23, RZ, RZ, -R23 ;  /* 0x000000ffff177224 */ /* 0x000fe400078e0a17 */
[----:B------:R-:W-:Y:S02]  /*11f50*/  @!P5 IMAD.MOV R2, RZ, RZ, -R2 ;  /* 0x000000ffff02d224 */ /* 0x000fe400078e0a02 */
[----:B------:R-:W-:Y:S02]  /*11f60*/  IMAD R23, R4, R23, R24 ;  /* 0x0000001704177224 */ /* 0x000fe400078e0218 */
[----:B------:R-:W-:Y:S01]  /*11f70*/  IMAD.HI.U32 R20, R6, R17, RZ ;  /* 0x0000001106147227 */ /* 0x000fe200078e00ff */
[----:B------:R0:W-:Y:S03]  /*11f80*/  STL [R1+0x2b4], R2 ;  /* 0x0002b40201007387 */ /* 0x0001e60000100800 */
[--C-:B------:R-:W-:Y:S01]  /*11f90*/  @!P6 IMAD.IADD R19, R19, 0x1, -R4.reuse ;  /* 0x000000011313e824 */ /* 0x100fe200078e0a04 */
[----:B------:R-:W-:Y:S01]  /*11fa0*/  ISETP.GT.U32.AND P6, PT, R4, R23, PT ;  /* 0x000000170400720c */ /* 0x000fe20003fc4070 */
[----:B------:R-:W-:Y:S01]  /*11fb0*/  @!P2 IMAD.IADD R10, R10, 0x1, -R4 ;  /* 0x000000010a0aa824 */ /* 0x000fe200078e0a04 */
[----:B------:R-:W-:Y:S01]  /*11fc0*/  ISETP.GT.U32.AND P2, PT, R4, R0, PT ;  /* 0x000000000400720c */ /* 0x000fe20003f44070 */
[----:B------:R-:W-:Y:S01]  /*11fd0*/  IMAD.HI.U32 R18, R6, R5, RZ ;  /* 0x0000000506127227 */ /* 0x000fe200078e00ff */
[----:B------:R-:W-:-:S03]  /*11fe0*/  ISETP.GT.U32.AND P5, PT, R4, R19, PT ;  /* 0x000000130400720c */ /* 0x000fc60003fa4070 */
[----:B0-----:R-:W-:Y:S02]  /*11ff0*/  IMAD.MOV.U32 R2, RZ, RZ, R7 ;  /* 0x000000ffff027224 */ /* 0x001fe400078e0007 */
[----:B------:R-:W-:Y:S02]  /*12000*/  IMAD.MOV R20, RZ, RZ, -R20 ;  /* 0x000000ffff147224 */ /* 0x000fe400078e0a14 */
[----:B------:R-:W-:Y:S01]  /*12010*/  @!P3 IMAD.MOV R2, RZ, RZ, -R2 ;  /* 0x000000ffff02b224 */ /* 0x000fe200078e0a02 */
[C---:B------:R-:W-:Y:S01]  /*12020*/  ISETP.GT.U32.AND P3, PT, R4.reuse, R10, PT ;  /* 0x0000000a0400720c */ /* 0x040fe20003f64070 */
[----:B------:R-:W-:Y:S02]  /*12030*/  IMAD.MOV R18, RZ, RZ, -R18 ;  /* 0x000000ffff127224 */ /* 0x000fe400078e0a12 */
[C---:B------:R-:W-:Y:S01]  /*12040*/  IMAD R17, R4.reuse, R20, R17 ;  /* 0x0000001404117224 */ /* 0x040fe200078e0211 */
[----:B------:R0:W-:Y:S01]  /*12050*/  STL [R1+0x2b0], R2 ;  /* 0x0002b00201007387 */ /* 0x0001e20000100800 */
[--C-:B------:R-:W-:Y:S01]  /*12060*/  @!P6 IMAD.IADD R23, R23, 0x1, -R4.reuse ;  /* 0x000000011717e824 */ /* 0x100fe200078e0a04 */
[C---:B------:R-:W-:Y:S01]  /*12070*/  IADD3 R20, R3.reuse, 0xa6, RZ ;  /* 0x000000a603147810 */ /* 0x040fe20007ffe0ff */
[----:B------:R-:W-:Y:S01]  /*12080*/  IMAD R5, R4, R18, R5 ;  /* 0x0000001204057224 */ /* 0x000fe200078e0205 */
[----:B------:R-:W-:Y:S01]  /*12090*/  IADD3 R18, R3, 0xa5, RZ ;  /* 0x000000a503127810 */ /* 0x000fe20007ffe0ff */
[--C-:B------:R-:W-:Y:S01]  /*120a0*/  @!P2 IMAD.IADD R0, R0, 0x1, -R4.reuse ;  /* 0x000000010000a824 */ /* 0x100fe200078e0a04 */
[C---:B------:R-:W-:Y:S01]  /*120b0*/  ISETP.GT.U32.AND P2, PT, R4.reuse, R17, PT ;  /* 0x000000110400720c */ /* 0x040fe20003f44070 */
[--C-:B------:R-:W-:Y:S01]  /*120c0*/  @!P5 IMAD.IADD R19, R19, 0x1, -R4.reuse ;  /* 0x000000011313d824 */ /* 0x100fe200078e0a04 */
[----:B------:R-:W-:Y:S01]  /*120d0*/  ISETP.GT.U32.AND P6, PT, R4, R23, PT ;  /* 0x000000170400720c */ /* 0x000fe20003fc4070 */
[----:B------:R-:W-:Y:S01]  /*120e0*/  @!P3 IMAD.IADD R10, R10, 0x1, -R4 ;  /* 0x000000010a0ab824 */ /* 0x000fe200078e0a04 */
[C---:B------:R-:W-:Y:S01]  /*120f0*/  ISETP.GT.U32.AND P3, PT, R4.reuse, R5, PT ;  /* 0x000000050400720c */ /* 0x040fe20003f64070 */
[----:B0-----:R-:W-:Y:S01]  /*12100*/  IMAD.MOV.U32 R2, RZ, RZ, R16 ;  /* 0x000000ffff027224 */ /* 0x001fe200078e0010 */
[----:B------:R-:W-:Y:S01]  /*12110*/  IABS R12, R20 ;  /* 0x00000014000c7213 */ /* 0x000fe20000000000 */
[----:B------:R-:W-:Y:S01]  /*12120*/  IMAD.MOV.U32 R14, RZ, RZ, R0 ;  /* 0x000000ffff0e7224 */ /* 0x000fe200078e0000 */
[----:B------:R-:W-:Y:S01]  /*12130*/  ISETP.GE.AND P5, PT, R9, RZ, PT ;  /* 0x000000ff0900720c */ /* 0x000fe20003fa6270 */
[----:B------:R-:W-:Y:S01]  /*12140*/  @!P0 IMAD.MOV R2, RZ, RZ, -R2 ;  /* 0x000000ffff028224 */ /* 0x000fe200078e0a02 */
[----:B------:R-:W-:Y:S01]  /*12150*/  ISETP.GT.U32.AND P0, PT, R4, R22, PT ;  /* 0x000000160400720c */ /* 0x000fe20003f04070 */
[----:B------:R-:W-:Y:S01]  /*12160*/  IMAD.HI.U32 R9, R6, R12, RZ ;  /* 0x0000000c06097227 */ /* 0x000fe200078e00ff */
[----:B------:R-:W-:-:S02]  /*12170*/  IABS R7, R18 ;  /* 0x0000001200077213 */ /* 0x000fc40000000000 */
[----:B------:R0:W-:Y:S01]  /*12180*/  STL [R1+0x2ac], R2 ;  /* 0x0002ac0201007387 */ /* 0x0001e20000100800 */
[--C-:B------:R-:W-:Y:S01]  /*12190*/  @!P2 IMAD.IADD R17, R17, 0x1, -R4.reuse ;  /* 0x000000011111a824 */ /* 0x100fe200078e0a04 */
[----:B------:R-:W-:Y:S01]  /*121a0*/  ISETP.GE.AND P2, PT, R8, RZ, PT ;  /* 0x000000ff0800720c */ /* 0x000fe20003f46270 */
[--C-:B------:R-:W-:Y:S01]  /*121b0*/  @!P6 IMAD.IADD R23, R23, 0x1, -R4.reuse ;  /* 0x000000011717e824 */ /* 0x100fe200078e0a04 */
[----:B------:R-:W-:Y:S01]  /*121c0*/  ISETP.GE.AND P6, PT, R13, RZ, PT ;  /* 0x000000ff0d00720c */ /* 0x000fe20003fc6270 */
[----:B------:R-:W-:Y:S01]  /*121d0*/  @!P3 IMAD.IADD R5, R5, 0x1, -R4 ;  /* 0x000000010505b824 */ /* 0x000fe200078e0a04 */
[----:B------:R-:W-:Y:S01]  /*121e0*/  IADD3 R0, R3, 0xa4, RZ ;  /* 0x000000a403007810 */ /* 0x000fe20007ffe0ff */
[----:B------:R-:W-:Y:S01]  /*121f0*/  @!P4 IMAD.MOV R14, RZ, RZ, -R14 ;  /* 0x000000ffff0ec224 */ /* 0x000fe200078e0a0e */
[----:B------:R-:W-:Y:S01]  /*12200*/  ISETP.GT.U32.AND P4, PT, R4, R17, PT ;  /* 0x000000110400720c */ /* 0x000fe20003f84070 */
[----:B------:R-:W-:Y:S01]  /*12210*/  @!P0 IMAD.IADD R22, R22, 0x1, -R4 ;  /* 0x0000000116168824 */ /* 0x000fe200078e0a04 */
[----:B------:R-:W-:Y:S01]  /*12220*/  ISETP.GE.AND P0, PT, R21, RZ, PT ;  /* 0x000000ff1500720c */ /* 0x000fe20003f06270 */
[----:B0-----:R-:W-:Y:S01]  /*12230*/  IMAD.MOV.U32 R2, RZ, RZ, R19 ;  /* 0x000000ffff027224 */ /* 0x001fe200078e0013 */
[----:B------:R-:W-:Y:S01]  /*12240*/  STL [R1+0x2a0], R14 ;  /* 0x0002a00e01007387 */ /* 0x000fe20000100800 */
[----:B------:R-:W-:Y:S01]  /*12250*/  IMAD.MOV R9, RZ, RZ, -R9 ;  /* 0x000000ffff097224 */ /* 0x000fe200078e0a09 */
[C---:B------:R-:W-:Y:S01]  /*12260*/  ISETP.GT.U32.AND P3, PT, R4.reuse, R22, PT ;  /* 0x000000160400720c */ /* 0x040fe20003f64070 */
[----:B------:R-:W-:Y:S01]  /*12270*/  @!P1 IMAD.MOV R2, RZ, RZ, -R2 ;  /* 0x000000ffff029224 */ /* 0x000fe200078e0a02 */
[----:B------:R-:W-:Y:S01]  /*12280*/  ISETP.GT.U32.AND P1, PT, R4, R5, PT ;  /* 0x000000050400720c */ /* 0x000fe20003f24070 */
[----:B------:R-:W-:Y:S01]  /*12290*/  IMAD.HI.U32 R16, R6, R7, RZ ;  /* 0x0000000706107227 */ /* 0x000fe200078e00ff */
[----:B------:R-:W-:-:S02]  /*122a0*/  IADD3 R8, R3, 0xa3, RZ ;  /* 0x000000a303087810 */ /* 0x000fc40007ffe0ff */
[----:B------:R0:W-:Y:S01]  /*122b0*/  STL [R1+0x29c], R2 ;  /* 0x00029c0201007387 */ /* 0x0001e20000100800 */
[C---:B------:R-:W-:Y:S01]  /*122c0*/  IMAD R9, R4.reuse, R9, R12 ;  /* 0x0000000904097224 */ /* 0x040fe200078e020c */
[----:B------:R-:W-:Y:S01]  /*122d0*/  IABS R12, R0 ;  /* 0x00000000000c7213 */ /* 0x000fe20000000000 */
[----:B------:R-:W-:Y:S01]  /*122e0*/  IMAD.MOV R16, RZ, RZ, -R16 ;  /* 0x000000ffff107224 */ /* 0x000fe200078e0a10 */
[----:B------:R-:W-:Y:S01]  /*122f0*/  IABS R19, R8 ;  /* 0x0000000800137213 */ /* 0x000fe20000000000 */
[----:B------:R-:W-:Y:S01]  /*12300*/  @!P5 IMAD.MOV R10, RZ, RZ, -R10 ;  /* 0x000000ffff0ad224 */ /* 0x000fe200078e0a0a */
[----:B------:R-:W-:Y:S01]  /*12310*/  ISETP.GT.U32.AND P5, PT, R4, R9, PT ;  /* 0x000000090400720c */ /* 0x000fe20003fa4070 */
[--C-:B------:R-:W-:Y:S02]  /*12320*/  @!P3 IMAD.IADD R22, R22, 0x1, -R4.reuse ;  /* 0x000000011616b824 */ /* 0x100fe400078e0a04 */
[C---:B------:R-:W-:Y:S01]  /*12330*/  IMAD R7, R4.reuse, R16, R7 ;  /* 0x0000001004077224 */ /* 0x040fe200078e0207 */
[----:B------:R1:W-:Y:S01]  /*12340*/  STL [R1+0x298], R10 ;  /* 0x0002980a01007387 */ /* 0x0003e20000100800 */
[----:B0-----:R-:W-:Y:S01]  /*12350*/  IMAD.MOV.U32 R2, RZ, RZ, R23 ;  /* 0x000000ffff027224 */ /* 0x001fe200078e0017 */
[----:B------:R-:W-:Y:S01]  /*12360*/  IADD3 R16, R3, 0xa2, RZ ;  /* 0x000000a203107810 */ /* 0x000fe20007ffe0ff */
[----:B------:R-:W-:Y:S01]  /*12370*/  @!P4 IMAD.IADD R17, R17, 0x1, -R4 ;  /* 0x000000011111c824 */ /* 0x000fe200078e0a04 */
[----:B------:R-:W-:Y:S01]  /*12380*/  ISETP.GT.U32.AND P3, PT, R4, R7, PT ;  /* 0x000000070400720c */ /* 0x000fe20003f64070 */
[----:B------:R-:W-:Y:S01]  /*12390*/  @!P6 IMAD.MOV R2, RZ, RZ, -R2 ;  /* 0x000000ffff02e224 */ /* 0x000fe200078e0a02 */
[----:B------:R-:W-:Y:S01]  /*123a0*/  ISETP.GE.AND P6, PT, R11, RZ, PT ;  /* 0x000000ff0b00720c */ /* 0x000fe20003fc6270 */
[----:B------:R-:W-:Y:S01]  /*123b0*/  IMAD.MOV.U32 R13, RZ, RZ, R22 ;  /* 0x000000ffff0d7224 */ /* 0x000fe200078e0016 */
[----:B------:R-:W-:Y:S01]  /*123c0*/  ISETP.GE.AND P4, PT, R20, RZ, PT ;  /* 0x000000ff1400720c */ /* 0x000fe20003f86270 */
[----:B------:R-:W-:Y:S01]  /*123d0*/  @!P1 IMAD.IADD R5, R5, 0x1, -R4 ;  /* 0x0000000105059824 */ /* 0x000fe200078e0a04 */
[----:B------:R0:W-:Y:S01]  /*123e0*/  STL [R1+0x294], R2 ;  /* 0x0002940201007387 */ /* 0x0001e20000100800 */
[----:B-1----:R-:W-:Y:S01]  /*123f0*/  IMAD.HI.U32 R10, R6, R12, RZ ;  /* 0x0000000c060a7227 */ /* 0x002fe200078e00ff */
[----:B------:R-:W-:-:S02]  /*12400*/  ISETP.GE.AND P1, PT, R18, RZ, PT ;  /* 0x000000ff1200720c */ /* 0x000fc40003f26270 */
[----:B------:R-:W-:Y:S01]  /*12410*/  IADD3 R22, R3, 0x85, RZ ;  /* 0x0000008503167810 */ /* 0x000fe20007ffe0ff */
[----:B------:R-:W-:Y:S02]  /*12420*/  @!P0 IMAD.MOV R13, RZ, RZ, -R13 ;  /* 0x000000ffff0d8224 */ /* 0x000fe400078e0a0d */
[----:B------:R-:W-:Y:S01]  /*12430*/  @!P5 IMAD.IADD R9, R9, 0x1, -R4 ;  /* 0x000000010909d824 */ /* 0x000fe200078e0a04 */
[----:B------:R-:W-:Y:S01]  /*12440*/  ISETP.GE.AND P5, PT, R0, RZ, PT ;  /* 0x000000ff0000720c */ /* 0x000fe20003fa6270 */
[----:B------:R-:W-:Y:S01]  /*12450*/  IMAD.MOV R10, RZ, RZ, -R10 ;  /* 0x000000ffff0a7224 */ /* 0x000fe200078e0a0a */
[----:B------:R1:W-:Y:S01]  /*12460*/  STL [R1+0x290], R13 ;  /* 0x0002900d01007387 */ /* 0x0003e20000100800 */
[----:B0-----:R-:W-:Y:S01]  /*12470*/  IMAD.MOV.U32 R2, RZ, RZ, R17 ;  /* 0x000000ffff027224 */ /* 0x001fe200078e0011 */
[C---:B------:R-:W-:Y:S01]  /*12480*/  ISETP.GT.U32.AND P0, PT, R4.reuse, R9, PT ;  /* 0x000000090400720c */ /* 0x040fe20003f04070 */
[----:B------:R-:W-:Y:S02]  /*12490*/  IMAD R12, R4, R10, R12 ;  /* 0x0000000a040c7224 */ /* 0x000fe400078e020c */
[----:B------:R-:W-:Y:S01]  /*124a0*/  @!P2 IMAD.MOV R2, RZ, RZ, -R2 ;  /* 0x000000ffff02a224 */ /* 0x000fe200078e0a02 */
[----:B------:R-:W-:Y:S01]  /*124b0*/  ISETP.GE.AND P2, PT, R8, RZ, PT ;  /* 0x000000ff0800720c */ /* 0x000fe20003f46270 */
[----:B------:R-:W-:-:S02]  /*124c0*/  @!P3 IMAD.IADD R7, R7, 0x1, -R4 ;  /* 0x000000010707b824 */ /* 0x000fc400078e0a04 */
[----:B------:R-:W-:Y:S01]  /*124d0*/  IMAD.HI.U32 R0, R6, R19, RZ ;  /* 0x0000001306007227 */ /* 0x000fe200078e00ff */
[----:B------:R0:W-:Y:S01]  /*124e0*/  STL [R1+0x28c], R2 ;  /* 0x00028c0201007387 */ /* 0x0001e20000100800 */
[----:B-1----:R-:W-:Y:S02]  /*124f0*/  IADD3 R13, R3, 0x9e, RZ ;  /* 0x0000009e030d7810 */ /* 0x002fe40007ffe0ff */
[----:B------:R-:W-:Y:S01]  /*12500*/  ISETP.GT.U32.AND P3, PT, R4, R7, PT ;  /* 0x000000070400720c */ /* 0x000fe20003f64070 */
[----:B------:R-:W-:Y:S01]  /*12510*/  IMAD.MOV R0, RZ, RZ, -R0 ;  /* 0x000000ffff007224 */ /* 0x000fe200078e0a00 */
[----:B------:R-:W-:Y:S01]  /*12520*/  IABS R18, R13 ;  /* 0x0000000d00127213 */ /* 0x000fe20000000000 */
[----:B------:R-:W-:Y:S01]  /*12530*/  @!P0 IMAD.IADD R9, R9, 0x1, -R4 ;  /* 0x0000000109098824 */ /* 0x000fe200078e0a04 */
[----:B------:R-:W-:Y:S01]  /*12540*/  ISETP.GE.AND P0, PT, R16, RZ, PT ;  /* 0x000000ff1000720c */ /* 0x000fe20003f06270 */
[----:B------:R-:W-:Y:S01]  /*12550*/  IMAD R19, R4, R0, R19 ;  /* 0x0000000004137224 */ /* 0x000fe200078e0213 */
[----:B------:R-:W-:Y:S01]  /*12560*/  IABS R16, R16 ;  /* 0x0000001000107213 */ /* 0x000fe20000000000 */
[----:B0-----:R-:W-:Y:S01]  /*12570*/  IMAD.MOV.U32 R2, RZ, RZ, R5 ;  /* 0x000000ffff027224 */ /* 0x001fe200078e0005 */
[----:B------:R-:W-:-:S02]  /*12580*/  IADD3 R0, R3, 0xa0, RZ ;  /* 0x000000a003007810 */ /* 0x000fc40007ffe0ff */
[----:B------:R-:W-:Y:S01]  /*12590*/  IADD3 R5, R3, 0xa1, RZ ;  /* 0x000000a103057810 */ /* 0x000fe20007ffe0ff */
[----:B------:R-:W-:Y:S01]  /*125a0*/  @!P6 IMAD.MOV R2, RZ, RZ, -R2 ;  /* 0x000000ffff02e224 */ /* 0x000fe200078e0a02 */
[C---:B------:R-:W-:Y:S01]  /*125b0*/  ISETP.GT.U32.AND P6, PT, R4.reuse, R12, PT ;  /* 0x0000000c0400720c */ /* 0x040fe20003fc4070 */
[----:B------:R-:W-:Y:S01]  /*125c0*/  @!P3 IMAD.IADD R7, R7, 0x1, -R4 ;  /* 0x000000010707b824 */ /* 0x000fe200078e0a04 */
[----:B------:R-:W-:Y:S01]  /*125d0*/  ISETP.GT.U32.AND P3, PT, R4, R19, PT ;  /* 0x000000130400720c */ /* 0x000fe20003f64070 */
[----:B------:R-:W-:Y:S01]  /*125e0*/  IMAD.HI.U32 R11, R6, R16, RZ ;  /* 0x00000010060b7227 */ /* 0x000fe200078e00ff */
[----:B------:R0:W-:Y:S01]  /*125f0*/  STL [R1+0x288], R2 ;  /* 0x0002880201007387 */ /* 0x0001e20000100800 */
[----:B------:R-:W-:Y:S02]  /*12600*/  IABS R8, R0 ;  /* 0x0000000000087213 */ /* 0x000fe40000000000 */
[----:B------:R-:W-:Y:S01]  /*12610*/  IMAD.MOV R11, RZ, RZ, -R11 ;  /* 0x000000ffff0b7224 */ /* 0x000fe200078e0a0b */
[----:B------:R-:W-:-:S03]  /*12620*/  IABS R10, R5 ;  /* 0x00000005000a7213 */ /* 0x000fc60000000000 */
[----:B------:R-:W-:Y:S02]  /*12630*/  IMAD R16, R4, R11, R16 ;  /* 0x0000000b04107224 */ /* 0x000fe400078e0210 */
[--C-:B------:R-:W-:Y:S01]  /*12640*/  @!P6 IMAD.IADD R12, R12, 0x1, -R4.reuse ;  /* 0x000000010c0ce824 */ /* 0x100fe200078e0a04 */
[----:B------:R-:W-:Y:S01]  /*12650*/  ISETP.GE.AND P6, PT, R5, RZ, PT ;  /* 0x000000ff0500720c */ /* 0x000fe20003fc6270 */
[----:B0-----:R-:W-:Y:S02]  /*12660*/  IMAD.MOV.U32 R2, RZ, RZ, R9 ;  /* 0x000000ffff027224 */ /* 0x001fe400078e0009 */
[----:B------:R-:W-:Y:S02]  /*12670*/  @!P3 IMAD.IADD R19, R19, 0x1, -R4 ;  /* 0x000000011313b824 */ /* 0x000fe400078e0a04 */
[----:B------:R-:W-:Y:S01]  /*12680*/  @!P4 IMAD.MOV R2, RZ, RZ, -R2 ;  /* 0x000000ffff02c224 */ /* 0x000fe200078e0a02 */
[C---:B------:R-:W-:Y:S01]  /*12690*/  ISETP.GT.U32.AND P4, PT, R4.reuse, R12, PT ;  /* 0x0000000c0400720c */ /* 0x040fe20003f84070 */
[----:B------:R-:W-:Y:S01]  /*126a0*/  IMAD.MOV.U32 R9, RZ, RZ, R8 ;  /* 0x000000ffff097224 */ /* 0x000fe200078e0008 */
[----:B------:R-:W-:Y:S01]  /*126b0*/  ISETP.GT.U32.AND P3, PT, R4, R19, PT ;  /* 0x000000130400720c */ /* 0x000fe20003f64070 */
[C---:B------:R-:W-:Y:S01]  /*126c0*/  IMAD.HI.U32 R8, R6.reuse, R10, RZ ;  /* 0x0000000a06087227 */ /* 0x040fe200078e00ff */
[----:B------:R0:W-:Y:S03]  /*126d0*/  STL [R1+0x204], R2 ;  /* 0x0002040201007387 */ /* 0x0001e60000100800 */
[----:B------:R-:W-:-:S04]  /*126e0*/  IMAD.HI.U32 R5, R6, R9, RZ ;  /* 0x0000000906057227 */ /* 0x000fc800078e00ff */
[----:B------:R-:W-:Y:S02]  /*126f0*/  IMAD.MOV R8, RZ, RZ, -R8 ;  /* 0x000000ffff087224 */ /* 0x000fe400078e0a08 */
[----:B------:R-:W-:Y:S01]  /*12700*/  @!P4 IMAD.IADD R12, R12, 0x1, -R4 ;  /* 0x000000010c0cc824 */ /* 0x000fe200078e0a04 */
[----:B------:R-:W-:Y:S01]  /*12710*/  ISETP.GT.U32.AND P4, PT, R4, R16, PT ;  /* 0x000000100400720c */ /* 0x000fe20003f84070 */
[----:B0-----:R-:W-:Y:S01]  /*12720*/  IMAD.MOV.U32 R2, RZ, RZ, R7 ;  /* 0x000000ffff027224 */ /* 0x001fe200078e0007 */
[C---:B------:R-:W-:Y:S01]  /*12730*/  IADD3 R7, R3.reuse, 0x9d, RZ ;  /* 0x0000009d03077810 */ /* 0x040fe20007ffe0ff */
[----:B------:R-:W-:Y:S02]  /*12740*/  IMAD.MOV R5, RZ, RZ, -R5 ;  /* 0x000000ffff057224 */ /* 0x000fe400078e0a05 */
[----:B------:R-:W-:Y:S01]  /*12750*/  @!P1 IMAD.MOV R2, RZ, RZ, -R2 ;  /* 0x000000ffff029224 */ /* 0x000fe200078e0a02 */
[----:B------:R-:W-:Y:S01]  /*12760*/  ISETP.GE.AND P1, PT, R0, RZ, PT ;  /* 0x000000ff0000720c */ /* 0x000fe20003f26270 */
[C---:B------:R-:W-:Y:S01]  /*12770*/  IMAD R10, R4.reuse, R8, R10 ;  /* 0x00000008040a7224 */ /* 0x040fe200078e020a */
[----:B------:R-:W-:Y:S01]  /*12780*/  IADD3 R0, R3, 0x9f, RZ ;  /* 0x0000009f03007810 */ /* 0x000fe20007ffe0ff */
[----:B------:R-:W-:Y:S01]  /*12790*/  IMAD R9, R4, R5, R9 ;  /* 0x0000000504097224 */ /* 0x000fe200078e0209 */
[----:B------:R0:W-:Y:S01]  /*127a0*/  STL [R1+0x280], R2 ;  /* 0x0002800201007387 */ /* 0x0001e20000100800 */
[--C-:B------:R-:W-:Y:S01]  /*127b0*/  @!P3 IMAD.IADD R19, R19, 0x1, -R4.reuse ;  /* 0x000000011313b824 */ /* 0x100fe200078e0a04 */
[----:B------:R-:W-:Y:S01]  /*127c0*/  IABS R8, R0 ;  /* 0x0000000000087213 */ /* 0x000fe20000000000 */
[----:B------:R-:W-:Y:S01]  /*127d0*/  @!P4 IMAD.IADD R16, R16, 0x1, -R4 ;  /* 0x000000011010c824 */ /* 0x000fe200078e0a04 */
[----:B------:R-:W-:-:S02]  /*127e0*/  ISETP.GT.U32.AND P3, PT, R4, R10, PT ;  /* 0x0000000a0400720c */ /* 0x000fc40003f64070 */
[----:B------:R-:W-:Y:S02]  /*127f0*/  ISETP.GT.U32.AND P4, PT, R4, R9, PT ;  /* 0x000000090400720c */ /* 0x000fe40003f84070 */
[----:B------:R-:W-:Y:S01]  /*12800*/  IABS R17, R7 ;  /* 0x0000000700117213 */ /* 0x000fe20000000000 */
[----:B0-----:R-:W-:Y:S01]  /*12810*/  IMAD.MOV.U32 R2, RZ, RZ, R12 ;  /* 0x000000ffff027224 */ /* 0x001fe200078e000c */
[----:B------:R-:W-:Y:S01]  /*12820*/  IADD3 R5, R3, 0x9c, RZ ;  /* 0x0000009c03057810 */ /* 0x000fe20007ffe0ff */
[----:B------:R-:W-:-:S03]  /*12830*/  IMAD.HI.U32 R12, R6, R8, RZ ;  /* 0x00000008060c7227 */ /* 0x000fc600078e00ff */
[----:B------:R-:W-:Y:S01]  /*12840*/  IABS R11, R5 ;  /* 0x00000005000b7213 */ /* 0x000fe20000000000 */
[----:B------:R-:W-:Y:S01]  /*12850*/  @!P5 IMAD.MOV R2, RZ, RZ, -R2 ;  /* 0x000000ffff02d224 */ /* 0x000fe200078e0a02 */
[----:B------:R-:W-:Y:S01]  /*12860*/  ISETP.GT.U32.AND P5, PT, R4, R16, PT ;  /* 0x000000100400720c */ /* 0x000fe20003fa4070 */
[----:B------:R-:W-:Y:S02]  /*12870*/  IMAD.MOV R12, RZ, RZ, -R12 ;  /* 0x000000ffff0c7224 */ /* 0x000fe400078e0a0c */
[--C-:B------:R-:W-:Y:S01]  /*12880*/  @!P3 IMAD.IADD R10, R10, 0x1, -R4.reuse ;  /* 0x000000010a0ab824 */ /* 0x100fe200078e0a04 */
[----:B------:R0:W-:Y:S01]  /*12890*/  STL [R1+0x244], R2 ;  /* 0x0002440201007387 */ /* 0x0001e20000100800 */
[----:B------:R-:W-:-:S03]  /*128a0*/  @!P4 IMAD.IADD R9, R9, 0x1, -R4 ;  /* 0x000000010909c824 */ /* 0x000fc600078e0a04 */
[C---:B------:R-:W-:Y:S02]  /*128b0*/  ISETP.GT.U32.AND P3, PT, R4.reuse, R10, PT ;  /* 0x0000000a0400720c */ /* 0x040fe40003f64070 */
[----:B------:R-:W-:-:S03]  /*128c0*/  ISETP.GT.U32.AND P4, PT, R4, R9, PT ;  /* 0x000000090400720c */ /* 0x000fc60003f84070 */
[----:B------:R-:W-:Y:S02]  /*128d0*/  @!P5 IMAD.IADD R16, R16, 0x1, -R4 ;  /* 0x000000011010d824 */ /* 0x000fe400078e0a04 */
[----:B0-----:R-:W-:Y:S02]  /*128e0*/  IMAD.MOV.U32 R2, RZ, RZ, R19 ;  /* 0x000000ffff027224 */ /* 0x001fe400078e0013 */
[----:B------:R-:W-:-:S04]  /*128f0*/  IMAD.HI.U32 R19, R6, R18, RZ ;  /* 0x0000001206137227 */ /* 0x000fc800078e00ff */
[----:B------:R-:W-:Y:S01]  /*12900*/  @!P2 IMAD.MOV R2, RZ, RZ, -R2 ;  /* 0x000000ffff02a224 */ /* 0x000fe200078e0a02 */
[----:B------:R-:W-:Y:S01]  /*12910*/  ISETP.GE.AND P2, PT, R0, RZ, PT ;  /* 0x000000ff0000720c */ /* 0x000fe20003f46270 */
[----:B------:R-:W-:Y:S02]  /*12920*/  IMAD R0, R4, R12, R8 ;  /* 0x0000000c04007224 */ /* 0x000fe400078e0208 */
[----:B------:R-:W-:Y:S01]  /*12930*/  IMAD.HI.U32 R8, R6, R17, RZ ;  /* 0x0000001106087227 */ /* 0x000fe200078e00ff */
[----:B------:R0:W-:Y:S02]  /*12940*/  STL [R1+0x27c], R2 ;  /* 0x00027c0201007387 */ /* 0x0001e40000100800 */
[----:B------:R-:W-:Y:S01]  /*12950*/  ISETP.GT.U32.AND P5, PT, R4, R0, PT ;  /* 0x000000000400720c */ /* 0x000fe20003fa4070 */
[----:B------:R-:W-:Y:S02]  /*12960*/  IMAD.MOV R8, RZ, RZ, -R8 ;  /* 0x000000ffff087224 */ /* 0x000fe400078e0a08 */
[----:B------:R-:W-:-:S02]  /*12970*/  IMAD.MOV R19, RZ, RZ, -R19 ;  /* 0x000000ffff137224 */ /* 0x000fc400078e0a13 */
[----:B------:R-:W-:Y:S01]  /*12980*/  IMAD R17, R4, R8, R17 ;  /* 0x0000000804117224 */ /* 0x000fe200078e0211 */
[----:B------:R-:W-:Y:S01]  /*12990*/  IADD3 R8, R3, 0x9b, RZ ;  /* 0x0000009b03087810 */ /* 0x000fe20007ffe0ff */
[----:B------:R-:W-:Y:S01]  /*129a0*/  @!P3 IMAD.IADD R10, R10, 0x1, -R4 ;  /* 0x000000010a0ab824 */ /* 0x000fe200078e0a04 */
[----:B------:R-:W-:Y:S01]  /*129b0*/  ISETP.GE.AND P3, PT, R13, RZ, PT ;  /* 0x000000ff0d00720c */ /* 0x000fe20003f66270 */
[----:B0-----:R-:W-:Y:S01]  /*129c0*/  IMAD.MOV.U32 R2, RZ, RZ, R16 ;  /* 0x000000ffff027224 */ /* 0x001fe200078e0010 */
[----:B------:R-:W-:Y:S01]  /*129d0*/  IABS R16, R8 ;  /* 0x0000000800107213 */ /* 0x000fe20000000000 */
[----:B------:R-:W-:Y:S02]  /*129e0*/  IMAD R13, R4, R19, R18 ;  /* 0x00000013040d7224 */ /* 0x000fe400078e0212 */
[----:B------:R-:W-:Y:S02]  /*129f0*/  @!P5 IMAD.IADD R0, R0, 0x1, -R4 ;  /* 0x000000010000d824 */ /* 0x000fe400078e0a04 */
[----:B------:R-:W-:Y:S01]  /*12a00*/  @!P0 IMAD.MOV R2, RZ, RZ, -R2 ;  /* 0x000000ffff028224 */ /* 0x000fe200078e0a02 */
[C---:B------:R-:W-:Y:S01]  /*12a10*/  ISETP.GT.U32.AND P0, PT, R4.reuse, R13, PT ;  /* 0x0000000d0400720c */ /* 0x040fe20003f04070 */
[----:B------:R-:W-:Y:S01]  /*12a20*/  @!P4 IMAD.IADD R9, R9, 0x1, -R4 ;  /* 0x000000010909c824 */ /* 0x000fe200078e0a04 */
[----:B------:R-:W-:Y:S01]  /*12a30*/  ISETP.GT.U32.AND P5, PT, R4, R0, PT ;  /* 0x000000000400720c */ /* 0x000fe20003fa4070 */
[----:B------:R-:W-:Y:S01]  /*12a40*/  IMAD.HI.U32 R12, R6, R11, RZ ;  /* 0x0000000b060c7227 */ /* 0x000fe200078e00ff */
[----:B------:R-:W-:Y:S01]  /*12a50*/  ISETP.GT.U32.AND P4, PT, R4, R17, PT ;  /* 0x000000110400720c */ /* 0x000fe20003f84070 */
[----:B------:R0:W-:Y:S02]  /*12a60*/  STL [R1+0x264], R2 ;  /* 0x0002640201007387 */ /* 0x0001e40000100800 */
[----:B------:R-:W-:-:S02]  /*12a70*/  IMAD.MOV R12, RZ, RZ, -R12 ;  /* 0x000000ffff0c7224 */ /* 0x000fc400078e0a0c */
[----:B------:R-:W-:Y:S01]  /*12a80*/  @!P6 IMAD.MOV R10, RZ, RZ, -R10 ;  /* 0x000000ffff0ae224 */ /* 0x000fe200078e0a0a */
[----:B------:R-:W-:Y:S01]  /*12a90*/  ISETP.GE.AND P6, PT, R7, RZ, PT ;  /* 0x000000ff0700720c */ /* 0x000fe20003fc6270 */
[----:B------:R-:W-:Y:S01]  /*12aa0*/  IMAD R11, R4, R12, R11 ;  /* 0x0000000c040b7224 */ /* 0x000fe200078e020b */
[----:B------:R-:W-:Y:S01]  /*12ab0*/  IADD3 R7, R3, 0x9a, RZ ;  /* 0x0000009a03077810 */ /* 0x000fe20007ffe0ff */
[--C-:B------:R-:W-:Y:S01]  /*12ac0*/  @!P0 IMAD.IADD R13, R13, 0x1, -R4.reuse ;  /* 0x000000010d0d8824 */ /* 0x100fe200078e0a04 */
[----:B------:R1:W-:Y:S01]  /*12ad0*/  STL [R1+0x26c], R10 ;  /* 0x00026c0a01007387 */ /* 0x0003e20000100800 */
[----:B0-----:R-:W-:Y:S01]  /*12ae0*/  IMAD.MOV.U32 R2, RZ, RZ, R9 ;  /* 0x000000ffff027224 */ /* 0x001fe200078e0009 */
[----:B------:R-:W-:Y:S01]  /*12af0*/  ISETP.GE.AND P0, PT, R8, RZ, PT ;  /* 0x000000ff0800720c */ /* 0x000fe20003f06270 */
[----:B------:R-:W-:Y:S01]  /*12b00*/  @!P5 IMAD.IADD R0, R0, 0x1, -R4 ;  /* 0x000000010000d824 */ /* 0x000fe200078e0a04 */
[----:B------:R-:W-:Y:S01]  /*12b10*/  IADD3 R12, R3, 0x97, RZ ;  /* 0x00000097030c7810 */ /* 0x000fe20007ffe0ff */
[----:B------:R-:W-:Y:S01]  /*12b20*/  @!P1 IMAD.MOV R2, RZ, RZ, -R2 ;  /* 0x000000ffff029224 */ /* 0x000fe200078e0a02 */
[C---:B------:R-:W-:Y:S01]  /*12b30*/  ISETP.GT.U32.AND P1, PT, R4.reuse, R11, PT ;  /* 0x0000000b0400720c */ /* 0x040fe20003f24070 */
[----:B------:R-:W-:Y:S01]  /*12b40*/  @!P4 IMAD.IADD R17, R17, 0x1, -R4 ;  /* 0x000000011111c824 */ /* 0x000fe200078e0a04 */
[----:B------:R-:W-:Y:S01]  /*12b50*/  ISETP.GT.U32.AND P4, PT, R4, R13, PT ;  /* 0x0000000d0400720c */ /* 0x000fe20003f84070 */
[----:B------:R-:W-:Y:S01]  /*12b60*/  IMAD.HI.U32 R9, R6, R16, RZ ;  /* 0x0000001006097227 */ /* 0x000fe200078e00ff */
[----:B------:R0:W-:Y:S01]  /*12b70*/  STL [R1+0x270], R2 ;  /* 0x0002700201007387 */ /* 0x0001e20000100800 */
[----:B-1----:R-:W-:-:S02]  /*12b80*/  IABS R10, R7 ;  /* 0x00000007000a7213 */ /* 0x002fc40000000000 */
[----:B------:R-:W-:Y:S01]  /*12b90*/  IMAD.MOV R9, RZ, RZ, -R9 ;  /* 0x000000ffff097224 */ /* 0x000fe200078e0a09 */
[----:B------:R-:W-:Y:S02]  /*12ba0*/  IABS R18, R12 ;  /* 0x0000000c00127213 */ /* 0x000fe40000000000 */
[----:B------:R-:W-:Y:S01]  /*12bb0*/  IMAD.HI.U32 R8, R6, R10, RZ ;  /* 0x0000000a06087227 */ /* 0x000fe200078e00ff */
[----:B------:R-:W-:Y:S02]  /*12bc0*/  ISETP.GE.AND P5, PT, R5, RZ, PT ;  /* 0x000000ff0500720c */ /* 0x000fe40003fa6270 */
[C---:B------:R-:W-:Y:S01]  /*12bd0*/  IADD3 R5, R3.reuse, 0x99, RZ ;  /* 0x0000009903057810 */ /* 0x040fe20007ffe0ff */
[----:B0-----:R-:W-:Y:S01]  /*12be0*/  IMAD.MOV.U32 R2, RZ, RZ, R0 ;  /* 0x000000ffff027224 */ /* 0x001fe200078e0000 */
[----:B------:R-:W-:Y:S01]  /*12bf0*/  IADD3 R0, R3, 0x98, RZ ;  /* 0x0000009803007810 */ /* 0x000fe20007ffe0ff */
[----:B------:R-:W-:Y:S02]  /*12c00*/  IMAD.MOV R8, RZ, RZ, -R8 ;  /* 0x000000ffff087224 */ /* 0x000fe400078e0a08 */
[----:B------:R-:W-:Y:S01]  /*12c10*/  @!P2 IMAD.MOV R2, RZ, RZ, -R2 ;  /* 0x000000ffff02a224 */ /* 0x000fe200078e0a02 */
[----:B------:R-:W-:Y:S01]  /*12c20*/  ISETP.GT.U32.AND P2, PT, R4, R17, PT ;  /* 0x000000110400720c */ /* 0x000fe20003f44070 */
[----:B------:R-:W-:-:S02]  /*12c30*/  @!P1 IMAD.IADD R11, R11, 0x1, -R4 ;  /* 0x000000010b0b9824 */ /* 0x000fc400078e0a04 */
[C---:B------:R-:W-:Y:S01]  /*12c40*/  IMAD R10, R4.reuse, R8, R10 ;  /* 0x00000008040a7224 */ /* 0x040fe200078e020a */
[----:B------:R-:W-:Y:S01]  /*12c50*/  IABS R8, R0 ;  /* 0x0000000000087213 */ /* 0x000fe20000000000 */
[C---:B------:R-:W-:Y:S01]  /*12c60*/  IMAD R16, R4.reuse, R9, R16 ;  /* 0x0000000904107224 */ /* 0x040fe200078e0210 */
[----:B------:R-:W-:Y:S01]  /*12c70*/  ISETP.GT.U32.AND P1, PT, R4, R11, PT ;  /* 0x0000000b0400720c */ /* 0x000fe20003f24070 */
[--C-:B------:R-:W-:Y:S01]  /*12c80*/  @!P4 IMAD.IADD R13, R13, 0x1, -R4.reuse ;  /* 0x000000010d0dc824 */ /* 0x100fe200078e0a04 */
[----:B------:R0:W-:Y:S01]  /*12c90*/  STL [R1+0x274], R2 ;  /* 0x0002740201007387 */ /* 0x0001e20000100800 */
[----:B------:R-:W-:Y:S01]  /*12ca0*/  IMAD.HI.U32 R19, R6, R8, RZ ;  /* 0x0000000806137227 */ /* 0x000fe200078e00ff */
[C---:B------:R-:W-:Y:S02]  /*12cb0*/  ISETP.GT.U32.AND P4, PT, R4.reuse, R16, PT ;  /* 0x000000100400720c */ /* 0x040fe40003f84070 */
[----:B------:R-:W-:Y:S01]  /*12cc0*/  IABS R9, R5 ;  /* 0x0000000500097213 */ /* 0x000fe20000000000 */
[----:B------:R-:W-:Y:S01]  /*12cd0*/  @!P2 IMAD.IADD R17, R17, 0x1, -R4 ;  /* 0x000000011111a824 */ /* 0x000fe200078e0a04 */
[----:B------:R-:W-:-:S03]  /*12ce0*/  ISETP.GT.U32.AND P2, PT, R4, R10, PT ;  /* 0x0000000a0400720c */ /* 0x000fc60003f44070 */
[----:B------:R-:W-:Y:S02]  /*12cf0*/  IMAD.MOV.U32 R14, RZ, RZ, R17 ;  /* 0x000000ffff0e7224 */ /* 0x000fe400078e0011 */
[----:B------:R-:W-:Y:S01]  /*12d00*/  @!P1 IMAD.IADD R11, R11, 0x1, -R4 ;  /* 0x000000010b0b9824 */ /* 0x000fe200078e0a04 */
[----:B------:R-:W-:Y:S01]  /*12d10*/  ISETP.GE.AND P1, PT, R7, RZ, PT ;  /* 0x000000ff0700720c */ /* 0x000fe20003f26270 */
[----:B0-----:R-:W-:Y:S02]  /*12d20*/  IMAD.MOV.U32 R2, RZ, RZ, R13 ;  /* 0x000000ffff027224 */ /* 0x001fe400078e000d */
[----:B------:R-:W-:Y:S02]  /*12d30*/  IMAD.MOV.U32 R7, RZ, RZ, R18 ;  /* 0x000000ffff077224 */ /* 0x000fe400078e0012 */
[--C-:B------:R-:W-:Y:S01]  /*12d40*/  @!P4 IMAD.IADD R16, R16, 0x1, -R4.reuse ;  /* 0x000000011010c824 */ /* 0x100fe200078e0a04 */
[----:B------:R-:W-:Y:S01]  /*12d50*/  ISETP.GE.AND P4, PT, R5, RZ, PT ;  /* 0x000000ff0500720c */ /* 0x000fe20003f86270 */
[----:B------:R-:W-:-:S02]  /*12d60*/  @!P2 IMAD.IADD R10, R10, 0x1, -R4 ;  /* 0x000000010a0aa824 */ /* 0x000fc400078e0a04 */
[----:B------:R-:W-:Y:S01]  /*12d70*/  @!P3 IMAD.MOV R2, RZ, RZ, -R2 ;  /* 0x000000ffff02b224 */ /* 0x000fe200078e0a02 */
[----:B------:R-:W-:Y:S01]  /*12d80*/  ISETP.GT.U32.AND P3, PT, R4, R16, PT ;  /* 0x000000100400720c */ /* 0x000fe20003f64070 */
[----:B------:R-:W-:Y:S01]  /*12d90*/  IMAD.HI.U32 R5, R6, R7, RZ ;  /* 0x0000000706057227 */ /* 0x000fe200078e00ff */
[C---:B------:R-:W-:Y:S02]  /*12da0*/  ISETP.GT.U32.AND P2, PT, R4.reuse, R10, PT ;  /* 0x0000000a0400720c */ /* 0x040fe40003f44070 */
[----:B------:R0:W-:Y:S01]  /*12db0*/  STL [R1+0x268], R2 ;  /* 0x0002680201007387 */ /* 0x0001e20000100800 */
[----:B------:R-:W-:Y:S01]  /*12dc0*/  IMAD.MOV R13, RZ, RZ, -R19 ;  /* 0x000000ffff0d7224 */ /* 0x000fe200078e0a13 */
[----:B------:R-:W-:Y:S01]  /*12dd0*/  IADD3 R19, R3, 0x96, RZ ;  /* 0x0000009603137810 */ /* 0x000fe20007ffe0ff */
[----:B------:R-:W-:Y:S02]  /*12de0*/  IMAD.MOV R5, RZ, RZ, -R5 ;  /* 0x000000ffff057224 */ /* 0x000fe400078e0a05 */
[----:B------:R-:W-:-:S02]  /*12df0*/  IMAD R8, R4, R13, R8 ;  /* 0x0000000d04087224 */ /* 0x000fc400078e0208 */
[----:B------:R-:W-:Y:S01]  /*12e00*/  IMAD R7, R4, R5, R7 ;  /* 0x0000000504077224 */ /* 0x000fe200078e0207 */
[----:B------:R-:W-:Y:S01]  /*12e10*/  IABS R5, R19 ;  /* 0x0000001300057213 */ /* 0x000fe20000000000 */
[----:B------:R-:W-:-:S04]  /*12e20*/  IMAD.HI.U32 R18, R6, R9, RZ ;  /* 0x0000000906127227 */ /* 0x000fc800078e00ff */
[----:B0-----:R-:W-:Y:S01]  /*12e30*/  IMAD.MOV.U32 R2, RZ, RZ, R11 ;  /* 0x000000ffff027224 */ /* 0x001fe200078e000b */
[----:B------:R-:W-:Y:S01]  /*12e40*/  IADD3 R11, R3, 0x95, RZ ;  /* 0x00000095030b7810 */ /* 0x000fe20007ffe0ff */
[----:B------:R-:W-:Y:S01]  /*12e50*/  @!P2 IMAD.IADD R10, R10, 0x1, -R4 ;  /* 0x000000010a0aa824 */ /* 0x000fe200078e0a04 */
[C---:B------:R-:W-:Y:S01]  /*12e60*/  ISETP.GT.U32.AND P2, PT, R4.reuse, R7, PT ;  /* 0x000000070400720c */ /* 0x040fe20003f44070 */
[----:B------:R-:W-:Y:S01]  /*12e70*/  @!P5 IMAD.MOV R2, RZ, RZ, -R2 ;  /* 0x000000ffff02d224 */ /* 0x000fe200078e0a02 */
[----:B------:R-:W-:Y:S01]  /*12e80*/  ISETP.GT.U32.AND P5, PT, R4, R8, PT ;  /* 0x000000080400720c */ /* 0x000fe20003fa4070 */
[----:B------:R-:W-:Y:S02]  /*12e90*/  IMAD.MOV R18, RZ, RZ, -R18 ;  /* 0x000000ffff127224 */ /* 0x000fe400078e0a12 */
[----:B------:R-:W-:Y:S01]  /*12ea0*/  @!P3 IMAD.IADD R16, R16, 0x1, -R4 ;  /* 0x000000011010b824 */ /* 0x000fe200078e0a04 */
[----:B------:R-:W-:Y:S01]  /*12eb0*/  ISETP.GE.AND P3, PT, R0, RZ, PT ;  /* 0x000000ff0000720c */ /* 0x000fe20003f66270 */
[----:B------:R-:W-:Y:S01]  /*12ec0*/  IMAD R9, R4, R18, R9 ;  /* 0x0000001204097224 */ /* 0x000fe200078e0209 */
[----:B------:R-:W-:Y:S01]  /*12ed0*/  IABS R0, R11 ;  /* 0x0000000b00007213 */ /* 0x000fe20000000000 */
[----:B------:R-:W-:-:S02]  /*12ee0*/  @!P6 IMAD.MOV R14, RZ, RZ, -R14 ;  /* 0x000000ffff0ee224 */ /* 0x000fc400078e0a0e */
[----:B------:R-:W-:Y:S01]  /*12ef0*/  IMAD.HI.U32 R13, R6, R5, RZ ;  /* 0x00000005060d7227 */ /* 0x000fe200078e00ff */
[----:B------:R-:W-:Y:S02]  /*12f00*/  ISETP.GT.U32.AND P6, PT, R4, R9, PT ;  /* 0x000000090400720c */ /* 0x000fe40003fc4070 */
[----:B------:R-:W-:Y:S01]  /*12f10*/  STL [R1+0x258], R14 ;  /* 0x0002580e01007387 */ /* 0x000fe20000100800 */
[--C-:B------:R-:W-:Y:S02]  /*12f20*/  @!P5 IMAD.IADD R8, R8, 0x1, -R4.reuse ;  /* 0x000000010808d824 */ /* 0x100fe400078e0a04 */
[----:B------:R-:W-:Y:S01]  /*12f30*/  @!P2 IMAD.IADD R7, R7, 0x1, -R4 ;  /* 0x000000010707a824 */ /* 0x000fe200078e0a04 */
[----:B------:R0:W-:Y:S01]  /*12f40*/  STL [R1+0x25c], R2 ;  /* 0x00025c0201007387 */ /* 0x0001e20000100800 */
[----:B------:R-:W-:Y:S01]  /*12f50*/  IMAD.HI.U32 R17, R6, R0, RZ ;  /* 0x0000000006117227 */ /* 0x000fe200078e00ff */
[----:B------:R-:W-:-:S03]  /*12f60*/  ISETP.GT.U32.AND P2, PT, R4, R8, PT ;  /* 0x000000080400720c */ /* 0x000fc60003f44070 */
[----:B------:R-:W-:Y:S02]  /*12f70*/  IMAD.MOV R17, RZ, RZ, -R17 ;  /* 0x000000ffff117224 */ /* 0x000fe400078e0a11 */
[----:B------:R-:W-:Y:S01]  /*12f80*/  @!P6 IMAD.IADD R9, R9, 0x1, -R4 ;  /* 0x000000010909e824 */ /* 0x000fe200078e0a04 */
[----:B------:R-:W-:Y:S01]  /*12f90*/  ISETP.GE.AND P6, PT, R12, RZ, PT ;  /* 0x000000ff0c00720c */ /* 0x000fe20003fc6270 */
[C---:B------:R-:W-:Y:S01]  /*12fa0*/  IMAD R0, R4.reuse, R17, R0 ;  /* 0x0000001104007224 */ /* 0x040fe200078e0200 */
[C---:B------:R-:W-:Y:S01]  /*12fb0*/  IADD3 R12, R3.reuse, 0x94, RZ ;  /* 0x00000094030c7810 */ /* 0x040fe20007ffe0ff */
[----:B0-----:R-:W-:Y:S01]  /*12fc0*/  IMAD.MOV.U32 R2, RZ, RZ, R16 ;  /* 0x000000ffff027224 */ /* 0x001fe200078e0010 */
[----:B------:R-:W-:Y:S01]  /*12fd0*/  ISETP.GT.U32.AND P5, PT, R4, R9, PT ;  /* 0x000000090400720c */ /* 0x000fe20003fa4070 */
[----:B------:R-:W-:Y:S01]  /*12fe0*/  IMAD.MOV R13, RZ, RZ, -R13 ;  /* 0x000000ffff0d7224 */ /* 0x000fe200078e0a0d */
[----:B------:R-:W-:Y:S01]  /*12ff0*/  IABS R16, R12 ;  /* 0x0000000c00107213 */ /* 0x000fe20000000000 */
[----:B------:R-:W-:Y:S01]  /*13000*/  @!P2 IMAD.IADD R8, R8, 0x1, -R4 ;  /* 0x000000010808a824 */ /* 0x000fe200078e0a04 */
[C---:B------:R-:W-:Y:S01]  /*13010*/  ISETP.GT.U32.AND P2, PT, R4.reuse, R0, PT ;  /* 0x000000000400720c */ /* 0x040fe20003f44070 */
[----:B------:R-:W-:Y:S01]  /*13020*/  @!P0 IMAD.MOV R2, RZ, RZ, -R2 ;  /* 0x000000ffff028224 */ /* 0x000fe200078e0a02 */
[C---:B------:R-:W-:Y:S01]  /*13030*/  ISETP.GT.U32.AND P0, PT, R4.reuse, R7, PT ;  /* 0x000000070400720c */ /* 0x040fe20003f04070 */
[----:B------:R-:W-:Y:S01]  /*13040*/  IMAD R5, R4, R13, R5 ;  /* 0x0000000d04057224 */ /* 0x000fe200078e0205 */
[C---:B------:R-:W-:Y:S01]  /*13050*/  IADD3 R13, R3.reuse, 0x93, RZ ;  /* 0x00000093030d7810 */ /* 0x040fe20007ffe0ff */
[----:B------:R-:W-:Y:S01]  /*13060*/  IMAD.HI.U32 R20, R6, R16, RZ ;  /* 0x0000001006147227 */ /* 0x000fe200078e00ff */
[----:B------:R0:W-:Y:S01]  /*13070*/  STL [R1+0x260], R2 ;  /* 0x0002600201007387 */ /* 0x0001e20000100800 */
[----:B------:R-:W-:-:S02]  /*13080*/  IADD3 R17, R3, 0x92, RZ ;  /* 0x0000009203117810 */ /* 0x000fc40007ffe0ff */
[----:B------:R-:W-:Y:S01]  /*13090*/  @!P5 IMAD.IADD R9, R9, 0x1, -R4 ;  /* 0x000000010909d824 */ /* 0x000fe200078e0a04 */
[----:B------:R-:W-:Y:S01]  /*130a0*/  IABS R18, R13 ;  /* 0x0000000d00127213 */ /* 0x000fe20000000000 */
[----:B------:R-:W-:Y:S01]  /*130b0*/  @!P3 IMAD.MOV R8, RZ, RZ, -R8 ;  /* 0x000000ffff08b224 */ /* 0x000fe200078e0a08 */
[----:B------:R-:W-:Y:S01]  /*130c0*/  ISETP.GT.U32.AND P5, PT, R4, R5, PT ;  /* 0x000000050400720c */ /* 0x000fe20003fa4070 */
[--C-:B------:R-:W-:Y:S01]  /*130d0*/  @!P2 IMAD.IADD R0, R0, 0x1, -R4.reuse ;  /* 0x000000010000a824 */ /* 0x100fe200078e0a04 */
[----:B------:R-:W-:Y:S01]  /*130e0*/  ISETP.GE.AND P3, PT, R12, RZ, PT ;  /* 0x000000ff0c00720c */ /* 0x000fe20003f66270 */
[----:B------:R-:W-:Y:S01]  /*130f0*/  @!P0 IMAD.IADD R7, R7, 0x1, -R4 ;  /* 0x0000000107078824 */ /* 0x000fe200078e0a04 */
[----:B------:R-:W-:Y:S01]  /*13100*/  ISETP.GE.AND P0, PT, R19, RZ, PT ;  /* 0x000000ff1300720c */ /* 0x000fe20003f06270 */
[----:B------:R-:W-:Y:S01]  /*13110*/  IMAD.MOV R19, RZ, RZ, -R20 ;  /* 0x000000ffff137224 */ /* 0x000fe200078e0a14 */
[----:B------:R-:W-:Y:S01]  /*13120*/  ISETP.GT.U32.AND P2, PT, R4, R0, PT ;  /* 0x000000000400720c */ /* 0x000fe20003f44070 */
[----:B------:R-:W-:Y:S01]  /*13130*/  IMAD.HI.U32 R21, R6, R18, RZ ;  /* 0x0000001206157227 */ /* 0x000fe200078e00ff */
[----:B------:R-:W-:-:S02]  /*13140*/  IABS R20, R17 ;  /* 0x0000001100147213 */ /* 0x000fc40000000000 */
[----:B------:R-:W-:Y:S01]  /*13150*/  IADD3 R12, R3, 0x8f, RZ ;  /* 0x0000008f030c7810 */ /* 0x000fe20007ffe0ff */
[C---:B------:R-:W-:Y:S02]  /*13160*/  IMAD R16, R4.reuse, R19, R16 ;  /* 0x0000001304107224 */ /* 0x040fe400078e0210 */
[----:B0-----:R-:W-:Y:S02]  /*13170*/  IMAD.MOV.U32 R2, RZ, RZ, R10 ;  /* 0x000000ffff027224 */ /* 0x001fe400078e000a */
[----:B------:R-:W-:Y:S02]  /*13180*/  IMAD.MOV R21, RZ, RZ, -R21 ;  /* 0x000000ffff157224 */ /* 0x000fe400078e0a15 */
[----:B------:R-:W-:Y:S02]  /*13190*/  @!P1 IMAD.MOV R2, RZ, RZ, -R2 ;  /* 0x000000ffff029224 */ /* 0x000fe400078e0a02 */
[----:B------:R-:W-:Y:S01]  /*131a0*/  @!P4 IMAD.MOV R9, RZ, RZ, -R9 ;  /* 0x000000ffff09c224 */ /* 0x000fe200078e0a09 */
[C---:B------:R-:W-:Y:S01]  /*131b0*/  ISETP.GT.U32.AND P4, PT, R4.reuse, R16, PT ;  /* 0x000000100400720c */ /* 0x040fe20003f84070 */
[----:B------:R-:W-:Y:S01]  /*131c0*/  IMAD R18, R4, R21, R18 ;  /* 0x0000001504127224 */ /* 0x000fe200078e0212 */
[----:B------:R0:W-:Y:S01]  /*131d0*/  STL [R1+0x254], R2 ;  /* 0x0002540201007387 */ /* 0x0001e20000100800 */
[--C-:B------:R-:W-:Y:S01]  /*131e0*/  @!P5 IMAD.IADD R5, R5, 0x1, -R4.reuse ;  /* 0x000000010505d824 */ /* 0x100fe200078e0a04 */
[----:B------:R-:W-:Y:S01]  /*131f0*/  ISETP.GE.AND P5, PT, R11, RZ, PT ;  /* 0x000000ff0b00720c */ /* 0x000fe20003fa6270 */
[----:B------:R-:W-:Y:S01]  /*13200*/  @!P2 IMAD.IADD R0, R0, 0x1, -R4 ;  /* 0x000000010000a824 */ /* 0x000fe200078e0a04 */
[----:B------:R-:W-:Y:S01]  /*13210*/  STL [R1+0x250], R9 ;  /* 0x0002500901007387 */ /* 0x000fe20000100800 */
[----:B------:R-:W-:-:S02]  /*13220*/  ISETP.GT.U32.AND P2, PT, R4, R18, PT ;  /* 0x000000120400720c */ /* 0x000fc40003f44070 */
[----:B------:R-:W-:Y:S01]  /*13230*/  ISETP.GT.U32.AND P1, PT, R4, R5, PT ;  /* 0x000000050400720c */ /* 0x000fe20003f24070 */
[----:B------:R1:W-:Y:S01]  /*13240*/  STL [R1+0x24c], R8 ;  /* 0x00024c0801007387 */ /* 0x0003e20000100800 */
[----:B------:R-:W-:Y:S01]  /*13250*/  IABS R21, R29 ;  /* 0x0000001d00157213 */ /* 0x000fe20000000000 */
[----:B0-----:R-:W-:Y:S01]  /*13260*/  IMAD.MOV.U32 R2, RZ, RZ, R7 ;  /* 0x000000ffff027224 */ /* 0x001fe200078e0007 */
[----:B------:R-:W-:Y:S01]  /*13270*/  IADD3 R7, R3, 0x91, RZ ;  /* 0x0000009103077810 */ /* 0x000fe20007ffe0ff */
[----:B------:R-:W-:Y:S02]  /*13280*/  @!P4 IMAD.IADD R16, R16, 0x1, -R4 ;  /* 0x000000011010c824 */ /* 0x000fe400078e0a04 */
[----:B------:R-:W-:Y:S01]  /*13290*/  @!P6 IMAD.MOV R2, RZ, RZ, -R2 ;  /* 0x000000ffff02e224 */ /* 0x000fe200078e0a02 */
[----:B------:R-:W-:Y:S02]  /*132a0*/  IABS R10, R7 ;  /* 0x00000007000a7213 */ /* 0x000fe40000000000 */
[----:B------:R-:W-:Y:S01]  /*132b0*/  ISETP.GT.U32.AND P4, PT, R4, R16, PT ;  /* 0x000000100400720c */ /* 0x000fe20003f84070 */
[----:B-1----:R-:W-:Y:S01]  /*132c0*/  IMAD.HI.U32 R8, R6, R20, RZ ;  /* 0x0000001406087227 */ /* 0x002fe200078e00ff */
[----:B------:R0:W-:Y:S01]  /*132d0*/  STL [R1+0x248], R2 ;  /* 0x0002480201007387 */ /* 0x0001e20000100800 */
[----:B------:R-:W-:-:S02]  /*132e0*/  ISETP.GE.AND P6, PT, R13, RZ, PT ;  /* 0x000000ff0d00720c */ /* 0x000fc40003fc6270 */
[----:B------:R-:W-:Y:S02]  /*132f0*/  IMAD.MOV R8, RZ, RZ, -R8 ;  /* 0x000000ffff087224 */ /* 0x000fe400078e0a08 */
[----:B------:R-:W-:Y:S02]  /*13300*/  @!P2 IMAD.IADD R18, R18, 0x1, -R4 ;  /* 0x000000011212a824 */ /* 0x000fe400078e0a04 */
[C---:B------:R-:W-:Y:S02]  /*13310*/  IMAD R9, R4.reuse, R8, R20 ;  /* 0x0000000804097224 */ /* 0x040fe400078e0214 */
[----:B------:R-:W-:Y:S01]  /*13320*/  @!P1 IMAD.IADD R5, R5, 0x1, -R4 ;  /* 0x0000000105059824 */ /* 0x000fe200078e0a04 */
[C---:B------:R-:W-:Y:S01]  /*13330*/  ISETP.GT.U32.AND P2, PT, R4.reuse, R18, PT ;  /* 0x000000120400720c */ /* 0x040fe20003f44070 */
[----:B0-----:R-:W-:Y:S01]  /*13340*/  IMAD.MOV.U32 R2, RZ, RZ, R0 ;  /* 0x000000ffff027224 */ /* 0x001fe200078e0000 */
[----:B------:R-:W-:Y:S01]  /*13350*/  IADD3 R0, R3, 0x90, RZ ;  /* 0x0000009003007810 */ /* 0x000fe20007ffe0ff */
[----:B------:R-:W-:Y:S01]  /*13360*/  IMAD.MOV.U32 R11, RZ, RZ, R5 ;  /* 0x000000ffff0b7224 */ /* 0x000fe200078e0005 */
[----:B------:R-:W-:Y:S01]  /*13370*/  ISETP.GE.AND P1, PT, R17, RZ, PT ;  /* 0x000000ff1100720c */ /* 0x000fe20003f26270 */
[----:B------:R-:W-:Y:S01]  /*13380*/  @!P5 IMAD.MOV R2, RZ, RZ, -R2 ;  /* 0x000000ffff02d224 */ /* 0x000fe200078e0a02 */
[----:B------:R-:W-:Y:S01]  /*13390*/  ISETP.GT.U32.AND P5, PT, R4, R9, PT ;  /* 0x000000090400720c */ /* 0x000fe20003fa4070 */
[----:B------:R-:W-:Y:S01]  /*133a0*/  IMAD.HI.U32 R5, R6, R10, RZ ;  /* 0x0000000a06057227 */ /* 0x000fe200078e00ff */
[----:B------:R-:W-:-:S02]  /*133b0*/  IABS R8, R0 ;  /* 0x0000000000087213 */ /* 0x000fc40000000000 */
[----:B------:R-:W-:Y:S01]  /*133c0*/  IADD3 R17, R3, 0x8d, RZ ;  /* 0x0000008d03117810 */ /* 0x000fe20007ffe0ff */
[----:B------:R-:W-:Y:S01]  /*133d0*/  @!P0 IMAD.MOV R11, RZ, RZ, -R11 ;  /* 0x000000ffff0b8224 */ /* 0x000fe200078e0a0b */
[----:B------:R-:W-:Y:S01]  /*133e0*/  ISETP.GE.AND P0, PT, R7, RZ, PT ;  /* 0x000000ff0700720c */ /* 0x000fe20003f06270 */
[----:B------:R-:W-:Y:S01]  /*133f0*/  IMAD.MOV R5, RZ, RZ, -R5 ;  /* 0x000000ffff057224 */ /* 0x000fe200078e0a05 */
[----:B------:R-:W-:Y:S01]  /*13400*/  IABS R7, R12 ;  /* 0x0000000c00077213 */ /* 0x000fe20000000000 */
[----:B------:R-:W-:Y:S01]  /*13410*/  @!P4 IMAD.IADD R16, R16, 0x1, -R4 ;  /* 0x000000011010c824 */ /* 0x000fe200078e0a04 */
[----:B------:R0:W-:Y:S01]  /*13420*/  STL [R1+0x224], R11 ;  /* 0x0002240b01007387 */ /* 0x0001e20000100800 */
[----:B------:R-:W-:Y:S01]  /*13430*/  IMAD R10, R4, R5, R10 ;  /* 0x00000005040a7224 */ /* 0x000fe200078e020a */
[----:B------:R-:W-:Y:S01]  /*13440*/  ISETP.GE.AND P4, PT, R0, RZ, PT ;  /* 0x000000ff0000720c */ /* 0x000fe20003f86270 */
[--C-:B------:R-:W-:Y:S01]  /*13450*/  @!P5 IMAD.IADD R9, R9, 0x1, -R4.reuse ;  /* 0x000000010909d824 */ /* 0x100fe200078e0a04 */
[----:B------:R1:W-:Y:S01]  /*13460*/  STL [R1+0x20c], R2 ;  /* 0x00020c0201007387 */ /* 0x0003e20000100800 */
[----:B------:R-:W-:Y:S01]  /*13470*/  @!P2 IMAD.IADD R18, R18, 0x1, -R4 ;  /* 0x000000011212a824 */ /* 0x000fe200078e0a04 */
[----:B------:R-:W-:Y:S01]  /*13480*/  ISETP.GT.U32.AND P2, PT, R4, R10, PT ;  /* 0x0000000a0400720c */ /* 0x000fe20003f44070 */
[----:B------:R-:W-:Y:S01]  /*13490*/  IMAD.HI.U32 R13, R6, R7, RZ ;  /* 0x00000007060d7227 */ /* 0x000fe200078e00ff */
[----:B------:R-:W-:-:S02]  /*134a0*/  ISETP.GT.U32.AND P5, PT, R4, R9, PT ;  /* 0x000000090400720c */ /* 0x000fc40003fa4070 */
[----:B------:R-:W-:Y:S01]  /*134b0*/  IADD3 R0, R3, 0x8e, RZ ;  /* 0x0000008e03007810 */ /* 0x000fe20007ffe0ff */
[----:B0-----:R-:W-:-:S03]  /*134c0*/  IMAD.HI.U32 R11, R6, R8, RZ ;  /* 0x00000008060b7227 */ /* 0x001fc600078e00ff */
[----:B------:R-:W-:Y:S01]  /*134d0*/  IABS R5, R0 ;  /* 0x0000000000057213 */ /* 0x000fe20000000000 */
[----:B-1----:R-:W-:Y:S02]  /*134e0*/  IMAD.MOV.U32 R2, RZ, RZ, R16 ;  /* 0x000000ffff027224 */ /* 0x002fe400078e0010 */
[----:B------:R-:W-:Y:S02]  /*134f0*/  IMAD.MOV R11, RZ, RZ, -R11 ;  /* 0x000000ffff0b7224 */ /* 0x000fe400078e0a0b */
[----:B------:R-:W-:Y:S01]  /*13500*/  @!P3 IMAD.MOV R2, RZ, RZ, -R2 ;  /* 0x000000ffff02b224 */ /* 0x000fe200078e0a02 */
[----:B------:R-:W-:Y:S01]  /*13510*/  ISETP.GE.AND P3, PT, R12, RZ, PT ;  /* 0x000000ff0c00720c */ /* 0x000fe20003f66270 */
[C---:B------:R-:W-:Y:S01]  /*13520*/  IMAD R8, R4.reuse, R11, R8 ;  /* 0x0000000b04087224 */ /* 0x040fe200078e0208 */
[----:B------:R-:W-:Y:S01]  /*13530*/  IABS R11, R17 ;  /* 0x00000011000b7213 */ /* 0x000fe20000000000 */
[----:B------:R-:W-:Y:S01]  /*13540*/  IMAD.MOV R13, RZ, RZ, -R13 ;  /* 0x000000ffff0d7224 */ /* 0x000fe200078e0a0d */
[----:B------:R0:W-:Y:S01]  /*13550*/  STL [R1+0x214], R2 ;  /* 0x0002140201007387 */ /* 0x0001e20000100800 */
[--C-:B------:R-:W-:Y:S01]  /*13560*/  @!P5 IMAD.IADD R9, R9, 0x1, -R4.reuse ;  /* 0x000000010909d824 */ /* 0x100fe200078e0a04 */
[----:B------:R-:W-:Y:S01]  /*13570*/  ISETP.GT.U32.AND P5, PT, R4, R8, PT ;  /* 0x000000080400720c */ /* 0x000fe20003fa4070 */
[----:B------:R-:W-:-:S02]  /*13580*/  @!P2 IMAD.IADD R10, R10, 0x1, -R4 ;  /* 0x000000010a0aa824 */ /* 0x000fc400078e0a04 */
[----:B------:R-:W-:Y:S02]  /*13590*/  IMAD R7, R4, R13, R7 ;  /* 0x0000000d04077224 */ /* 0x000fe400078e0207 */
[----:B------:R-:W-:Y:S01]  /*135a0*/  IMAD.HI.U32 R12, R6, R11, RZ ;  /* 0x0000000b060c7227 */ /* 0x000fe200078e00ff */
[----:B------:R-:W-:-:S03]  /*135b0*/  ISETP.GT.U32.AND P2, PT, R4, R10, PT ;  /* 0x0000000a0400720c */ /* 0x000fc60003f44070 */
[----:B0-----:R-:W-:Y:S02]  /*135c0*/  IMAD.MOV.U32 R2, RZ, RZ, R18 ;  /* 0x000000ffff027224 */ /* 0x001fe400078e0012 */
[----:B------:R-:W-:Y:S02]  /*135d0*/  IMAD.MOV R12, RZ, RZ, -R12 ;  /* 0x000000ffff0c7224 */ /* 0x000fe400078e0a0c */
[----:B------:R-:W-:Y:S01]  /*135e0*/  @!P6 IMAD.MOV R2, RZ, RZ, -R2 ;  /* 0x000000ffff02e224 */ /* 0x000fe200078e0a02 */
[----:B------:R-:W-:Y:S01]  /*135f0*/  ISETP.GE.AND P6, PT, R0, RZ, PT ;  /* 0x000000ff0000720c */ /* 0x000fe20003fc6270 */
[----:B------:R-:W-:-:S03]  /*13600*/  IMAD.HI.U32 R0, R6, R5, RZ ;  /* 0x0000000506007227 */ /* 0x000fc600078e00ff */
[----:B------:R0:W-:Y:S01]  /*13610*/  STL [R1+0x238], R2 ;  /* 0x0002380201007387 */ /* 0x0001e20000100800 */
[----:B------:R-:W-:Y:S02]  /*13620*/  IMAD.MOV R0, RZ, RZ, -R0 ;  /* 0x000000ffff007224 */ /* 0x000fe400078e0a00 */
[--C-:B------:R-:W-:Y:S02]  /*13630*/  @!P5 IMAD.IADD R8, R8, 0x1, -R4.reuse ;  /* 0x000000010808d824 */ /* 0x100fe400078e0a04 */
[----:B------:R-:W-:Y:S01]  /*13640*/  IMAD R5, R4, R0, R5 ;  /* 0x0000000004057224 */ /* 0x000fe200078e0205 */
[C---:B------:R-:W-:Y:S01]  /*13650*/  IADD3 R0, R3.reuse, 0x8b, RZ ;  /* 0x0000008b03007810 */ /* 0x040fe20007ffe0ff */
[----:B------:R-:W-:Y:S01]  /*13660*/  @!P2 IMAD.IADD R10, R10, 0x1, -R4 ;  /* 0x000000010a0aa824 */ /* 0x000fe200078e0a04 */
[C---:B------:R-:W-:Y:S01]  /*13670*/  ISETP.GT.U32.AND P5, PT, R4.reuse, R8, PT ;  /* 0x000000080400720c */ /* 0x040fe20003fa4070 */
[C---:B------:R-:W-:Y:S01]  /*13680*/  IMAD R11, R4.reuse, R12, R11 ;  /* 0x0000000c040b7224 */ /* 0x040fe200078e020b */
[----:B------:R-:W-:Y:S01]  /*13690*/  ISETP.GT.U32.AND P2, PT, R4, R5, PT ;  /* 0x000000050400720c */ /* 0x000fe20003f44070 */
[----:B0-----:R-:W-:Y:S01]  /*136a0*/  IMAD.MOV.U32 R2, RZ, RZ, R9 ;  /* 0x000000ffff027224 */ /* 0x001fe200078e0009 */
[----:B------:R-:W-:-:S02]  /*136b0*/  IADD3 R9, R3, 0x8c, RZ ;  /* 0x0000008c03097810 */ /* 0x000fc40007ffe0ff */
[----:B------:R-:W-:Y:S01]  /*136c0*/  IADD3 R12, R3, 0x89, RZ ;  /* 0x00000089030c7810 */ /* 0x000fe20007ffe0ff */
[----:B------:R-:W-:Y:S01]  /*136d0*/  @!P1 IMAD.MOV R2, RZ, RZ, -R2 ;  /* 0x000000ffff029224 */ /* 0x000fe200078e0a02 */
[----:B------:R-:W-:Y:S02]  /*136e0*/  ISETP.GT.U32.AND P1, PT, R4, R7, PT ;  /* 0x000000070400720c */ /* 0x000fe40003f24070 */
[----:B------:R-:W-:Y:S02]  /*136f0*/  IABS R16, R9 ;  /* 0x0000000900107213 */ /* 0x000fe40000000000 */
[----:B------:R0:W-:Y:S01]  /*13700*/  STL [R1+0x240], R2 ;  /* 0x0002400201007387 */ /* 0x0001e20000100800 */
[--C-:B------:R-:W-:Y:S01]  /*13710*/  @!P5 IMAD.IADD R8, R8, 0x1, -R4.reuse ;  /* 0x000000010808d824 */ /* 0x100fe200078e0a04 */
[----:B------:R-:W-:Y:S01]  /*13720*/  IABS R13, R0 ;  /* 0x00000000000d7213 */ /* 0x000fe20000000000 */
[----:B------:R-:W-:Y:S01]  /*13730*/  @!P2 IMAD.IADD R5, R5, 0x1, -R4 ;  /* 0x000000010505a824 */ /* 0x000fe200078e0a04 */
[----:B------:R-:W-:Y:S01]  /*13740*/  ISETP.GE.AND P5, PT, R9, RZ, PT ;  /* 0x000000ff0900720c */ /* 0x000fe20003fa6270 */
[----:B------:R-:W-:-:S03]  /*13750*/  IMAD.MOV.U32 R14, RZ, RZ, R8 ;  /* 0x000000ffff0e7224 */ /* 0x000fc600078e0008 */
[----:B------:R-:W-:Y:S01]  /*13760*/  ISETP.GT.U32.AND P2, PT, R4, R5, PT ;  /* 0x000000050400720c */ /* 0x000fe20003f44070 */
[----:B------:R-:W-:Y:S02]  /*13770*/  @!P1 IMAD.IADD R7, R7, 0x1, -R4 ;  /* 0x0000000107079824 */ /* 0x000fe400078e0a04 */
[----:B0-----:R-:W-:Y:S02]  /*13780*/  IMAD.MOV.U32 R2, RZ, RZ, R10 ;  /* 0x000000ffff027224 */ /* 0x001fe400078e000a */
[----:B------:R-:W-:Y:S01]  /*13790*/  IMAD.HI.U32 R10, R6, R16, RZ ;  /* 0x00000010060a7227 */ /* 0x000fe200078e00ff */
[----:B------:R-:W-:-:S03]  /*137a0*/  ISETP.GT.U32.AND P1, PT, R4, R7, PT ;  /* 0x000000070400720c */ /* 0x000fc60003f24070 */
[----:B------:R-:W-:Y:S02]  /*137b0*/  IMAD.MOV R10, RZ, RZ, -R10 ;  /* 0x000000ffff0a7224 */ /* 0x000fe400078e0a0a */
[----:B------:R-:W-:Y:S01]  /*137c0*/  @!P0 IMAD.MOV R2, RZ, RZ, -R2 ;  /* 0x000000ffff028224 */ /* 0x000fe200078e0a02 */
[----:B------:R-:W-:Y:S01]  /*137d0*/  ISETP.GE.AND P0, PT, R17, RZ, PT ;  /* 0x000000ff1100720c */ /* 0x000fe20003f06270 */
[C---:B------:R-:W-:Y:S01]  /*137e0*/  IMAD R16, R4.reuse, R10, R16 ;  /* 0x0000000a04107224 */ /* 0x040fe200078e0210 */
[----:B------:R-:W-:Y:S01]  /*137f0*/  IABS R10, R12 ;  /* 0x0000000c000a7213 */ /* 0x000fe20000000000 */
[----:B------:R-:W-:Y:S01]  /*13800*/  @!P4 IMAD.MOV R14, RZ, RZ, -R14 ;  /* 0x000000ffff0ec224 */ /* 0x000fe200078e0a0e */
[----:B------:R0:W-:Y:S01]  /*13810*/  STL [R1+0x23c], R2 ;  /* 0x00023c0201007387 */ /* 0x0001e20000100800 */
[--C-:B------:R-:W-:Y:S01]  /*13820*/  @!P2 IMAD.IADD R5, R5, 0x1, -R4.reuse ;  /* 0x000000010505a824 */ /* 0x100fe200078e0a04 */
[C---:B------:R-:W-:Y:S01]  /*13830*/  ISETP.GT.U32.AND P4, PT, R4.reuse, R16, PT ;  /* 0x000000100400720c */ /* 0x040fe20003f84070 */
[----:B------:R-:W-:Y:S01]  /*13840*/  @!P1 IMAD.IADD R7, R7, 0x1, -R4 ;  /* 0x0000000107079824 */ /* 0x000fe200078e0a04 */
[----:B------:R-:W-:Y:S01]  /*13850*/  ISETP.GT.U32.AND P1, PT, R4, R11, PT ;  /* 0x0000000b0400720c */ /* 0x000fe20003f24070 */
[----:B------:R-:W-:Y:S01]  /*13860*/  STL [R1+0x228], R14 ;  /* 0x0002280e01007387 */ /* 0x000fe20000100800 */
[----:B------:R-:W-:-:S04]  /*13870*/  IMAD.HI.U32 R17, R6, R13, RZ ;  /* 0x0000000d06117227 */ /* 0x000fc800078e00ff */
[----:B0-----:R-:W-:Y:S01]  /*13880*/  IMAD.MOV.U32 R2, RZ, RZ, R7 ;  /* 0x000000ffff027224 */ /* 0x001fe200078e0007 */
[----:B------:R-:W-:Y:S01]  /*13890*/  IADD3 R7, R3, 0x8a, RZ ;  /* 0x0000008a03077810 */ /* 0x000fe20007ffe0ff */
[----:B------:R-:W-:Y:S02]  /*138a0*/  IMAD.MOV R9, RZ, RZ, -R17 ;  /* 0x000000ffff097224 */ /* 0x000fe400078e0a11 */
[----:B------:R-:W-:Y:S01]  /*138b0*/  @!P3 IMAD.MOV R2, RZ, RZ, -R2 ;  /* 0x000000ffff02b224 */ /* 0x000fe200078e0a02 */
[----:B------:R-:W-:Y:S01]  /*138c0*/  IABS R8, R7 ;  /* 0x0000000700087213 */ /* 0x000fe20000000000 */
[--C-:B------:R-:W-:Y:S01]  /*138d0*/  @!P4 IMAD.IADD R16, R16, 0x1, -R4.reuse ;  /* 0x000000011010c824 */ /* 0x100fe200078e0a04 */
[----:B------:R-:W-:Y:S01]  /*138e0*/  ISETP.GE.AND P3, PT, R0, RZ, PT ;  /* 0x000000ff0000720c */ /* 0x000fe20003f66270 */
[----:B------:R-:W-:Y:S01]  /*138f0*/  @!P1 IMAD.IADD R11, R11, 0x1, -R4 ;  /* 0x000000010b0b9824 */ /* 0x000fe200078e0a04 */
[----:B------:R0:W-:Y:S01]  /*13900*/  STL [R1+0x230], R2 ;  /* 0x0002300201007387 */ /* 0x0001e20000100800 */
[----:B------:R-:W-:Y:S01]  /*13910*/  IMAD.HI.U32 R0, R6, R8, RZ ;  /* 0x0000000806007227 */ /* 0x000fe200078e00ff */
[----:B------:R-:W-:-:S02]  /*13920*/  ISETP.GE.AND P1, PT, R7, RZ, PT ;  /* 0x000000ff0700720c */ /* 0x000fc40003f26270 */
[C---:B------:R-:W-:Y:S01]  /*13930*/  ISETP.GT.U32.AND P4, PT, R4.reuse, R11, PT ;  /* 0x0000000b0400720c */ /* 0x040fe20003f84070 */
[C---:B------:R-:W-:Y:S01]  /*13940*/  IMAD R13, R4.reuse, R9, R13 ;  /* 0x00000009040d7224 */ /* 0x040fe200078e020d */
[----:B------:R-:W-:Y:S01]  /*13950*/  IADD3 R9, R3, 0x88, RZ ;  /* 0x0000008803097810 */ /* 0x000fe20007ffe0ff */
[----:B------:R-:W-:Y:S02]  /*13960*/  IMAD.MOV R0, RZ, RZ, -R0 ;  /* 0x000000ffff007224 */ /* 0x000fe400078e0a00 */
[----:B0-----:R-:W-:Y:S01]  /*13970*/  IMAD.MOV.U32 R2, RZ, RZ, R5 ;  /* 0x000000ffff027224 */ /* 0x001fe200078e0005 */
[----:B------:R-:W-:Y:S01]  /*13980*/  ISETP.GT.U32.AND P2, PT, R4, R13, PT ;  /* 0x0000000d0400720c */ /* 0x000fe20003f44070 */
[----:B------:R-:W-:Y:S01]  /*13990*/  IMAD.HI.U32 R5, R6, R10, RZ ;  /* 0x0000000a06057227 */ /* 0x000fe200078e00ff */
[----:B------:R-:W-:-:S03]  /*139a0*/  IABS R19, R9 ;  /* 0x0000000900137213 */ /* 0x000fc60000000000 */
[----:B------:R-:W-:Y:S01]  /*139b0*/  @!P6 IMAD.MOV R2, RZ, RZ, -R2 ;  /* 0x000000ffff02e224 */ /* 0x000fe200078e0a02 */
[C---:B------:R-:W-:Y:S01]  /*139c0*/  ISETP.GT.U32.AND P6, PT, R4.reuse, R16, PT ;  /* 0x000000100400720c */ /* 0x040fe20003fc4070 */
[----:B------:R-:W-:Y:S02]  /*139d0*/  IMAD.MOV R5, RZ, RZ, -R5 ;  /* 0x000000ffff057224 */ /* 0x000fe400078e0a05 */
[C---:B------:R-:W-:Y:S01]  /*139e0*/  IMAD R8, R4.reuse, R0, R8 ;  /* 0x0000000004087224 */ /* 0x040fe200078e0208 */
[----:B------:R-:W-:Y:S01]  /*139f0*/  IADD3 R0, R3, 0x87, RZ ;  /* 0x0000008703007810 */ /* 0x000fe20007ffe0ff */
[C---:B------:R-:W-:Y:S01]  /*13a00*/  IMAD R10, R4.reuse, R5, R10 ;  /* 0x00000005040a7224 */ /* 0x040fe200078e020a */
[----:B------:R0:W-:Y:S01]  /*13a10*/  STL [R1+0x234], R2 ;  /* 0x0002340201007387 */ /* 0x0001e20000100800 */
[----:B------:R-:W-:Y:S01]  /*13a20*/  @!P4 IMAD.IADD R11, R11, 0x1, -R4 ;  /* 0x000000010b0bc824 */ /* 0x000fe200078e0a04 */
[----:B------:R-:W-:Y:S01]  /*13a30*/  ISETP.GT.U32.AND P4, PT, R4, R8, PT ;  /* 0x000000080400720c */ /* 0x000fe20003f84070 */
[----:B------:R-:W-:Y:S01]  /*13a40*/  IMAD.HI.U32 R7, R6, R19, RZ ;  /* 0x0000001306077227 */ /* 0x000fe200078e00ff */
[----:B------:R-:W-:-:S02]  /*13a50*/  IABS R17, R0 ;  /* 0x0000000000117213 */ /* 0x000fc40000000000 */
[----:B------:R-:W-:Y:S01]  /*13a60*/  IADD3 R5, R3, 0x86, RZ ;  /* 0x0000008603057810 */ /* 0x000fe20007ffe0ff */
[--C-:B------:R-:W-:Y:S01]  /*13a70*/  @!P6 IMAD.IADD R16, R16, 0x1, -R4.reuse ;  /* 0x000000011010e824 */ /* 0x100fe200078e0a04 */
[C---:B------:R-:W-:Y:S01]  /*13a80*/  ISETP.GT.U32.AND P6, PT, R4.reuse, R10, PT ;  /* 0x0000000a0400720c */ /* 0x040fe20003fc4070 */
[----:B------:R-:W-:Y:S02]  /*13a90*/  IMAD.MOV R7, RZ, RZ, -R7 ;  /* 0x000000ffff077224 */ /* 0x000fe400078e0a07 */
[----:B------:R-:W-:Y:S02]  /*13aa0*/  @!P2 IMAD.IADD R13, R13, 0x1, -R4 ;  /* 0x000000010d0da824 */ /* 0x000fe400078e0a04 */
[----:B0-----:R-:W-:Y:S02]  /*13ab0*/  IMAD.MOV.U32 R2, RZ, RZ, R11 ;  /* 0x000000ffff027224 */ /* 0x001fe400078e000b */
[C---:B------:R-:W-:Y:S01]  /*13ac0*/  IMAD R19, R4.reuse, R7, R19 ;  /* 0x0000000704137224 */ /* 0x040fe200078e0213 */
[----:B------:R-:W-:Y:S01]  /*13ad0*/  ISETP.GT.U32.AND P2, PT, R4, R13, PT ;  /* 0x0000000d0400720c */ /* 0x000fe20003f44070 */
[----:B------:R-:W-:Y:S01]  /*13ae0*/  IMAD.MOV.U32 R14, RZ, RZ, R16 ;  /* 0x000000ffff0e7224 */ /* 0x000fe200078e0010 */
[----:B------:R-:W-:Y:S01]  /*13af0*/  IADD3 R16, R3, 0x84, RZ ;  /* 0x0000008403107810 */ /* 0x000fe20007ffe0ff */
[----:B------:R-:W-:-:S02]  /*13b00*/  IMAD.MOV.U32 R11, RZ, RZ, R17 ;  /* 0x000000ffff0b7224 */ /* 0x000fc400078e0011 */
[--C-:B------:R-:W-:Y:S02]  /*13b10*/  @!P6 IMAD.IADD R10, R10, 0x1, -R4.reuse ;  /* 0x000000010a0ae824 */ /* 0x100fe400078e0a04 */
[----:B------:R-:W-:Y:S01]  /*13b20*/  @!P4 IMAD.IADD R8, R8, 0x1, -R4 ;  /* 0x000000010808c824 */ /* 0x000fe200078e0a04 */
[----:B------:R-:W-:Y:S01]  /*13b30*/  ISETP.GE.AND P4, PT, R9, RZ, PT ;  /* 0x000000ff0900720c */ /* 0x000fe20003f86270 */
[----:B------:R-:W-:Y:S01]  /*13b40*/  @!P5 IMAD.MOV R14, RZ, RZ, -R14 ;  /* 0x000000ffff0ed224 */ /* 0x000fe200078e0a0e */
[----:B------:R-:W-:Y:S01]  /*13b50*/  ISETP.GT.U32.AND P6, PT, R4, R10, PT ;  /* 0x0000000a0400720c */ /* 0x000fe20003fc4070 */
[----:B------:R-:W-:Y:S01]  /*13b60*/  IMAD.HI.U32 R9, R6, R11, RZ ;  /* 0x0000000b06097227 */ /* 0x000fe200078e00ff */
[----:B------:R-:W-:-:S03]  /*13b70*/  ISETP.GT.U32.AND P5, PT, R4, R19, PT ;  /* 0x000000130400720c */ /* 0x000fc60003fa4070 */
[----:B------:R-:W-:Y:S02]  /*13b80*/  IMAD.MOV R9, RZ, RZ, -R9 ;  /* 0x000000ffff097224 */ /* 0x000fe400078e0a09 */
[----:B------:R-:W-:Y:S01]  /*13b90*/  @!P0 IMAD.MOV R2, RZ, RZ, -R2 ;  /* 0x000000ffff028224 */ /* 0x000fe200078e0a02 */
[C---:B------:R-:W-:Y:S01]  /*13ba0*/  ISETP.GT.U32.AND P0, PT, R4.reuse, R8, PT ;  /* 0x000000080400720c */ /* 0x040fe20003f04070 */
[----:B------:R-:W-:Y:S02]  /*13bb0*/  IMAD R11, R4, R9, R11 ;  /* 0x00000009040b7224 */ /* 0x000fe400078e020b */
[--C-:B------:R-:W-:Y:S01]  /*13bc0*/  @!P2 IMAD.IADD R13, R13, 0x1, -R4.reuse ;  /* 0x000000010d0da824 */ /* 0x100fe200078e0a04 */
[----:B------:R-:W-:Y:S01]  /*13bd0*/  ISETP.GE.AND P2, PT, R12, RZ, PT ;  /* 0x000000ff0c00720c */ /* 0x000fe20003f46270 */
[--C-:B------:R-:W-:Y:S01]  /*13be0*/  @!P6 IMAD.IADD R10, R10, 0x1, -R4.reuse ;  /* 0x000000010a0ae824 */ /* 0x100fe200078e0a04 */
[C---:B------:R-:W-:Y:S01]  /*13bf0*/  ISETP.GT.U32.AND P6, PT, R4.reuse, R11, PT ;  /* 0x0000000b0400720c */ /* 0x040fe20003fc4070 */
[--C-:B------:R-:W-:Y:S01]  /*13c00*/  @!P5 IMAD.IADD R19, R19, 0x1, -R4.reuse ;  /* 0x000000011313d824 */ /* 0x100fe200078e0a04 */
[----:B------:R-:W-:Y:S01]  /*13c10*/  IABS R12, R5 ;  /* 0x00000005000c7213 */ /* 0x000fe20000000000 */
[----:B------:R0:W-:Y:S03]  /*13c20*/  STL [R1+0x22c], R2 ;  /* 0x00022c0201007387 */ /* 0x0001e60000100800 */
[----:B------:R-:W-:Y:S01]  /*13c30*/  ISETP.GT.U32.AND P5, PT, R4, R19, PT ;  /* 0x000000130400720c */ /* 0x000fe20003fa4070 */
[----:B------:R-:W-:Y:S01]  /*13c40*/  IMAD.HI.U32 R7, R6, R12, RZ ;  /* 0x0000000c06077227 */ /* 0x000fe200078e00ff */
[----:B------:R1:W-:Y:S03]  /*13c50*/  STL [R1+0x21c], R14 ;  /* 0x00021c0e01007387 */ /* 0x0003e60000100800 */
[----:B------:R-:W-:Y:S01]  /*13c60*/  @!P0 IMAD.IADD R8, R8, 0x1, -R4 ;  /* 0x0000000108088824 */ /* 0x000fe200078e0a04 */
[----:B------:R-:W-:Y:S01]  /*13c70*/  ISETP.GE.AND P0, PT, R5, RZ, PT ;  /* 0x000000ff0500720c */ /* 0x000fe20003f06270 */
[----:B0-----:R-:W-:Y:S01]  /*13c80*/  IMAD.MOV.U32 R2, RZ, RZ, R13 ;  /* 0x000000ffff027224 */ /* 0x001fe200078e000d */
[----:B------:R-:W-:Y:S01]  /*13c90*/  IABS R5, c[0x0][0x178] ;  /* 0x00005e0000057a13 */ /* 0x000fe20000000000 */
[----:B------:R-:W-:Y:S01]  /*13ca0*/  IMAD.MOV R7, RZ, RZ, -R7 ;  /* 0x000000ffff077224 */ /* 0x000fe200078e0a07 */
[----:B------:R-:W-:Y:S01]  /*13cb0*/  IADD3 R13, R3, 0x83, RZ ;  /* 0x00000083030d7810 */ /* 0x000fe20007ffe0ff */
[----:B------:R-:W-:Y:S01]  /*13cc0*/  @!P3 IMAD.MOV R2, RZ, RZ, -R2 ;  /* 0x000000ffff02b224 */ /* 0x000fe200078e0a02 */
[----:B------:R-:W-:Y:S01]  /*13cd0*/  ISETP.GE.AND P3, PT, R0, RZ, PT ;  /* 0x000000ff0000720c */ /* 0x000fe20003f66270 */
[----:B------:R-:W-:Y:S01]  /*13ce0*/  @!P6 IMAD.IADD R11, R11, 0x1, -R4 ;  /* 0x000000010b0be824 */ /* 0x000fe200078e0a04 */
[----:B------:R-:W-:Y:S01]  /*13cf0*/  IABS R0, R22 ;  /* 0x0000001600007213 */ /* 0x000fe20000000000 */
[C---:B------:R-:W-:Y:S01]  /*13d00*/  IMAD R12, R4.reuse, R7, R12 ;  /* 0x00000007040c7224 */ /* 0x040fe200078e020c */
[----:B------:R-:W-:Y:S01]  /*13d10*/  IABS R7, R16 ;  /* 0x0000001000077213 */ /* 0x000fe20000000000 */
[----:B-1----:R-:W-:Y:S01]  /*13d20*/  IMAD.MOV.U32 R14, RZ, RZ, R5 ;  /* 0x000000ffff0e7224 */ /* 0x002fe200078e0005 */
[C---:B------:R-:W-:Y:S01]  /*13d30*/  ISETP.GT.U32.AND P6, PT, R4.reuse, R11, PT ;  /* 0x0000000b0400720c */ /* 0x040fe20003fc4070 */
[----:B------:R-:W-:Y:S01]  /*13d40*/  @!P5 IMAD.IADD R19, R19, 0x1, -R4 ;  /* 0x000000011313d824 */ /* 0x000fe200078e0a04 */
[----:B------:R-:W-:Y:S01]  /*13d50*/  ISETP.GT.U32.AND P5, PT, R4, R12, PT ;  /* 0x0000000c0400720c */ /* 0x000fe20003fa4070 */
[----:B------:R-:W0:Y:S01]  /*13d60*/  I2F.RP R17, R14 ;  /* 0x0000000e00117306 */ /* 0x000e220000209400 */
[----:B------:R-:W-:Y:S01]  /*13d70*/  IMAD.HI.U32 R5, R6, R0, RZ ;  /* 0x0000000006057227 */ /* 0x000fe200078e00ff */
[----:B------:R1:W-:Y:S01]  /*13d80*/  STL [R1+0x220], R2 ;  /* 0x0002200201007387 */ /* 0x0003e20000100800 */
[----:B------:R-:W-:-:S02]  /*13d90*/  IABS R18, R13 ;  /* 0x0000000d00127213 */ /* 0x000fc40000000000 */
[----:B------:R-:W-:Y:S01]  /*13da0*/  IMAD.HI.U32 R20, R6, R7, RZ ;  /* 0x0000000706147227 */ /* 0x000fe200078e00ff */
[----:B------:R-:W-:Y:S03]  /*13db0*/  STL [R1+0x332c], R10 ;  /* 0x00332c0a01007387 */ /* 0x000fe60000100800 */
[----:B------:R-:W-:Y:S01]  /*13dc0*/  IMAD.MOV R5, RZ, RZ, -R5 ;  /* 0x000000ffff057224 */ /* 0x000fe200078e0a05 */
[----:B------:R-:W-:Y:S01]  /*13dd0*/  STL [R1+0x3330], R19 ;  /* 0x0033301301007387 */ /* 0x000fe20000100800 */
[----:B------:R-:W-:Y:S01]  /*13de0*/  IMAD.MOV R20, RZ, RZ, -R20 ;  /* 0x000000ffff147224 */ /* 0x000fe200078e0a14 */
[----:B-1----:R-:W-:Y:S01]  /*13df0*/  IADD3 R2, R3, 0x82, RZ ;  /* 0x0000008203027810 */ /* 0x002fe20007ffe0ff */
[C---:B------:R-:W-:Y:S02]  /*13e00*/  IMAD R0, R4.reuse, R5, R0 ;  /* 0x0000000504007224 */ /* 0x040fe400078e0200 */
[C---:B------:R-:W-:Y:S01]  /*13e10*/  IMAD R7, R4.reuse, R20, R7 ;  /* 0x0000001404077224 */ /* 0x040fe200078e0207 */
[----:B------:R-:W-:Y:S01]  /*13e20*/  IABS R13, R2 ;  /* 0x00000002000d7213 */ /* 0x000fe20000000000 */
[--C-:B------:R-:W-:Y:S01]  /*13e30*/  @!P6 IMAD.IADD R11, R11, 0x1, -R4.reuse ;  /* 0x000000010b0be824 */ /* 0x100fe200078e0a04 */
[----:B------:R-:W-:Y:S01]  /*13e40*/  ISETP.GT.U32.AND P6, PT, R4, R0, PT ;  /* 0x000000000400720c */ /* 0x000fe20003fc4070 */
[----:B------:R-:W-:Y:S01]  /*13e50*/  @!P5 IMAD.IADD R12, R12, 0x1, -R4 ;  /* 0x000000010c0cd824 */ /* 0x000fe200078e0a04 */
[----:B------:R-:W-:Y:S01]  /*13e60*/  ISETP.GT.U32.AND P5, PT, R4, R7, PT ;  /* 0x000000070400720c */ /* 0x000fe20003fa4070 */
[----:B0-----:R-:W0:Y:S01]  /*13e70*/  MUFU.RCP R17, R17 ;  /* 0x0000001100117308 */ /* 0x001e220000001000 */
[----:B------:R-:W-:Y:S01]  /*13e80*/  IMAD.HI.U32 R5, R6, R13, RZ ;  /* 0x0000000d06057227 */ /* 0x000fe200078e00ff */
[----:B------:R-:W-:Y:S01]  /*13e90*/  IADD3 R2, R3, 0x80, RZ ;  /* 0x0000008003027810 */ /* 0x000fe20007ffe0ff */
[----:B------:R-:W-:Y:S02]  /*13ea0*/  STL [R1+0x3334], R11 ;  /* 0x0033340b01007387 */ /* 0x000fe40000100800 */
[----:B------:R-:W-:-:S02]  /*13eb0*/  IMAD.MOV R5, RZ, RZ, -R5 ;  /* 0x000000ffff057224 */ /* 0x000fc400078e0a05 */
[----:B------:R-:W-:Y:S01]  /*13ec0*/  IMAD.HI.U32 R9, R6, R18, RZ ;  /* 0x0000001206097227 */ /* 0x000fe200078e00ff */
[----:B------:R-:W-:Y:S03]  /*13ed0*/  STL [R1+0x3328], R15 ;  /* 0x0033280f01007387 */ /* 0x000fe60000100800 */
[--C-:B------:R-:W-:Y:S01]  /*13ee0*/  @!P6 IMAD.IADD R0, R0, 0x1, -R4.reuse ;  /* 0x000000010000e824 */ /* 0x100fe200078e0a04 */
[C---:B------:R-:W-:Y:S01]  /*13ef0*/  ISETP.GT.U32.AND P6, PT, R4.reuse, R12, PT ;  /* 0x0000000c0400720c */ /* 0x040fe20003fc4070 */
[C---:B------:R-:W-:Y:S01]  /*13f00*/  IMAD R13, R4.reuse, R5, R13 ;  /* 0x00000005040d7224 */ /* 0x040fe200078e020d */
[----:B------:R-:W-:Y:S01]  /*13f10*/  IABS R5, R15 ;  /* 0x0000000f00057213 */ /* 0x000fe20000000000 */
[----:B------:R-:W-:Y:S01]  /*13f20*/  @!P5 IMAD.IADD R7, R7, 0x1, -R4 ;  /* 0x000000010707d824 */ /* 0x000fe200078e0a04 */
[----:B0-----:R-:W-:Y:S01]  /*13f30*/  IADD3 R17, R17, 0xffffffe, RZ ;  /* 0x0ffffffe11117810 */ /* 0x001fe20007ffe0ff */
[----:B------:R-:W-:Y:S01]  /*13f40*/  @!P1 IMAD.MOV R8, RZ, RZ, -R8 ;  /* 0x000000ffff089224 */ /* 0x000fe200078e0a08 */
[C---:B------:R-:W-:Y:S01]  /*13f50*/  ISETP.GT.U32.AND P5, PT, R4.reuse, R0, PT ;  /* 0x000000000400720c */ /* 0x040fe20003fa4070 */
[----:B------:R-:W-:Y:S01]  /*13f60*/  IMAD.MOV R9, RZ, RZ, -R9 ;  /* 0x000000ffff097224 */ /* 0x000fe200078e0a09 */
[----:B------:R-:W-:Y:S01]  /*13f70*/  ISETP.GT.U32.AND P1, PT, R4, R7, PT ;  /* 0x000000070400720c */ /* 0x000fe20003f24070 */
[----:B------:R-:W-:Y:S01]  /*13f80*/  IMAD.HI.U32 R23, R6, R5, RZ ;  /* 0x0000000506177227 */ /* 0x000fe200078e00ff */
[----:B------:R-:W0:Y:S01]  /*13f90*/  F2I.FTZ.U32.TRUNC.NTZ R17, R17 ;  /* 0x0000001100117305 */ /* 0x000e22000021f000 */
[----:B------:R1:W-:Y:S02]  /*13fa0*/  STL [R1+0x200], R8 ;  /* 0x0002000801007387 */ /* 0x0003e40000100800 */
[----:B------:R-:W-:Y:S01]  /*13fb0*/  IMAD R18, R4, R9, R18 ;  /* 0x0000000904127224 */ /* 0x000fe200078e0212 */
[----:B------:R-:W-:Y:S01]  /*13fc0*/  IADD3 R9, R3, 0x7e, RZ ;  /* 0x0000007e03097810 */ /* 0x000fe20007ffe0ff */
[----:B------:R-:W-:Y:S01]  /*13fd0*/  IMAD.MOV R23, RZ, RZ, -R23 ;  /* 0x000000ffff177224 */ /* 0x000fe200078e0a17 */
[----:B------:R2:W-:Y:S01]  /*13fe0*/  STL [R1+0x3338], R2 ;  /* 0x0033380201007387 */ /* 0x0005e20000100800 */
[--C-:B------:R-:W-:Y:S01]  /*13ff0*/  @!P6 IMAD.IADD R12, R12, 0x1, -R4.reuse ;  /* 0x000000010c0ce824 */ /* 0x100fe200078e0a04 */
[C---:B------:R-:W-:Y:S01]  /*14000*/  ISETP.GT.U32.AND P6, PT, R4.reuse, R18, PT ;  /* 0x000000120400720c */ /* 0x040fe20003fc4070 */
[----:B------:R-:W-:Y:S01]  /*14010*/  IMAD R5, R4, R23, R5 ;  /* 0x0000001704057224 */ /* 0x000fe200078e0205 */
[----:B------:R-:W-:Y:S01]  /*14020*/  IABS R20, R9 ;  /* 0x0000000900147213 */ /* 0x000fe20000000000 */
[--C-:B------:R-:W-:Y:S01]  /*14030*/  @!P1 IMAD.IADD R7, R7, 0x1, -R4.reuse ;  /* 0x0000000107079824 */ /* 0x100fe200078e0a04 */
[----:B-1----:R-:W-:Y:S01]  /*14040*/  IABS R8, R2 ;  /* 0x0000000200087213 */ /* 0x002fe20000000000 */
[----:B------:R-:W-:Y:S01]  /*14050*/  @!P5 IMAD.IADD R0, R0, 0x1, -R4 ;  /* 0x000000010000d824 */ /* 0x000fe200078e0a04 */
[C---:B------:R-:W-:Y:S01]  /*14060*/  ISETP.GT.U32.AND P1, PT, R4.reuse, R5, PT ;  /* 0x000000050400720c */ /* 0x040fe20003f24070 */
[----:B0-----:R-:W-:Y:S01]  /*14070*/  IMAD.MOV R24, RZ, RZ, -R17 ;  /* 0x000000ffff187224 */ /* 0x001fe200078e0a11 */
[----:B------:R-:W-:Y:S01]  /*14080*/  ISETP.GT.U32.AND P5, PT, R4, R13, PT ;  /* 0x0000000d0400720c */ /* 0x000fe20003fa4070 */
[----:B------:R-:W-:-:S04]  /*14090*/  IMAD.HI.U32 R23, R6, R8, RZ ;  /* 0x0000000806177227 */ /* 0x000fc800078e00ff */
[----:B------:R-:W-:Y:S01]  /*140a0*/  @!P6 IMAD.IADD R18, R18, 0x1, -R4 ;  /* 0x000000011212e824 */ /* 0x000fe200078e0a04 */
[----:B------:R-:W-:Y:S01]  /*140b0*/  ISETP.GE.AND P6, PT, R22, RZ, PT ;  /* 0x000000ff1600720c */ /* 0x000fe20003fc6270 */
[----:B------:R-:W-:Y:S02]  /*140c0*/  IMAD.MOV R23, RZ, RZ, -R23 ;  /* 0x000000ffff177224 */ /* 0x000fe400078e0a17 */
[----:B------:R-:W-:-:S04]  /*140d0*/  IMAD.HI.U32 R22, R6, R20, RZ ;  /* 0x0000001406167227 */ /* 0x000fc800078e00ff */
[----:B------:R-:W-:Y:S02]  /*140e0*/  IMAD.MOV.U32 R25, RZ, RZ, R24 ;  /* 0x000000ffff197224 */ /* 0x000fe400078e0018 */
[----:B------:R-:W-:-:S04]  /*140f0*/  IMAD.HI.U32 R24, R6, R21, RZ ;  /* 0x0000001506187227 */ /* 0x000fc800078e00ff */
[----:B------:R-:W-:Y:S01]  /*14100*/  @!P1 IMAD.IADD R5, R5, 0x1, -R4 ;  /* 0x0000000105059824 */ /* 0x000fe200078e0a04 */
[----:B------:R-:W-:Y:S01]  /*14110*/  ISETP.GE.AND P1, PT, R16, RZ, PT ;  /* 0x000000ff1000720c */ /* 0x000fe20003f26270 */
[C---:B------:R-:W-:Y:S02]  /*14120*/  IMAD R8, R4.reuse, R23, R8 ;  /* 0x0000001704087224 */ /* 0x040fe400078e0208 */
[----:B------:R-:W-:Y:S02]  /*14130*/  IMAD.MOV R22, RZ, RZ, -R22 ;  /* 0x000000ffff167224 */ /* 0x000fe400078e0a16 */
[----:B------:R-:W-:Y:S01]  /*14140*/  IMAD R23, R25, R14, RZ ;  /* 0x0000000e19177224 */ /* 0x000fe200078e02ff */
[C---:B------:R-:W-:Y:S01]  /*14150*/  LOP3.LUT R25, R3.reuse, 0xc, RZ, 0xfc, !PT ;  /* 0x0000000c03197812 */ /* 0x040fe200078efcff */
[----:B------:R-:W-:Y:S02]  /*14160*/  IMAD.MOV.U32 R16, RZ, RZ, RZ ;  /* 0x000000ffff107224 */ /* 0x000fe400078e00ff */
[----:B------:R-:W-:Y:S01]  /*14170*/  IMAD.MOV R24, RZ, RZ, -R24 ;  /* 0x000000ffff187224 */ /* 0x000fe200078e0a18 */
[----:B------:R-:W-:Y:S01]  /*14180*/  IABS R26, R25 ;  /* 0x00000019001a7213 */ /* 0x000fe20000000000 */
[----:B------:R-:W-:Y:S01]  /*14190*/  IMAD R20, R4, R22, R20 ;  /* 0x0000001604147224 */ /* 0x000fe200078e0214 */
[----:B------:R-:W-:Y:S01]  /*141a0*/  IADD3 R22, R3, 0x7d, RZ ;  /* 0x0000007d03167810 */ /* 0x000fe20007ffe0ff */
[----:B------:R-:W-:Y:S01]  /*141b0*/  IMAD.HI.U32 R15, R17, R23, R16 ;  /* 0x00000017110f7227 */ /* 0x000fe200078e0010 */
[----:B------:R-:W-:-:S02]  /*141c0*/  IADD3 R23, R3, 0x7c, RZ ;  /* 0x0000007c03177810 */ /* 0x000fc40007ffe0ff */
[----:B------:R-:W-:Y:S01]  /*141d0*/  IABS R17, R22 ;  /* 0x0000001600117213 */ /* 0x000fe20000000000 */
[----:B------:R-:W-:Y:S01]  /*141e0*/  IMAD R21, R4, R24, R21 ;  /* 0x0000001804157224 */ /* 0x000fe200078e0215 */
[----:B------:R-:W-:Y:S01]  /*141f0*/  IADD3 R24, R3, 0x7b, RZ ;  /* 0x0000007b03187810 */ /* 0x000fe20007ffe0ff */
[C---:B------:R-:W-:Y:S01]  /*14200*/  IMAD.HI.U32 R10, R6.reuse, R26, RZ ;  /* 0x0000001a060a7227 */ /* 0x040fe200078e00ff */
[----:B------:R-:W-:Y:S02]  /*14210*/  IABS R16, R23 ;  /* 0x0000001700107213 */ /* 0x000fe40000000000 */
[----:B------:R-:W-:Y:S01]  /*14220*/  IABS R28, R24 ;  /* 0x00000018001c7213 */ /* 0x000fe20000000000 */
[----:B--2---:R-:W-:-:S04]  /*14230*/  IMAD.HI.U32 R2, R6, R17, RZ ;  /* 0x0000001106027227 */ /* 0x004fc800078e00ff */
[----:B------:R-:W-:-:S04]  /*14240*/  IMAD.HI.U32 R11, R6, R16, RZ ;  /* 0x00000010060b7227 */ /* 0x000fc800078e00ff */
[----:B------:R-:W-:-:S04]  /*14250*/  IMAD.HI.U32 R19, R6, R28, RZ ;  /* 0x0000001c06137227 */ /* 0x000fc800078e00ff */
[----:B------:R-:W-:Y:S02]  /*14260*/  IMAD.MOV R2, RZ, RZ, -R2 ;  /* 0x000000ffff027224 */ /* 0x000fe400078e0a02 */
[----:B------:R-:W-:Y:S02]  /*14270*/  IMAD.MOV R11, RZ, RZ, -R11 ;  /* 0x000000ffff0b7224 */ /* 0x000fe400078e0a0b */
[----:B------:R-:W-:Y:S02]  /*14280*/  IMAD.MOV R19, RZ, RZ, -R19 ;  /* 0x000000ffff137224 */ /* 0x000fe400078e0a13 */
[----:B------:R-:W-:Y:S02]  /*14290*/  IMAD.MOV R10, RZ, RZ, -R10 ;  /* 0x000000ffff0a7224 */ /* 0x000fe400078e0a0a */
[C---:B------:R-:W-:Y:S02]  /*142a0*/  IMAD R17, R4.reuse, R2, R17 ;  /* 0x0000000204117224 */ /* 0x040fe400078e0211 */
[----:B------:R-:W2:Y:S01]  /*142b0*/  LDL.LU R2, [R1+0x3338] ;  /* 0x0033380001027983 */ /* 0x000ea20000300800 */
[----:B------:R-:W-:-:S02]  /*142c0*/  IMAD R16, R4, R11, R16 ;  /* 0x0000000b04107224 */ /* 0x000fc400078e0210 */
[C---:B------:R-:W-:Y:S01]  /*142d0*/  IMAD R28, R4.reuse, R19, R28 ;  /* 0x00000013041c7224 */ /* 0x040fe200078e021c */
[----:B------:R-:W3:Y:S01]  /*142e0*/  LDL.LU R11, [R1+0x3334] ;  /* 0x00333400010b7983 */ /* 0x000ee20000300800 */
[C---:B------:R-:W-:Y:S02]  /*142f0*/  IMAD R26, R4.reuse, R10, R26 ;  /* 0x0000000a041a7224 */ /* 0x040fe400078e021a */
[----:B------:R-:W-:Y:S01]  /*14300*/  @!P5 IMAD.IADD R13, R13, 0x1, -R4 ;  /* 0x000000010d0dd824 */ /* 0x000fe200078e0a04 */
[----:B------:R-:W4:Y:S01]  /*14310*/  LDL.LU R19, [R1+0x3330] ;  /* 0x0033300001137983 */ /* 0x000f220000300800 */
[----:B------:R-:W-:-:S03]  /*14320*/  ISETP.GT.U32.AND P5, PT, R4, R8, PT ;  /* 0x000000080400720c */ /* 0x000fc60003fa4070 */
[----:B------:R-:W2:Y:S10]  /*14330*/  LDL.LU R10, [R1+0x332c] ;  /* 0x00332c00010a7983 */ /* 0x000eb40000300800 */
[----:B------:R-:W-:Y:S01]  /*14340*/  @!P5 IMAD.IADD R8, R8, 0x1, -R4 ;  /* 0x000000010808d824 */ /* 0x000fe200078e0a04 */
[----:B------:R-:W-:Y:S01]  /*14350*/  ISETP.GT.U32.AND P5, PT, R4, R21, PT ;  /* 0x000000150400720c */ /* 0x000fe20003fa4070 */
[----:B------:R-:W-:-:S12]  /*14360*/  IMAD.HI.U32 R15, R15, R27, RZ ;  /* 0x0000001b0f0f7227 */ /* 0x000fd800078e00ff */
[----:B------:R-:W-:Y:S01]  /*14370*/  @!P5 IMAD.IADD R21, R21, 0x1, -R4 ;  /* 0x000000011515d824 */ /* 0x000fe200078e0a04 */
[----:B------:R-:W-:-:S13]  /*14380*/  ISETP.GT.U32.AND P5, PT, R4, R20, PT ;  /* 0x000000140400720c */ /* 0x000fda0003fa4070 */
[----:B------:R-:W-:Y:S01]  /*14390*/  @!P5 IMAD.IADD R20, R20, 0x1, -R4 ;  /* 0x000000011414d824 */ /* 0x000fe200078e0a04 */
[----:B--2---:R0:W-:Y:S02]  /*143a0*/  STL [R1+0x1fc], R10 ;  /* 0x0001fc0a01007387 */ /* 0x0041e40000100800 */
[----:B0-----:R-:W-:Y:S02]  /*143b0*/  IMAD.MOV R10, RZ, RZ, -R15 ;  /* 0x000000ffff0a7224 */ /* 0x001fe400078e0a0f */
[----:B------:R-:W2:Y:S04]  /*143c0*/  LDL.LU R15, [R1+0x3328] ;  /* 0x00332800010f7983 */ /* 0x000ea80000300800 */
[----:B------:R-:W2:Y:S01]  /*143d0*/  LDL R4, [R1+0x1fc] ;  /* 0x0001fc0001047983 */ /* 0x000ea20000100800 */
[----:B----4-:R-:W-:-:S02]  /*143e0*/  @!P4 IMAD.MOV R19, RZ, RZ, -R19 ;  /* 0x000000ffff13c224 */ /* 0x010fc400078e0a13 */
[----:B---3--:R-:W-:Y:S02]  /*143f0*/  @!P3 IMAD.MOV R11, RZ, RZ, -R11 ;  /* 0x000000ffff0bb224 */ /* 0x008fe400078e0a0b */
[----:B------:R-:W-:Y:S02]  /*14400*/  @!P0 IMAD.MOV R12, RZ, RZ, -R12 ;  /* 0x000000ffff0c8224 */ /* 0x000fe400078e0a0c */
[----:B------:R-:W-:Y:S02]  /*14410*/  IMAD R10, R14, R10, R27 ;  /* 0x0000000a0e0a7224 */ /* 0x000fe400078e021b */
[----:B--2---:R-:W-:-:S05]  /*14420*/  @!P2 IMAD.MOV R4, RZ, RZ, -R4 ;  /* 0x000000ffff04a224 */ /* 0x004fca00078e0a04 */
[----:B------:R0:W-:Y:S02]  /*14430*/  @!P2 STL [R1+0x1fc], R4 ;  /* 0x0001fc040100a387 */ /* 0x0001e40000100800 */
[----:B0-----:R-:W-:-:S04]  /*14440*/  IABS R4, c[0x0][0x17c] ;  /* 0x00005f0000047a13 */ /* 0x001fc80000000000 */
[C---:B------:R-:W-:Y:S02]  /*14450*/  ISETP.GT.U32.AND P2, PT, R4.reuse, R18, PT ;  /* 0x000000120400720c */ /* 0x040fe40003f44070 */
[C---:B------:R-:W-:Y:S01]  /*14460*/  ISETP.GT.U32.AND P0, PT, R4.reuse, R8, PT ;  /* 0x000000080400720c */ /* 0x040fe20003f04070 */
[----:B------:R-:W-:Y:S01]  /*14470*/  STL [R1+0x1f8], R19 ;  /* 0x0001f81301007387 */ /* 0x000fe20000100800 */
[----:B------:R-:W-:-:S03]  /*14480*/  ISETP.GT.U32.AND P4, PT, R4, R13, PT ;  /* 0x0000000d0400720c */ /* 0x000fc60003f84070 */
[----:B------:R0:W-:Y:S01]  /*14490*/  STL [R1+0x1f4], R11 ;  /* 0x0001f40b01007387 */ /* 0x0001e20000100800 */
[----:B------:R-:W-:-:S05]  /*144a0*/  ISETP.GT.U32.AND P5, PT, R4, R20, PT ;  /* 0x000000140400720c */ /* 0x000fca0003fa4070 */
[----:B------:R-:W-:Y:S02]  /*144b0*/  @!P2 IMAD.IADD R18, R18, 0x1, -R4 ;  /* 0x000000011212a824 */ /* 0x000fe400078e0a04 */
[----:B0-----:R-:W-:Y:S02]  /*144c0*/  IMAD.MOV.U32 R11, RZ, RZ, R0 ;  /* 0x000000ffff0b7224 */ /* 0x001fe400078e0000 */
[----:B------:R-:W-:Y:S01]  /*144d0*/  IMAD.MOV.U32 R0, RZ, RZ, R7 ;  /* 0x000000ffff007224 */ /* 0x000fe200078e0007 */
[C---:B------:R-:W-:Y:S02]  /*144e0*/  ISETP.GT.U32.AND P2, PT, R4.reuse, R16, PT ;  /* 0x000000100400720c */ /* 0x040fe40003f44070 */
[----:B------:R-:W-:Y:S01]  /*144f0*/  IADD3 R19, R3, 0x83, RZ ;  /* 0x0000008303137810 */ /* 0x000fe20007ffe0ff */
[----:B------:R-:W-:Y:S01]  /*14500*/  @!P1 IMAD.MOV R0, RZ, RZ, -R0 ;  /* 0x000000ffff009224 */ /* 0x000fe200078e0a00 */
[----:B------:R-:W-:Y:S01]  /*14510*/  ISETP.GT.U32.AND P1, PT, R4, R17, PT ;  /* 0x000000110400720c */ /* 0x000fe20003f24070 */
[----:B------:R-:W-:Y:S01]  /*14520*/  @!P0 IMAD.IADD R8, R8, 0x1, -R4 ;  /* 0x0000000108088824 */ /* 0x000fe200078e0a04 */
[----:B------:R-:W-:Y:S01]  /*14530*/  ISETP.GE.AND P0, PT, R19, RZ, PT ;  /* 0x000000ff1300720c */ /* 0x000fe20003f06270 */
[----:B------:R-:W-:Y:S01]  /*14540*/  @!P6 IMAD.MOV R11, RZ, RZ, -R11 ;  /* 0x000000ffff0be224 */ /* 0x000fe200078e0a0b */
[----:B------:R-:W-:-:S02]  /*14550*/  ISETP.GT.U32.AND P3, PT, R4, R5, PT ;  /* 0x000000050400720c */ /* 0x000fc40003f64070 */
[----:B------:R-:W-:Y:S01]  /*14560*/  ISETP.GT.U32.AND P6, PT, R4, R21, PT ;  /* 0x000000150400720c */ /* 0x000fe20003fc4070 */
[--C-:B------:R-:W-:Y:S01]  /*14570*/  @!P4 IMAD.IADD R13, R13, 0x1, -R4.reuse ;  /* 0x000000010d0dc824 */ /* 0x100fe200078e0a04 */
[----:B------:R-:W-:Y:S01]  /*14580*/  IADD3 R19, R3, 0x82, RZ ;  /* 0x0000008203137810 */ /* 0x000fe20007ffe0ff */
[--C-:B------:R-:W-:Y:S01]  /*14590*/  @!P2 IMAD.IADD R16, R16, 0x1, -R4.reuse ;  /* 0x000000011010a824 */ /* 0x100fe200078e0a04 */
[----:B------:R-:W-:Y:S01]  /*145a0*/  ISETP.GT.U32.AND P4, PT, R4, R28, PT ;  /* 0x0000001c0400720c */ /* 0x000fe20003f84070 */
[--C-:B------:R-:W-:Y:S01]  /*145b0*/  @!P5 IMAD.IADD R20, R20, 0x1, -R4.reuse ;  /* 0x000000011414d824 */ /* 0x100fe200078e0a04 */
[----:B------:R-:W-:Y:S01]  /*145c0*/  ISETP.GE.AND P2, PT, R2, RZ, PT ;  /* 0x000000ff0200720c */ /* 0x000fe20003f46270 */
[----:B------:R-:W-:Y:S01]  /*145d0*/  @!P1 IMAD.IADD R17, R17, 0x1, -R4 ;  /* 0x0000000111119824 */ /* 0x000fe200078e0a04 */
[----:B------:R-:W-:Y:S01]  /*145e0*/  ISETP.GE.AND P5, PT, R19, RZ, PT ;  /* 0x000000ff1300720c */ /* 0x000fe20003fa6270 */
[----:B------:R-:W-:Y:S01]  /*145f0*/  IMAD.MOV.U32 R2, RZ, RZ, R18 ;  /* 0x000000ffff027224 */ /* 0x000fe200078e0012 */
[----:B------:R-:W-:Y:S01]  /*14600*/  ISETP.GE.AND P1, PT, R15, RZ, PT ;  /* 0x000000ff0f00720c */ /* 0x000fe20003f26270 */
[----:B------:R-:W-:Y:S02]  /*14610*/  STL [R1+0x1f0], R12 ;  /* 0x0001f00c01007387 */ /* 0x000fe40000100800 */
[----:B------:R-:W-:-:S02]  /*14620*/  @!P0 IMAD.MOV R2, RZ, RZ, -R2 ;  /* 0x000000ffff028224 */ /* 0x000fc400078e0a02 */
[--C-:B------:R-:W-:Y:S01]  /*14630*/  @!P3 IMAD.IADD R5, R5, 0x1, -R4.reuse ;  /* 0x000000010505b824 */ /* 0x100fe200078e0a04 */
[----:B------:R0:W-:Y:S01]  /*14640*/  STL [R1+0x1ec], R11 ;  /* 0x0001ec0b01007387 */ /* 0x0001e20000100800 */
[--C-:B------:R-:W-:Y:S01]  /*14650*/  @!P6 IMAD.IADD R21, R21, 0x1, -R4.reuse ;  /* 0x000000011515e824 */ /* 0x100fe200078e0a04 */
[----:B------:R-:W-:Y:S02]  /*14660*/  ISETP.GT.U32.AND P6, PT, R14, R10, PT ;  /* 0x0000000a0e00720c */ /* 0x000fe40003fc4070 */
[----:B------:R-:W-:Y:S01]  /*14670*/  STL [R1+0x1e8], R0 ;  /* 0x0001e80001007387 */ /* 0x000fe20000100800 */
[----:B------:R-:W-:Y:S01]  /*14680*/  @!P4 IMAD.IADD R28, R28, 0x1, -R4 ;  /* 0x000000011c1cc824 */ /* 0x000fe200078e0a04 */
[----:B------:R-:W-:Y:S02]  /*14690*/  ISETP.GE.AND P4, PT, R29, RZ, PT ;  /* 0x000000ff1d00720c */ /* 0x000fe40003f86270 */
[----:B------:R1:W-:Y:S01]  /*146a0*/  STL [R1+0x1e4], R2 ;  /* 0x0001e40201007387 */ /* 0x0003e20000100800 */
[----:B0-----:R-:W-:Y:S01]  /*146b0*/  IMAD.MOV.U32 R11, RZ, RZ, R13 ;  /* 0x000000ffff0b7224 */ /* 0x001fe200078e000d */
[----:B------:R-:W-:-:S03]  /*146c0*/  ISETP.GT.U32.AND P3, PT, R4, R26, PT ;  /* 0x0000001a0400720c */ /* 0x000fc60003f64070 */
[----:B------:R-:W-:Y:S02]  /*146d0*/  @!P5 IMAD.MOV R11, RZ, RZ, -R11 ;  /* 0x000000ffff0bd224 */ /* 0x000fe400078e0a0b */
[----:B-1----:R-:W-:-:S04]  /*146e0*/  IMAD.MOV.U32 R2, RZ, RZ, R5 ;  /* 0x000000ffff027224 */ /* 0x002fc800078e0005 */
[----:B------:R-:W-:Y:S01]  /*146f0*/  @!P1 IMAD.MOV R2, RZ, RZ, -R2 ;  /* 0x000000ffff029224 */ /* 0x000fe200078e0a02 */
[----:B------:R-:W-:Y:S01]  /*14700*/  STL [R1+0x1e0], R11 ;  /* 0x0001e00b01007387 */ /* 0x000fe20000100800 */
[----:B------:R-:W-:-:S03]  /*14710*/  @!P6 IMAD.IADD R10, R10, 0x1, -R14 ;  /* 0x000000010a0ae824 */ /* 0x000fc600078e0a0e */
[----:B------:R0:W-:Y:S01]  /*14720*/  STL [R1+0x1dc], R2 ;  /* 0x0001dc0201007387 */ /* 0x0001e20000100800 */
[----:B------:R-:W-:Y:S02]  /*14730*/  IMAD.MOV.U32 R5, RZ, RZ, R8 ;  /* 0x000000ffff057224 */ /* 0x000fe400078e0008 */
[----:B------:R-:W-:Y:S01]  /*14740*/  @!P3 IMAD.IADD R26, R26, 0x1, -R4 ;  /* 0x000000011a1ab824 */ /* 0x000fe200078e0a04 */
[----:B------:R-:W-:Y:S01]  /*14750*/  ISETP.GE.AND P3, PT, R9, RZ, PT ;  /* 0x000000ff0900720c */ /* 0x000fe20003f66270 */
[----:B0-----:R-:W-:-:S04]  /*14760*/  IMAD.MOV.U32 R2, RZ, RZ, R21 ;  /* 0x000000ffff027224 */ /* 0x001fc800078e0015 */
[----:B------:R-:W-:Y:S01]  /*14770*/  @!P4 IMAD.MOV R2, RZ, RZ, -R2 ;  /* 0x000000ffff02c224 */ /* 0x000fe200078e0a02 */
[----:B------:R-:W-:Y:S01]  /*14780*/  ISETP.GT.U32.AND P4, PT, R14, R10, PT ;  /* 0x0000000a0e00720c */ /* 0x000fe20003f84070 */
[----:B------:R-:W-:Y:S01]  /*14790*/  @!P2 IMAD.MOV R5, RZ, RZ, -R5 ;  /* 0x000000ffff05a224 */ /* 0x000fe200078e0a05 */
[----:B------:R-:W-:-:S04]  /*147a0*/  ISETP.GT.U32.AND P0, PT, R4, R17, PT ;  /* 0x000000110400720c */ /* 0x000fc80003f04070 */
[----:B------:R-:W-:Y:S01]  /*147b0*/  STL [R1+0x1d8], R5 ;  /* 0x0001d80501007387 */ /* 0x000fe20000100800 */
[----:B------:R-:W-:-:S03]  /*147c0*/  ISETP.GE.AND P6, PT, R22, RZ, PT ;  /* 0x000000ff1600720c */ /* 0x000fc60003fc6270 */
[----:B------:R0:W-:Y:S01]  /*147d0*/  STL [R1+0x1d4], R2 ;  /* 0x0001d40201007387 */ /* 0x0001e20000100800 */
[----:B------:R-:W-:Y:S02]  /*147e0*/  ISETP.GT.U32.AND P5, PT, R4, R16, PT ;  /* 0x000000100400720c */ /* 0x000fe40003fa4070 */
[----:B------:R-:W-:Y:S02]  /*147f0*/  @!P4 IMAD.IADD R10, R10, 0x1, -R14 ;  /* 0x000000010a0ac824 */ /* 0x000fe400078e0a0e */
[----:B0-----:R-:W-:Y:S02]  /*14800*/  IMAD.MOV.U32 R2, RZ, RZ, R20 ;  /* 0x000000ffff027224 */ /* 0x001fe400078e0014 */
[----:B------:R-:W-:Y:S02]  /*14810*/  @!P0 IMAD.IADD R17, R17, 0x1, -R4 ;  /* 0x0000000111118824 */ /* 0x000fe400078e0a04 */
[----:B------:R-:W-:Y:S01]  /*14820*/  @!P3 IMAD.MOV R2, RZ, RZ, -R2 ;  /* 0x000000ffff02b224 */ /* 0x000fe200078e0a02 */
[----:B------:R-:W-:Y:S01]  /*14830*/  STL [R1+0xa24], R10 ;  /* 0x000a240a01007387 */ /* 0x000fe20000100800 */
[----:B------:R-:W-:-:S03]  /*14840*/  ISETP.GE.AND P0, PT, R23, RZ, PT ;  /* 0x000000ff1700720c */ /* 0x000fc60003f06270 */
[----:B------:R0:W-:Y:S01]  /*14850*/  STL [R1+0x1d0], R2 ;  /* 0x0001d00201007387 */ /* 0x0001e20000100800 */
[----:B------:R-:W-:Y:S01]  /*14860*/  ISETP.GT.U32.AND P1, PT, R4, R28, PT ;  /* 0x0000001c0400720c */ /* 0x000fe20003f24070 */
[----:B------:R-:W-:Y:S02]  /*14870*/  @!P5 IMAD.IADD R16, R16, 0x1, -R4 ;  /* 0x000000011010d824 */ /* 0x000fe400078e0a04 */
[----:B0-----:R-:W-:-:S04]  /*14880*/  IMAD.MOV.U32 R2, RZ, RZ, R17 ;  /* 0x000000ffff027224 */ /* 0x001fc800078e0011 */
[----:B------:R-:W-:Y:S01]  /*14890*/  @!P6 IMAD.MOV R2, RZ, RZ, -R2 ;  /* 0x000000ffff02e224 */ /* 0x000fe200078e0a02 */
[----:B------:R-:W-:-:S04]  /*148a0*/  ISETP.GE.AND P5, PT, R24, RZ, PT ;  /* 0x000000ff1800720c */ /* 0x000fc80003fa6270 */
[----:B------:R0:W-:Y:S01]  /*148b0*/  STL [R1+0x1cc], R2 ;  /* 0x0001cc0201007387 */ /* 0x0001e20000100800 */
[----:B------:R-:W-:Y:S01]  /*148c0*/  ISETP.GT.U32.AND P2, PT, R4, R26, PT ;  /* 0x0000001a0400720c */ /* 0x000fe20003f44070 */
[----:B------:R-:W-:Y:S02]  /*148d0*/  @!P1 IMAD.IADD R28, R28, 0x1, -R4 ;  /* 0x000000011c1c9824 */ /* 0x000fe400078e0a04 */
[----:B0-----:R-:W-:-:S04]  /*148e0*/  IMAD.MOV.U32 R2, RZ, RZ, R16 ;  /* 0x000000ffff027224 */ /* 0x001fc800078e0010 */
[----:B------:R-:W-:Y:S01]  /*148f0*/  @!P0 IMAD.MOV R2, RZ, RZ, -R2 ;  /* 0x000000ffff028224 */ /* 0x000fe200078e0a02 */
[----:B------:R-:W-:-:S04]  /*14900*/  ISETP.GE.AND P1, PT, R25, RZ, PT ;  /* 0x000000ff1900720c */ /* 0x000fc80003f26270 */
[----:B------:R0:W-:Y:S01]  /*14910*/  STL [R1+0x1c8], R2 ;  /* 0x0001c80201007387 */ /* 0x0001e20000100800 */
[----:B------:R-:W-:Y:S02]  /*14920*/  @!P2 IMAD.IADD R26, R26, 0x1, -R4 ;  /* 0x000000011a1aa824 */ /* 0x000fe400078e0a04 */
[----:B0-----:R-:W-:-:S04]  /*14930*/  IMAD.MOV.U32 R2, RZ, RZ, R28 ;  /* 0x000000ffff027224 */ /* 0x001fc800078e001c */
[----:B------:R-:W-:-:S05]  /*14940*/  @!P5 IMAD.MOV R2, RZ, RZ, -R2 ;  /* 0x000000ffff02d224 */ /* 0x000fca00078e0a02 */
[----:B------:R0:W-:Y:S02]  /*14950*/  STL [R1+0x1c4], R2 ;  /* 0x0001c40201007387 */ /* 0x0001e40000100800 */
[----:B0-----:R-:W-:-:S04]  /*14960*/  IMAD.MOV.U32 R2, RZ, RZ, R26 ;  /* 0x000000ffff027224 */ /* 0x001fc800078e001a */
[----:B------:R-:W-:-:S05]  /*14970*/  @!P1 IMAD.MOV R2, RZ, RZ, -R2 ;  /* 0x000000ffff029224 */ /* 0x000fca00078e0a02 */
[----:B------:R0:W-:Y:S04]  /*14980*/  STL [R1+0x331c], R2 ;  /* 0x00331c0201007387 */ /* 0x0001e80000100800 */
[----:B0-----:R-:W2:Y:S01]  /*14990*/  LDL R2, [R1+0x3e0] ;  /* 0x0003e00001027983 */ /* 0x001ea20000100800 */
[----:B------:R-:W-:-:S04]  /*149a0*/  IADD3 R0, R3, 0x7a, RZ ;  /* 0x0000007a03007810 */ /* 0x000fc80007ffe0ff */
[----:B------:R-:W-:-:S05]  /*149b0*/  IABS R7, R0 ;  /* 0x0000000000077213 */ /* 0x000fca0000000000 */
[----:B------:R-:W-:Y:S01]  /*149c0*/  IMAD.HI.U32 R5, R6, R7, RZ ;  /* 0x0000000706057227 */ /* 0x000fe200078e00ff */
[----:B------:R-:W-:-:S03]  /*149d0*/  ISETP.GE.AND P2, PT, R0, RZ, PT ;  /* 0x000000ff0000720c */ /* 0x000fc60003f46270 */
[----:B------:R-:W-:Y:S01]  /*149e0*/  IMAD.MOV R5, RZ, RZ, -R5 ;  /* 0x000000ffff057224 */ /* 0x000fe200078e0a05 */
[----:B------:R-:W-:-:S03]  /*149f0*/  IADD3 R8, R3, 0x79, RZ ;  /* 0x0000007903087810 */ /* 0x000fc60007ffe0ff */
[----:B------:R-:W-:Y:S01]  /*14a00*/  IMAD R0, R4, R5, R7 ;  /* 0x0000000504007224 */ /* 0x000fe200078e0207 */
[----:B------:R-:W-:-:S04]  /*14a10*/  IABS R5, R8 ;  /* 0x0000000800057213 */ /* 0x000fc80000000000 */
[----:B------:R-:W-:Y:S01]  /*14a20*/  ISETP.GT.U32.AND P6, PT, R4, R0, PT ;  /* 0x000000000400720c */ /* 0x000fe20003fc4070 */
[----:B------:R-:W-:Y:S01]  /*14a30*/  IMAD.HI.U32 R11, R6, R5, RZ ;  /* 0x00000005060b7227 */ /* 0x000fe200078e00ff */
[C---:B------:R-:W-:Y:S02]  /*14a40*/  IADD3 R19, R3.reuse, 0x78, RZ ;  /* 0x0000007803137810 */ /* 0x040fe40007ffe0ff */
[----:B------:R-:W-:Y:S01]  /*14a50*/  IADD3 R10, R3, 0x77, RZ ;  /* 0x00000077030a7810 */ /* 0x000fe20007ffe0ff */
[----:B------:R-:W-:Y:S01]  /*14a60*/  IMAD.MOV R11, RZ, RZ, -R11 ;  /* 0x000000ffff0b7224 */ /* 0x000fe200078e0a0b */
[----:B------:R-:W-:Y:S02]  /*14a70*/  ISETP.GE.AND P4, PT, R19, RZ, PT ;  /* 0x000000ff1300720c */ /* 0x000fe40003f86270 */
[----:B------:R-:W-:Y:S01]  /*14a80*/  IABS R19, R19 ;  /* 0x0000001300137213 */ /* 0x000fe20000000000 */
[----:B------:R-:W-:Y:S01]  /*14a90*/  IMAD R5, R4, R11, R5 ;  /* 0x0000000b04057224 */ /* 0x000fe200078e0205 */
[----:B------:R-:W-:-:S03]  /*14aa0*/  IABS R9, R10 ;  /* 0x0000000a00097213 */ /* 0x000fc60000000000 */
[----:B------:R-:W-:Y:S01]  /*14ab0*/  @!P6 IMAD.IADD R0, R0, 0x1, -R4 ;  /* 0x000000010000e824 */ /* 0x000fe200078e0a04 */
[----:B------:R-:W-:Y:S01]  /*14ac0*/  ISETP.GT.U32.AND P6, PT, R4, R5, PT ;  /* 0x000000050400720c */ /* 0x000fe20003fc4070 */
[----:B------:R-:W-:-:S03]  /*14ad0*/  IMAD.HI.U32 R13, R6, R19, RZ ;  /* 0x00000013060d7227 */ /* 0x000fc600078e00ff */
[----:B------:R-:W-:Y:S01]  /*14ae0*/  ISETP.GT.U32.AND P0, PT, R4, R0, PT ;  /* 0x000000000400720c */ /* 0x000fe20003f04070 */
[----:B------:R-:W-:Y:S01]  /*14af0*/  IMAD.HI.U32 R18, R6, R9, RZ ;  /* 0x0000000906127227 */ /* 0x000fe200078e00ff */
[----:B------:R-:W-:Y:S02]  /*14b00*/  ISETP.GE.AND P3, PT, R8, RZ, PT ;  /* 0x000000ff0800720c */ /* 0x000fe40003f66270 */
[----:B------:R-:W-:Y:S01]  /*14b10*/  IADD3 R8, R3, 0x76, RZ ;  /* 0x0000007603087810 */ /* 0x000fe20007ffe0ff */
[----:B------:R-:W-:Y:S02]  /*14b20*/  IMAD.MOV R13, RZ, RZ, -R13 ;  /* 0x000000ffff0d7224 */ /* 0x000fe400078e0a0d */
[----:B------:R-:W-:Y:S01]  /*14b30*/  IMAD.MOV R16, RZ, RZ, -R18 ;  /* 0x000000ffff107224 */ /* 0x000fe200078e0a12 */
[----:B------:R-:W-:Y:S01]  /*14b40*/  IABS R17, R8 ;  /* 0x0000000800117213 */ /* 0x000fe20000000000 */
[C---:B------:R-:W-:Y:S02]  /*14b50*/  IMAD R19, R4.reuse, R13, R19 ;  /* 0x0000000d04137224 */ /* 0x040fe400078e0213 */
[----:B------:R-:W-:-:S02]  /*14b60*/  IMAD R9, R4, R16, R9 ;  /* 0x0000001004097224 */ /* 0x000fc400078e0209 */
[----:B------:R-:W-:Y:S01]  /*14b70*/  @!P0 IMAD.IADD R0, R0, 0x1, -R4 ;  /* 0x0000000100008824 */ /* 0x000fe200078e0a04 */
[----:B------:R-:W-:Y:S01]  /*14b80*/  ISETP.GT.U32.AND P0, PT, R4, R19, PT ;  /* 0x000000130400720c */ /* 0x000fe20003f04070 */
[----:B------:R-:W-:-:S04]  /*14b90*/  IMAD.HI.U32 R12, R6, R17, RZ ;  /* 0x00000011060c7227 */ /* 0x000fc800078e00ff */
[----:B------:R-:W-:Y:S01]  /*14ba0*/  @!P6 IMAD.IADD R5, R5, 0x1, -R4 ;  /* 0x000000010505e824 */ /* 0x000fe200078e0a04 */
[----:B------:R-:W-:Y:S01]  /*14bb0*/  ISETP.GT.U32.AND P6, PT, R4, R9, PT ;  /* 0x000000090400720c */ /* 0x000fe20003fc4070 */
[----:B------:R-:W-:Y:S01]  /*14bc0*/  IMAD.MOV R12, RZ, RZ, -R12 ;  /* 0x000000ffff0c7224 */ /* 0x000fe200078e0a0c */
[----:B------:R-:W-:-:S03]  /*14bd0*/  IADD3 R7, R3, 0x75, RZ ;  /* 0x0000007503077810 */ /* 0x000fc60007ffe0ff */
[----:B------:R-:W-:Y:S01]  /*14be0*/  IMAD R17, R4, R12, R17 ;  /* 0x0000000c04117224 */ /* 0x000fe200078e0211 */
[----:B------:R-:W-:Y:S01]  /*14bf0*/  IADD3 R12, R3, 0x74, RZ ;  /* 0x00000074030c7810 */ /* 0x000fe20007ffe0ff */
[--C-:B------:R-:W-:Y:S01]  /*14c00*/  @!P0 IMAD.IADD R19, R19, 0x1, -R4.reuse ;  /* 0x0000000113138824 */ /* 0x100fe200078e0a04 */
[----:B------:R-:W-:Y:S02]  /*14c10*/  IABS R20, R7 ;  /* 0x0000000700147213 */ /* 0x000fe40000000000 */
[----:B------:R-:W-:Y:S02]  /*14c20*/  IADD3 R13, R3, 0x73, RZ ;  /* 0x00000073030d7810 */ /* 0x000fe40007ffe0ff */
[----:B------:R-:W-:Y:S01]  /*14c30*/  IABS R18, R12 ;  /* 0x0000000c00127213 */ /* 0x000fe20000000000 */
[----:B------:R-:W-:Y:S01]  /*14c40*/  @!P6 IMAD.IADD R9, R9, 0x1, -R4 ;  /* 0x000000010909e824 */ /* 0x000fe200078e0a04 */
[----:B------:R-:W-:Y:S01]  /*14c50*/  IABS R21, R13 ;  /* 0x0000000d00157213 */ /* 0x000fe20000000000 */
[----:B------:R-:W-:Y:S01]  /*14c60*/  IMAD.HI.U32 R11, R6, R20, RZ ;  /* 0x00000014060b7227 */ /* 0x000fe200078e00ff */
[----:B------:R-:W-:-:S02]  /*14c70*/  ISETP.GT.U32.AND P0, PT, R4, R5, PT ;  /* 0x000000050400720c */ /* 0x000fc40003f04070 */
[----:B------:R-:W-:Y:S01]  /*14c80*/  ISETP.GT.U32.AND P6, PT, R4, R19, PT ;  /* 0x000000130400720c */ /* 0x000fe20003fc4070 */
[----:B------:R-:W-:Y:S01]  /*14c90*/  IMAD.HI.U32 R24, R6, R18, RZ ;  /* 0x0000001206187227 */ /* 0x000fe200078e00ff */
[----:B------:R-:W-:-:S03]  /*14ca0*/  ISETP.GT.U32.AND P1, PT, R4, R9, PT ;  /* 0x000000090400720c */ /* 0x000fc60003f24070 */
[----:B------:R-:W-:Y:S02]  /*14cb0*/  IMAD.MOV R11, RZ, RZ, -R11 ;  /* 0x000000ffff0b7224 */ /* 0x000fe400078e0a0b */
[----:B------:R-:W-:-:S04]  /*14cc0*/  IMAD.HI.U32 R23, R6, R21, RZ ;  /* 0x0000001506177227 */ /* 0x000fc800078e00ff */
[----:B------:R-:W-:Y:S02]  /*14cd0*/  IMAD.MOV R24, RZ, RZ, -R24 ;  /* 0x000000ffff187224 */ /* 0x000fe400078e0a18 */
[C---:B------:R-:W-:Y:S02]  /*14ce0*/  IMAD R20, R4.reuse, R11, R20 ;  /* 0x0000000b04147224 */ /* 0x040fe400078e0214 */
[----:B------:R-:W-:Y:S02]  /*14cf0*/  IMAD.MOV R23, RZ, RZ, -R23 ;  /* 0x000000ffff177224 */ /* 0x000fe400078e0a17 */
[C---:B------:R-:W-:Y:S02]  /*14d00*/  IMAD R18, R4.reuse, R24, R18 ;  /* 0x0000001804127224 */ /* 0x040fe400078e0212 */
[----:B------:R-:W-:Y:S01]  /*14d10*/  @!P0 IMAD.IADD R5, R5, 0x1, -R4 ;  /* 0x0000000105058824 */ /* 0x000fe200078e0a04 */
[C---:B------:R-:W-:Y:S01]  /*14d20*/  ISETP.GT.U32.AND P0, PT, R4.reuse, R20, PT ;  /* 0x000000140400720c */ /* 0x040fe20003f04070 */
[----:B------:R-:W-:-:S02]  /*14d30*/  IMAD R21, R4, R23, R21 ;  /* 0x0000001704157224 */ /* 0x000fc400078e0215 */
[----:B------:R-:W-:Y:S01]  /*14d40*/  @!P2 IMAD.MOV R0, RZ, RZ, -R0 ;  /* 0x000000ffff00a224 */ /* 0x000fe200078e0a00 */
[C---:B------:R-:W-:Y:S01]  /*14d50*/  ISETP.GT.U32.AND P2, PT, R4.reuse, R17, PT ;  /* 0x000000110400720c */ /* 0x040fe20003f44070 */
[--C-:B------:R-:W-:Y:S01]  /*14d60*/  @!P6 IMAD.IADD R19, R19, 0x1, -R4.reuse ;  /* 0x000000011313e824 */ /* 0x100fe200078e0a04 */
[----:B------:R-:W-:Y:S01]  /*14d70*/  ISETP.GT.U32.AND P6, PT, R4, R18, PT ;  /* 0x000000120400720c */ /* 0x000fe20003fc4070 */
[----:B------:R-:W-:Y:S01]  /*14d80*/  @!P1 IMAD.IADD R9, R9, 0x1, -R4 ;  /* 0x0000000109099824 */ /* 0x000fe200078e0a04 */
[----:B------:R-:W-:Y:S02]  /*14d90*/  ISETP.GE.AND P5, PT, R10, RZ, PT ;  /* 0x000000ff0a00720c */ /* 0x000fe40003fa6270 */
[----:B------:R-:W-:Y:S02]  /*14da0*/  ISETP.GT.U32.AND P1, PT, R4, R21, PT ;  /* 0x000000150400720c */ /* 0x000fe40003f24070 */
[C---:B------:R-:W-:Y:S01]  /*14db0*/  IADD3 R10, R3.reuse, 0x72, RZ ;  /* 0x00000072030a7810 */ /* 0x040fe20007ffe0ff */
[----:B------:R-:W-:Y:S01]  /*14dc0*/  IMAD.MOV.U32 R14, RZ, RZ, R5 ;  /* 0x000000ffff0e7224 */ /* 0x000fe200078e0005 */
[----:B------:R-:W-:-:S02]  /*14dd0*/  IADD3 R11, R3, 0x71, RZ ;  /* 0x00000071030b7810 */ /* 0x000fc40007ffe0ff */
[----:B------:R-:W-:Y:S01]  /*14de0*/  IABS R22, R10 ;  /* 0x0000000a00167213 */ /* 0x000fe20000000000 */
[----:B------:R-:W-:Y:S01]  /*14df0*/  IMAD.MOV.U32 R3, RZ, RZ, R19 ;  /* 0x000000ffff037224 */ /* 0x000fe200078e0013 */
[----:B------:R0:W-:Y:S01]  /*14e00*/  STL [R1+0x1c0], R0 ;  /* 0x0001c00001007387 */ /* 0x0001e20000100800 */
[--C-:B------:R-:W-:Y:S01]  /*14e10*/  @!P0 IMAD.IADD R20, R20, 0x1, -R4.reuse ;  /* 0x0000000114148824 */ /* 0x100fe200078e0a04 */
[----:B------:R-:W-:Y:S01]  /*14e20*/  IABS R16, R11 ;  /* 0x0000000b00107213 */ /* 0x000fe20000000000 */
[--C-:B------:R-:W-:Y:S02]  /*14e30*/  @!P2 IMAD.IADD R17, R17, 0x1, -R4.reuse ;  /* 0x000000011111a824 */ /* 0x100fe400078e0a04 */
[----:B------:R-:W-:Y:S02]  /*14e40*/  @!P6 IMAD.IADD R18, R18, 0x1, -R4 ;  /* 0x000000011212e824 */ /* 0x000fe400078e0a04 */
[----:B------:R-:W-:Y:S02]  /*14e50*/  @!P3 IMAD.MOV R14, RZ, RZ, -R14 ;  /* 0x000000ffff0eb224 */ /* 0x000fe400078e0a0e */
[----:B0-----:R-:W-:Y:S01]  /*14e60*/  IMAD.HI.U32 R0, R6, R22, RZ ;  /* 0x0000001606007227 */ /* 0x001fe200078e00ff */
[----:B------:R-:W-:-:S03]  /*14e70*/  ISETP.GT.U32.AND P6, PT, R4, R17, PT ;  /* 0x000000110400720c */ /* 0x000fc60003fc4070 */
[----:B------:R-:W-:Y:S02]  /*14e80*/  @!P4 IMAD.MOV R3, RZ, RZ, -R3 ;  /* 0x000000ffff03c224 */ /* 0x000fe400078e0a03 */
[----:B------:R-:W-:Y:S01]  /*14e90*/  @!P1 IMAD.IADD R21, R21, 0x1, -R4 ;  /* 0x0000000115159824 */ /* 0x000fe200078e0a04 */
[C---:B------:R-:W-:Y:S01]  /*14ea0*/  ISETP.GT.U32.AND P1, PT, R4.reuse, R20, PT ;  /* 0x000000140400720c */ /* 0x040fe20003f24070 */
[----:B------:R-:W-:Y:S01]  /*14eb0*/  IMAD.MOV R0, RZ, RZ, -R0 ;  /* 0x000000ffff007224 */ /* 0x000fe200078e0a00 */
[----:B------:R-:W-:Y:S01]  /*14ec0*/  ISETP.GT.U32.AND P4, PT, R4, R18, PT ;  /* 0x000000120400720c */ /* 0x000fe20003f84070 */
[----:B------:R-:W-:Y:S01]  /*14ed0*/  IMAD.HI.U32 R24, R6, R16, RZ ;  /* 0x0000001006187227 */ /* 0x000fe200078e00ff */
[----:B------:R-:W-:Y:S01]  /*14ee0*/  STL [R1+0x1b8], R14 ;  /* 0x0001b80e01007387 */ /* 0x000fe20000100800 */
[C---:B------:R-:W-:Y:S02]  /*14ef0*/  ISETP.GT.U32.AND P3, PT, R4.reuse, R21, PT ;  /* 0x000000150400720c */ /* 0x040fe40003f64070 */
[----:B------:R-:W-:Y:S01]  /*14f00*/  IMAD R0, R4, R0, R22 ;  /* 0x0000000004007224 */ /* 0x000fe200078e0216 */
[----:B------:R0:W-:Y:S01]  /*14f10*/  STL [R1+0x1b4], R3 ;  /* 0x0001b40301007387 */ /* 0x0001e20000100800 */
[----:B------:R-:W-:Y:S01]  /*14f20*/  IMAD.MOV R24, RZ, RZ, -R24 ;  /* 0x000000ffff187224 */ /* 0x000fe200078e0a18 */
[----:B------:R-:W-:-:S02]  /*14f30*/  ISETP.GE.AND P2, PT, R8, RZ, PT ;  /* 0x000000ff0800720c */ /* 0x000fc40003f46270 */
[----:B------:R-:W-:Y:S01]  /*14f40*/  ISETP.GE.AND P0, PT, R7, RZ, PT ;  /* 0x000000ff0700720c */ /* 0x000fe20003f06270 */
[----:B------:R-:W-:Y:S02]  /*14f50*/  IMAD R16, R4, R24, R16 ;  /* 0x0000001804107224 */ /* 0x000fe400078e0210 */
[----:B0-----:R-:W-:-:S04]  /*14f60*/  IMAD.MOV.U32 R3, RZ, RZ, R9 ;  /* 0x000000ffff037224 */ /* 0x001fc800078e0009 */
[----:B------:R-:W-:Y:S01]  /*14f70*/  @!P5 IMAD.MOV R3, RZ, RZ, -R3 ;  /* 0x000000ffff03d224 */ /* 0x000fe200078e0a03 */
[----:B------:R-:W-:Y:S01]  /*14f80*/  ISETP.GT.U32.AND P5, PT, R4, R0, PT ;  /* 0x000000000400720c */ /* 0x000fe20003fa4070 */
[--C-:B------:R-:W-:Y:S01]  /*14f90*/  @!P1 IMAD.IADD R20, R20, 0x1, -R4.reuse ;  /* 0x0000000114149824 */ /* 0x100fe200078e0a04 */
[----:B------:R-:W-:Y:S01]  /*14fa0*/  ISETP.GT.U32.AND P1, PT, R4, R16, PT ;  /* 0x000000100400720c */ /* 0x000fe20003f24070 */
[--C-:B------:R-:W-:Y:S01]  /*14fb0*/  @!P6 IMAD.IADD R17, R17, 0x1, -R4.reuse ;  /* 0x000000011111e824 */ /* 0x100fe200078e0a04 */
[----:B------:R-:W-:Y:S01]  /*14fc0*/  ISETP.GE.AND P6, PT, R12, RZ, PT ;  /* 0x000000ff0c00720c */ /* 0x000fe20003fc6270 */
[--C-:B------:R-:W-:Y:S01]  /*14fd0*/  @!P4 IMAD.IADD R18, R18, 0x1, -R4.reuse ;  /* 0x000000011212c824 */ /* 0x100fe200078e0a04 */
[----:B------:R-:W-:Y:S01]  /*14fe0*/  ISETP.GE.AND P4, PT, R13, RZ, PT ;  /* 0x000000ff0d00720c */ /* 0x000fe20003f86270 */
[----:B------:R0:W-:Y:S01]  /*14ff0*/  STL [R1+0x1b0], R3 ;  /* 0x0001b00301007387 */ /* 0x0001e20000100800 */
[----:B------:R-:W-:Y:S02]  /*15000*/  IMAD.MOV.U32 R14, RZ, RZ, R17 ;  /* 0x000000ffff0e7224 */ /* 0x000fe400078e0011 */
[----:B------:R-:W-:Y:S01]  /*15010*/  @!P3 IMAD.IADD R21, R21, 0x1, -R4 ;  /* 0x000000011515b824 */ /* 0x000fe200078e0a04 */
[----:B------:R-:W-:Y:S01]  /*15020*/  ISETP.GE.AND P3, PT, R10, RZ, PT ;  /* 0x000000ff0a00720c */ /* 0x000fe20003f66270 */
[----:B------:R-:W-:-:S02]  /*15030*/  @!P2 IMAD.MOV R14, RZ, RZ, -R14 ;  /* 0x000000ffff0ea224 */ /* 0x000fc400078e0a0e */
[----:B------:R-:W-:Y:S02]  /*15040*/  @!P5 IMAD.IADD R0, R0, 0x1, -R4 ;  /* 0x000000010000d824 */ /* 0x000fe400078e0a04 */
[----:B0-----:R-:W-:Y:S01]  /*15050*/  IMAD.MOV.U32 R3, RZ, RZ, R20 ;  /* 0x000000ffff037224 */ /* 0x001fe200078e0014 */
[----:B------:R-:W-:-:S03]  /*15060*/  ISETP.GE.AND P5, PT, R11, RZ, PT ;  /* 0x000000ff0b00720c */ /* 0x000fc60003fa6270 */
[----:B------:R-:W-:Y:S01]  /*15070*/  @!P0 IMAD.MOV R3, RZ, RZ, -R3 ;  /* 0x000000ffff038224 */ /* 0x000fe200078e0a03 */
[----:B------:R-:W-:Y:S01]  /*15080*/  STL [R1+0x1ac], R14 ;  /* 0x0001ac0e01007387 */ /* 0x000fe20000100800 */
[----:B------:R-:W-:Y:S01]  /*15090*/  @!P1 IMAD.IADD R16, R16, 0x1, -R4 ;  /* 0x0000000110109824 */ /* 0x000fe200078e0a04 */
[C---:B------:R-:W-:Y:S02]  /*150a0*/  ISETP.GT.U32.AND P1, PT, R4.reuse, R0, PT ;  /* 0x000000000400720c */ /* 0x040fe40003f24070 */
[----:B------:R0:W-:Y:S02]  /*150b0*/  STL [R1+0x1a8], R3 ;  /* 0x0001a80301007387 */ /* 0x0001e40000100800 */
[----:B------:R-:W-:Y:S01]  /*150c0*/  ISETP.GT.U32.AND P2, PT, R4, R16, PT ;  /* 0x000000100400720c */ /* 0x000fe20003f44070 */
[----:B0-----:R-:W-:-:S04]  /*150d0*/  IMAD.MOV.U32 R3, RZ, RZ, R21 ;  /* 0x000000ffff037224 */ /* 0x001fc800078e0015 */
[----:B------:R-:W-:-:S04]  /*150e0*/  @!P4 IMAD.MOV R3, RZ, RZ, -R3 ;  /* 0x000000ffff03c224 */ /* 0x000fc800078e0a03 */
[----:B------:R-:W-:-:S04]  /*150f0*/  @!P1 IMAD.IADD R0, R0, 0x1, -R4 ;  /* 0x0000000100009824 */ /* 0x000fc800078e0a04 */
[----:B------:R-:W-:Y:S01]  /*15100*/  @!P2 IMAD.IADD R16, R16, 0x1, -R4 ;  /* 0x000000011010a824 */ /* 0x000fe200078e0a04 */
[C---:B--2---:R-:W-:Y:S02]  /*15110*/  IADD3 R8, R2.reuse, 0x70, RZ ;  /* 0x0000007002087810 */ /* 0x044fe40007ffe0ff */
[----:B------:R-:W-:Y:S02]  /*15120*/  IADD3 R7, R2, 0x6f, RZ ;  /* 0x0000006f02077810 */ /* 0x000fe40007ffe0ff */
[----:B------:R-:W-:Y:S02]  /*15130*/  IABS R5, R8 ;  /* 0x0000000800057213 */ /* 0x000fe40000000000 */
[----:B------:R-:W-:-:S03]  /*15140*/  IABS R9, R7 ;  /* 0x0000000700097213 */ /* 0x000fc60000000000 */
[----:B------:R-:W-:-:S04]  /*15150*/  IMAD.HI.U32 R13, R6, R5, RZ ;  /* 0x00000005060d7227 */ /* 0x000fc800078e00ff */
[----:B------:R-:W-:-:S04]  /*15160*/  IMAD.HI.U32 R12, R6, R9, RZ ;  /* 0x00000009060c7227 */ /* 0x000fc800078e00ff */
[----:B------:R-:W-:Y:S02]  /*15170*/  IMAD.MOV R10, RZ, RZ, -R13 ;  /* 0x000000ffff0a7224 */ /* 0x000fe400078e0a0d */
[----:B------:R-:W-:Y:S02]  /*15180*/  IMAD.MOV R11, RZ, RZ, -R12 ;  /* 0x000000ffff0b7224 */ /* 0x000fe400078e0a0c */
[C---:B------:R-:W-:Y:S02]  /*15190*/  IMAD R10, R4.reuse, R10, R5 ;  /* 0x0000000a040a7224 */ /* 0x040fe400078e0205 */
[----:B------:R-:W-:Y:S02]  /*151a0*/  IMAD.MOV.U32 R12, RZ, RZ, R18 ;  /* 0x000000ffff0c7224 */ /* 0x000fe400078e0012 */
[C---:B------:R-:W-:Y:S02]  /*151b0*/  IMAD R9, R4.reuse, R11, R9 ;  /* 0x0000000b04097224 */ /* 0x040fe400078e0209 */
[----:B------:R-:W-:Y:S01]  /*151c0*/  @!P6 IMAD.MOV R12, RZ, RZ, -R12 ;  /* 0x000000ffff0ce224 */ /* 0x000fe200078e0a0c */
[----:B------:R-:W-:-:S02]  /*151d0*/  ISETP.GT.U32.AND P6, PT, R4, R10, PT ;  /* 0x0000000a0400720c */ /* 0x000fc40003fc4070 */
[----:B------:R-:W-:Y:S02]  /*151e0*/  ISETP.GT.U32.AND P4, PT, R4, R9, PT ;  /* 0x000000090400720c */ /* 0x000fe40003f84070 */
[----:B------:R-:W-:Y:S01]  /*151f0*/  IADD3 R5, R2, 0x6e, RZ ;  /* 0x0000006e02057810 */ /* 0x000fe20007ffe0ff */
[----:B------:R-:W-:Y:S01]  /*15200*/  STL [R1+0x1a4], R12 ;  /* 0x0001a40c01007387 */ /* 0x000fe20000100800 */
[----:B------:R-:W-:Y:S02]  /*15210*/  ISETP.GE.AND P1, PT, R7, RZ, PT ;  /* 0x000000ff0700720c */ /* 0x000fe40003f26270 */
[----:B------:R-:W-:Y:S01]  /*15220*/  IABS R7, R5 ;  /* 0x0000000500077213 */ /* 0x000fe20000000000 */
[----:B------:R0:W-:Y:S04]  /*15230*/  STL [R1+0x24], R3 ;  /* 0x0000240301007387 */ /* 0x0001e80000100800 */
[--C-:B------:R-:W-:Y:S01]  /*15240*/  @!P6 IMAD.IADD R10, R10, 0x1, -R4.reuse ;  /* 0x000000010a0ae824 */ /* 0x100fe200078e0a04 */
[----:B------:R-:W-:Y:S01]  /*15250*/  ISETP.GE.AND P2, PT, R5, RZ, PT ;  /* 0x000000ff0500720c */ /* 0x000fe20003f46270 */
[----:B------:R-:W-:Y:S01]  /*15260*/  @!P4 IMAD.IADD R9, R9, 0x1, -R4 ;  /* 0x000000010909c824 */ /* 0x000fe200078e0a04 */
[----:B------:R-:W-:Y:S01]  /*15270*/  IADD3 R11, R2, 0x6d, RZ ;  /* 0x0000006d020b7810 */ /* 0x000fe20007ffe0ff */
[----:B0-----:R-:W-:Y:S01]  /*15280*/  IMAD.MOV.U32 R3, RZ, RZ, R0 ;  /* 0x000000ffff037224 */ /* 0x001fe200078e0000 */
[----:B------:R-:W-:Y:S01]  /*15290*/  ISETP.GT.U32.AND P4, PT, R4, R10, PT ;  /* 0x0000000a0400720c */ /* 0x000fe20003f84070 */
[----:B------:R-:W-:-:S02]  /*152a0*/  IMAD.MOV.U32 R5, RZ, RZ, R7 ;  /* 0x000000ffff057224 */ /* 0x000fc400078e0007 */
[----:B------:R-:W-:Y:S01]  /*152b0*/  @!P3 IMAD.MOV R3, RZ, RZ, -R3 ;  /* 0x000000ffff03b224 */ /* 0x000fe200078e0a03 */
[----:B------:R-:W-:Y:S01]  /*152c0*/  ISETP.GE.AND P0, PT, R8, RZ, PT ;  /* 0x000000ff0800720c */ /* 0x000fe20003f06270 */
[C---:B------:R-:W-:Y:S01]  /*152d0*/  IMAD.HI.U32 R7, R6.reuse, R5, RZ ;  /* 0x0000000506077227 */ /* 0x040fe200078e00ff */
[----:B------:R-:W-:Y:S02]  /*152e0*/  IABS R8, R11 ;  /* 0x0000000b00087213 */ /* 0x000fe40000000000 */
[----:B------:R0:W-:Y:S03]  /*152f0*/  STL [R1+0x174], R3 ;  /* 0x0001740301007387 */ /* 0x0001e60000100800 */
[----:B------:R-:W-:Y:S01]  /*15300*/  IMAD.HI.U32 R0, R6, R8, RZ ;  /* 0x0000000806007227 */ /* 0x000fe200078e00ff */
[----:B------:R-:W-:-:S03]  /*15310*/  ISETP.GT.U32.AND P3, PT, R4, R9, PT ;  /* 0x000000090400720c */ /* 0x000fc60003f64070 */
[----:B0-----:R-:W-:Y:S02]  /*15320*/  IMAD.MOV.U32 R3, RZ, RZ, R16 ;  /* 0x000000ffff037224 */ /* 0x001fe400078e0010 */
[----:B------:R-:W-:Y:S02]  /*15330*/  IMAD.MOV R16, RZ, RZ, -R7 ;  /* 0x000000ffff107224 */ /* 0x000fe400078e0a07 */
[----:B------:R-:W-:Y:S02]  /*15340*/  IMAD.MOV R0, RZ, RZ, -R0 ;  /* 0x000000ffff007224 */ /* 0x000fe400078e0a00 */
[----:B------:R-:W-:Y:S02]  /*15350*/  IMAD R16, R4, R16, R5 ;  /* 0x0000001004107224 */ /* 0x000fe400078e0205 */
[----:B------:R-:W-:Y:S01]  /*15360*/  @!P4 IMAD.IADD R10, R10, 0x1, -R4 ;  /* 0x000000010a0ac824 */ /* 0x000fe200078e0a04 */
[----:B------:R-:W-:Y:S01]  /*15370*/  ISETP.GE.AND P6, PT, R11, RZ, PT ;  /* 0x000000ff0b00720c */ /* 0x000fe20003fc6270 */
[C---:B------:R-:W-:Y:S01]  /*15380*/  IMAD R8, R4.reuse, R0, R8 ;  /* 0x0000000004087224 */ /* 0x040fe200078e0208 */
[----:B------:R-:W-:Y:S01]  /*15390*/  ISETP.GT.U32.AND P4, PT, R4, R16, PT ;  /* 0x000000100400720c */ /* 0x000fe20003f84070 */
[----:B------:R-:W-:Y:S01]  /*153a0*/  IMAD.MOV.U32 R11, RZ, RZ, R10 ;  /* 0x000000ffff0b7224 */ /* 0x000fe200078e000a */
[----:B------:R-:W-:-:S03]  /*153b0*/  IADD3 R13, R2, 0x6c, RZ ;  /* 0x0000006c020d7810 */ /* 0x000fc60007ffe0ff */
[----:B------:R-:W-:Y:S01]  /*153c0*/  @!P0 IMAD.MOV R11, RZ, RZ, -R11 ;  /* 0x000000ffff0b8224 */ /* 0x000fe200078e0a0b */
[----:B------:R-:W-:Y:S01]  /*153d0*/  ISETP.GT.U32.AND P0, PT, R4, R8, PT ;  /* 0x000000080400720c */ /* 0x000fe20003f04070 */
[----:B------:R-:W-:Y:S01]  /*153e0*/  @!P5 IMAD.MOV R3, RZ, RZ, -R3 ;  /* 0x000000ffff03d224 */ /* 0x000fe200078e0a03 */
[----:B------:R-:W-:Y:S01]  /*153f0*/  ISETP.GE.AND P5, PT, R13, RZ, PT ;  /* 0x000000ff0d00720c */ /* 0x000fe20003fa6270 */
[--C-:B------:R-:W-:Y:S01]  /*15400*/  @!P3 IMAD.IADD R9, R9, 0x1, -R4.reuse ;  /* 0x000000010909b824 */ /* 0x100fe200078e0a04 */
[----:B------:R-:W-:Y:S02]  /*15410*/  IABS R13, R13 ;  /* 0x0000000d000d7213 */ /* 0x000fe40000000000 */
[----:B------:R0:W-:Y:S01]  /*15420*/  STL [R1+0x178], R3 ;  /* 0x0001780301007387 */ /* 0x0001e20000100800 */
[----:B------:R-:W-:Y:S01]  /*15430*/  @!P4 IMAD.IADD R16, R16, 0x1, -R4 ;  /* 0x000000011010c824 */ /* 0x000fe200078e0a04 */
[----:B------:R-:W-:Y:S01]  /*15440*/  IADD3 R0, R2, 0x6b, RZ ;  /* 0x0000006b02007810 */ /* 0x000fe20007ffe0ff */
[----:B------:R-:W-:Y:S01]  /*15450*/  IMAD.HI.U32 R7, R6, R13, RZ ;  /* 0x0000000d06077227 */ /* 0x000fe200078e00ff */
[----:B------:R-:W-:-:S03]  /*15460*/  IADD3 R12, R2, 0x6a, RZ ;  /* 0x0000006a020c7810 */ /* 0x000fc60007ffe0ff */
[----:B0-----:R-:W-:Y:S01]  /*15470*/  IMAD.MOV.U32 R3, RZ, RZ, R9 ;  /* 0x000000ffff037224 */ /* 0x001fe200078e0009 */
[----:B------:R-:W-:Y:S01]  /*15480*/  ISETP.GE.AND P3, PT, R0, RZ, PT ;  /* 0x000000ff0000720c */ /* 0x000fe20003f66270 */
[----:B------:R-:W-:Y:S01]  /*15490*/  @!P0 IMAD.IADD R8, R8, 0x1, -R4 ;  /* 0x0000000108088824 */ /* 0x000fe200078e0a04 */
[----:B------:R-:W-:Y:S01]  /*154a0*/  ISETP.GT.U32.AND P4, PT, R4, R16, PT ;  /* 0x000000100400720c */ /* 0x000fe20003f84070 */
[----:B------:R-:W-:Y:S01]  /*154b0*/  @!P1 IMAD.MOV R3, RZ, RZ, -R3 ;  /* 0x000000ffff039224 */ /* 0x000fe200078e0a03 */
[----:B------:R-:W-:Y:S01]  /*154c0*/  ISETP.GE.AND P1, PT, R12, RZ, PT ;  /* 0x000000ff0c00720c */ /* 0x000fe20003f26270 */
[----:B------:R-:W-:Y:S01]  /*154d0*/  IMAD.MOV R7, RZ, RZ, -R7 ;  /* 0x000000ffff077224 */ /* 0x000fe200078e0a07 */
[----:B------:R-:W-:Y:S02]  /*154e0*/  IABS R0, R0 ;  /* 0x0000000000007213 */ /* 0x000fe40000000000 */
[----:B------:R-:W-:Y:S01]  /*154f0*/  IABS R12, R12 ;  /* 0x0000000c000c7213 */ /* 0x000fe20000000000 */
[C---:B------:R-:W-:Y:S01]  /*15500*/  IMAD R13, R4.reuse, R7, R13 ;  /* 0x00000007040d7224 */ /* 0x040fe200078e020d */
[----:B------:R-:W-:Y:S01]  /*15510*/  ISETP.GT.U32.AND P0, PT, R4, R8, PT ;  /* 0x000000080400720c */ /* 0x000fe20003f04070 */
[----:B------:R-:W-:Y:S01]  /*15520*/  IMAD.MOV.U32 R10, RZ, RZ, R0 ;  /* 0x000000ffff0a7224 */ /* 0x000fe200078e0000 */
[----:B------:R-:W-:Y:S01]  /*15530*/  IADD3 R5, R2, 0x69, RZ ;  /* 0x0000006902057810 */ /* 0x000fe20007ffe0ff */
[C---:B------:R-:W-:Y:S01]  /*15540*/  IMAD.HI.U32 R7, R6.reuse, R12, RZ ;  /* 0x0000000c06077227 */ /* 0x040fe200078e00ff */
[----:B------:R0:W-:Y:S03]  /*15550*/  STL [R1+0x180], R11 ;  /* 0x0001800b01007387 */ /* 0x0001e60000100800 */
[----:B------:R-:W-:-:S04]  /*15560*/  IMAD.HI.U32 R0, R6, R10, RZ ;  /* 0x0000000a06007227 */ /* 0x000fc800078e00ff */
[----:B------:R-:W-:Y:S01]  /*15570*/  IMAD.MOV R7, RZ, RZ, -R7 ;  /* 0x000000ffff077224 */ /* 0x000fe200078e0a07 */
[----:B0-----:R-:W-:Y:S01]  /*15580*/  IABS R11, R5 ;  /* 0x00000005000b7213 */ /* 0x001fe20000000000 */
[----:B------:R-:W-:Y:S01]  /*15590*/  @!P4 IMAD.IADD R16, R16, 0x1, -R4 ;  /* 0x000000011010c824 */ /* 0x000fe200078e0a04 */
[C---:B------:R-:W-:Y:S01]  /*155a0*/  ISETP.GT.U32.AND P4, PT, R4.reuse, R13, PT ;  /* 0x0000000d0400720c */ /* 0x040fe20003f84070 */
[----:B------:R-:W-:Y:S02]  /*155b0*/  IMAD.MOV R0, RZ, RZ, -R0 ;  /* 0x000000ffff007224 */ /* 0x000fe400078e0a00 */
[----:B------:R-:W-:Y:S02]  /*155c0*/  IMAD R12, R4, R7, R12 ;  /* 0x00000007040c7224 */ /* 0x000fe400078e020c */
[----:B------:R-:W-:Y:S01]  /*155d0*/  IMAD.HI.U32 R9, R6, R11, RZ ;  /* 0x0000000b06097227 */ /* 0x000fe200078e00ff */
[----:B------:R0:W-:Y:S03]  /*155e0*/  STL [R1+0x1a0], R3 ;  /* 0x0001a00301007387 */ /* 0x0001e60000100800 */
[----:B------:R-:W-:-:S02]  /*155f0*/  IMAD R10, R4, R0, R10 ;  /* 0x00000000040a7224 */ /* 0x000fc400078e020a */
[----:B------:R-:W-:Y:S01]  /*15600*/  @!P0 IMAD.IADD R8, R8, 0x1, -R4 ;  /* 0x0000000108088824 */ /* 0x000fe200078e0a04 */
[C---:B------:R-:W-:Y:S01]  /*15610*/  ISETP.GT.U32.AND P0, PT, R4.reuse, R12, PT ;  /* 0x0000000c0400720c */ /* 0x040fe20003f04070 */
[----:B------:R-:W-:Y:S02]  /*15620*/  IMAD.MOV R9, RZ, RZ, -R9 ;  /* 0x000000ffff097224 */ /* 0x000fe400078e0a09 */
[----:B0-----:R-:W-:Y:S02]  /*15630*/  IMAD.MOV.U32 R3, RZ, RZ, R16 ;  /* 0x000000ffff037224 */ /* 0x001fe400078e0010 */
[C---:B------:R-:W-:Y:S02]  /*15640*/  IMAD R11, R4.reuse, R9, R11 ;  /* 0x00000009040b7224 */ /* 0x040fe400078e020b */
[----:B------:R-:W-:Y:S01]  /*15650*/  @!P2 IMAD.MOV R3, RZ, RZ, -R3 ;  /* 0x000000ffff03a224 */ /* 0x000fe200078e0a03 */
[C---:B------:R-:W-:Y:S01]  /*15660*/  ISETP.GT.U32.AND P2, PT, R4.reuse, R10, PT ;  /* 0x0000000a0400720c */ /* 0x040fe20003f44070 */
[----:B------:R-:W-:Y:S01]  /*15670*/  @!P4 IMAD.IADD R13, R13, 0x1, -R4 ;  /* 0x000000010d0dc824 */ /* 0x000fe200078e0a04 */
[----:B------:R-:W-:-:S02]  /*15680*/  ISETP.GT.U32.AND P4, PT, R4, R11, PT ;  /* 0x0000000b0400720c */ /* 0x000fc40003f84070 */
[C---:B------:R-:W-:Y:S02]  /*15690*/  IADD3 R21, R2.reuse, 0x68, RZ ;  /* 0x0000006802157810 */ /* 0x040fe40007ffe0ff */
[----:B------:R-:W-:Y:S01]  /*156a0*/  IADD3 R18, R2, 0x67, RZ ;  /* 0x0000006702127810 */ /* 0x000fe20007ffe0ff */
[----:B------:R0:W-:Y:S01]  /*156b0*/  STL [R1+0x18c], R3 ;  /* 0x00018c0301007387 */ /* 0x0001e20000100800 */
[--C-:B------:R-:W-:Y:S01]  /*156c0*/  @!P0 IMAD.IADD R12, R12, 0x1, -R4.reuse ;  /* 0x000000010c0c8824 */ /* 0x100fe200078e0a04 */
[----:B------:R-:W-:Y:S02]  /*156d0*/  IABS R0, R21 ;  /* 0x0000001500007213 */ /* 0x000fe40000000000 */
[----:B------:R-:W-:Y:S02]  /*156e0*/  IABS R16, R18 ;  /* 0x0000001200107213 */ /* 0x000fe40000000000 */
[----:B------:R-:W-:Y:S02]  /*156f0*/  @!P2 IMAD.IADD R10, R10, 0x1, -R4 ;  /* 0x000000010a0aa824 */ /* 0x000fe400078e0a04 */
[----:B0-----:R-:W-:Y:S01]  /*15700*/  IMAD.MOV.U32 R3, RZ, RZ, R8 ;  /* 0x000000ffff037224 */ /* 0x001fe200078e0008 */
[----:B------:R-:W-:Y:S01]  /*15710*/  ISETP.GT.U32.AND P2, PT, R4, R13, PT ;  /* 0x0000000d0400720c */ /* 0x000fe20003f44070 */
[----:B------:R-:W-:-:S04]  /*15720*/  IMAD.HI.U32 R7, R6, R0, RZ ;  /* 0x0000000006077227 */ /* 0x000fc800078e00ff */
[----:B------:R-:W-:Y:S01]  /*15730*/  @!P6 IMAD.MOV R3, RZ, RZ, -R3 ;  /* 0x000000ffff03e224 */ /* 0x000fe200078e0a03 */
[----:B------:R-:W-:Y:S01]  /*15740*/  ISETP.GT.U32.AND P6, PT, R4, R12, PT ;  /* 0x0000000c0400720c */ /* 0x000fe20003fc4070 */
[----:B------:R-:W-:-:S04]  /*15750*/  IMAD.HI.U32 R8, R6, R16, RZ ;  /* 0x0000001006087227 */ /* 0x000fc800078e00ff */
[----:B------:R-:W-:Y:S02]  /*15760*/  @!P4 IMAD.IADD R11, R11, 0x1, -R4 ;  /* 0x000000010b0bc824 */ /* 0x000fe400078e0a04 */
[----:B------:R-:W-:Y:S02]  /*15770*/  IMAD.MOV R7, RZ, RZ, -R7 ;  /* 0x000000ffff077224 */ /* 0x000fe400078e0a07 */
[----:B------:R-:W-:Y:S01]  /*15780*/  IMAD.MOV R8, RZ, RZ, -R8 ;  /* 0x000000ffff087224 */ /* 0x000fe200078e0a08 */
[C---:B------:R-:W-:Y:S01]  /*15790*/  ISETP.GT.U32.AND P0, PT, R4.reuse, R10, PT ;  /* 0x0000000a0400720c */ /* 0x040fe20003f04070 */
[C---:B------:R-:W-:Y:S01]  /*157a0*/  IMAD R0, R4.reuse, R7, R0 ;  /* 0x0000000704007224 */ /* 0x040fe200078e0200 */
[C---:B------:R-:W-:Y:S01]  /*157b0*/  ISETP.GT.U32.AND P4, PT, R4.reuse, R11, PT ;  /* 0x0000000b0400720c */ /* 0x040fe20003f84070 */
[C---:B------:R-:W-:Y:S02]  /*157c0*/  IMAD R16, R4.reuse, R8, R16 ;  /* 0x0000000804107224 */ /* 0x040fe400078e0210 */
[--C-:B------:R-:W-:Y:S01]  /*157d0*/  @!P2 IMAD.IADD R13, R13, 0x1, -R4.reuse ;  /* 0x000000010d0da824 */ /* 0x100fe200078e0a04 */
[----:B------:R-:W-:Y:S01]  /*157e0*/  ISETP.GT.U32.AND P2, PT, R4, R0, PT ;  /* 0x000000000400720c */ /* 0x000fe20003f44070 */
[----:B------:R-:W-:Y:S01]  /*157f0*/  @!P6 IMAD.IADD R12, R12, 0x1, -R4 ;  /* 0x000000010c0ce824 */ /* 0x000fe200078e0a04 */
[----:B------:R-:W-:-:S02]  /*15800*/  ISETP.GT.U32.AND P6, PT, R4, R16, PT ;  /* 0x000000100400720c */ /* 0x000fc40003fc4070 */
[C---:B------:R-:W-:Y:S02]  /*15810*/  IADD3 R7, R2.reuse, 0x65, RZ ;  /* 0x0000006502077810 */ /* 0x040fe40007ffe0ff */
[----:B------:R-:W-:Y:S01]  /*15820*/  IADD3 R8, R2, 0x64, RZ ;  /* 0x0000006402087810 */ /* 0x000fe20007ffe0ff */
[--C-:B------:R-:W-:Y:S01]  /*15830*/  @!P0 IMAD.IADD R10, R10, 0x1, -R4.reuse ;  /* 0x000000010a0a8824 */ /* 0x100fe200078e0a04 */
[----:B------:R-:W-:Y:S01]  /*15840*/  IABS R19, R7 ;  /* 0x0000000700137213 */ /* 0x000fe20000000000 */
[--C-:B------:R-:W-:Y:S01]  /*15850*/  @!P4 IMAD.IADD R11, R11, 0x1, -R4.reuse ;  /* 0x000000010b0bc824 */ /* 0x100fe200078e0a04 */
[----:B------:R-:W-:Y:S01]  /*15860*/  IADD3 R9, R2, 0x66, RZ ;  /* 0x0000006602097810 */ /* 0x000fe20007ffe0ff */
[----:B------:R0:W-:Y:S01]  /*15870*/  STL [R1+0x184], R3 ;  /* 0x0001840301007387 */ /* 0x0001e20000100800 */
[----:B------:R-:W-:Y:S01]  /*15880*/  ISETP.GE.AND P4, PT, R21, RZ, PT ;  /* 0x000000ff1500720c */ /* 0x000fe20003f86270 */
[----:B------:R-:W-:Y:S01]  /*15890*/  IMAD.MOV.U32 R14, RZ, RZ, R13 ;  /* 0x000000ffff0e7224 */ /* 0x000fe200078e000d */
[----:B------:R-:W-:Y:S01]  /*158a0*/  IABS R21, R8 ;  /* 0x0000000800157213 */ /* 0x000fe20000000000 */
[----:B------:R-:W-:Y:S01]  /*158b0*/  @!P2 IMAD.IADD R0, R0, 0x1, -R4 ;  /* 0x000000010000a824 */ /* 0x000fe200078e0a04 */
[----:B------:R-:W-:Y:S01]  /*158c0*/  ISETP.GE.AND P0, PT, R5, RZ, PT ;  /* 0x000000ff0500720c */ /* 0x000fe20003f06270 */
[----:B------:R-:W-:Y:S01]  /*158d0*/  IMAD.HI.U32 R5, R6, R19, RZ ;  /* 0x0000001306057227 */ /* 0x000fe200078e00ff */
[----:B------:R-:W-:-:S03]  /*158e0*/  IABS R20, R9 ;  /* 0x0000000900147213 */ /* 0x000fc60000000000 */
[----:B0-----:R-:W-:Y:S01]  /*158f0*/  IMAD.MOV.U32 R3, RZ, RZ, R10 ;  /* 0x000000ffff037224 */ /* 0x001fe200078e000a */
[----:B------:R-:W-:Y:S01]  /*15900*/  ISETP.GE.AND P2, PT, R18, RZ, PT ;  /* 0x000000ff1200720c */ /* 0x000fe20003f46270 */
[----:B------:R-:W-:Y:S02]  /*15910*/  @!P6 IMAD.IADD R16, R16, 0x1, -R4 ;  /* 0x000000011010e824 */ /* 0x000fe400078e0a04 */
[----:B------:R-:W-:Y:S02]  /*15920*/  @!P5 IMAD.MOV R14, RZ, RZ, -R14 ;  /* 0x000000ffff0ed224 */ /* 0x000fe400078e0a0e */
[----:B------:R-:W-:Y:S02]  /*15930*/  IMAD.MOV.U32 R18, RZ, RZ, R21 ;  /* 0x000000ffff127224 */ /* 0x000fe400078e0015 */
[----:B------:R-:W-:Y:S01]  /*15940*/  @!P3 IMAD.MOV R3, RZ, RZ, -R3 ;  /* 0x000000ffff03b224 */ /* 0x000fe200078e0a03 */
[----:B------:R-:W-:Y:S01]  /*15950*/  ISETP.GT.U32.AND P6, PT, R4, R16, PT ;  /* 0x000000100400720c */ /* 0x000fe20003fc4070 */
[----:B------:R-:W-:Y:S01]  /*15960*/  IMAD.MOV R5, RZ, RZ, -R5 ;  /* 0x000000ffff057224 */ /* 0x000fe200078e0a05 */
[----:B------:R-:W-:Y:S01]  /*15970*/  STL [R1+0x160], R14 ;  /* 0x0001600e01007387 */ /* 0x000fe20000100800 */
[----:B------:R-:W-:-:S03]  /*15980*/  IMAD.HI.U32 R17, R6, R20, RZ ;  /* 0x0000001406117227 */ /* 0x000fc600078e00ff */
[----:B------:R0:W-:Y:S01]  /*15990*/  STL [R1+0x164], R3 ;  /* 0x0001640301007387 */ /* 0x0001e20000100800 */
[----:B------:R-:W-:-:S04]  /*159a0*/  IMAD.HI.U32 R13, R6, R18, RZ ;  /* 0x00000012060d7227 */ /* 0x000fc800078e00ff */
[C---:B------:R-:W-:Y:S02]  /*159b0*/  IMAD R19, R4.reuse, R5, R19 ;  /* 0x0000000504137224 */ /* 0x040fe400078e0213 */
[----:B------:R-:W-:Y:S02]  /*159c0*/  IMAD.MOV R17, RZ, RZ, -R17 ;  /* 0x000000ffff117224 */ /* 0x000fe400078e0a11 */
[----:B0-----:R-:W-:Y:S02]  /*159d0*/  IMAD.MOV.U32 R3, RZ, RZ, R11 ;  /* 0x000000ffff037224 */ /* 0x001fe400078e000b */
[----:B------:R-:W-:Y:S02]  /*159e0*/  IMAD.MOV R10, RZ, RZ, -R13 ;  /* 0x000000ffff0a7224 */ /* 0x000fe400078e0a0d */
[----:B------:R-:W-:Y:S01]  /*159f0*/  @!P0 IMAD.MOV R3, RZ, RZ, -R3 ;  /* 0x000000ffff038224 */ /* 0x000fe200078e0a03 */
[C---:B------:R-:W-:Y:S01]  /*15a00*/  ISETP.GT.U32.AND P0, PT, R4.reuse, R19, PT ;  /* 0x000000130400720c */ /* 0x040fe20003f04070 */
[C---:B------:R-:W-:Y:S01]  /*15a10*/  IMAD R20, R4.reuse, R17, R20 ;  /* 0x0000001104147224 */ /* 0x040fe200078e0214 */
[C---:B------:R-:W-:Y:S01]  /*15a20*/  ISETP.GT.U32.AND P5, PT, R4.reuse, R0, PT ;  /* 0x000000000400720c */ /* 0x040fe20003fa4070 */
[----:B------:R-:W-:-:S02]  /*15a30*/  IMAD R18, R4, R10, R18 ;  /* 0x0000000a04127224 */ /* 0x000fc400078e0212 */
[----:B------:R-:W-:Y:S01]  /*15a40*/  @!P6 IMAD.IADD R16, R16, 0x1, -R4 ;  /* 0x000000011010e824 */ /* 0x000fe200078e0a04 */
[C---:B------:R-:W-:Y:S02]  /*15a50*/  ISETP.GT.U32.AND P3, PT, R4.reuse, R20, PT ;  /* 0x000000140400720c */ /* 0x040fe40003f64070 */
[----:B------:R-:W-:Y:S01]  /*15a60*/  ISETP.GT.U32.AND P6, PT, R4, R18, PT ;  /* 0x000000120400720c */ /* 0x000fe20003fc4070 */
[----:B------:R-:W-:-:S04]  /*15a70*/  @!P1 IMAD.MOV R12, RZ, RZ, -R12 ;  /* 0x000000ffff0c9224 */ /* 0x000fc800078e0a0c */
[--C-:B------:R-:W-:Y:S02]  /*15a80*/  @!P0 IMAD.IADD R19, R19, 0x1, -R4.reuse ;  /* 0x0000000113138824 */ /* 0x100fe400078e0a04 */
[--C-:B------:R-:W-:Y:S01]  /*15a90*/  @!P5 IMAD.IADD R0, R0, 0x1, -R4.reuse ;  /* 0x000000010000d824 */ /* 0x100fe200078e0a04 */
[----:B------:R-:W-:Y:S02]  /*15aa0*/  ISETP.GE.AND P5, PT, R7, RZ, PT ;  /* 0x000000ff0700720c */ /* 0x000fe40003fa6270 */
[----:B------:R-:W-:Y:S01]  /*15ab0*/  IADD3 R7, R2, 0x62, RZ ;  /* 0x0000006202077810 */ /* 0x000fe20007ffe0ff */
[--C-:B------:R-:W-:Y:S01]  /*15ac0*/  @!P3 IMAD.IADD R20, R20, 0x1, -R4.reuse ;  /* 0x000000011414b824 */ /* 0x100fe200078e0a04 */
[----:B------:R-:W-:Y:S01]  /*15ad0*/  ISETP.GT.U32.AND P0, PT, R4, R19, PT ;  /* 0x000000130400720c */ /* 0x000fe20003f04070 */
[----:B------:R-:W-:Y:S01]  /*15ae0*/  @!P6 IMAD.IADD R18, R18, 0x1, -R4 ;  /* 0x000000011212e824 */ /* 0x000fe200078e0a04 */
[----:B------:R-:W-:Y:S02]  /*15af0*/  ISETP.GE.AND P3, PT, R8, RZ, PT ;  /* 0x000000ff0800720c */ /* 0x000fe40003f66270 */
[----:B------:R-:W-:Y:S01]  /*15b00*/  IABS R8, R7 ;  /* 0x0000000700087213 */ /* 0x000fe20000000000 */
[----:B------:R-:W-:Y:S01]  /*15b10*/  STL [R1+0x168], R12 ;  /* 0x0001680c01007387 */ /* 0x000fe20000100800 */
[----:B------:R-:W-:-:S02]  /*15b20*/  IADD3 R5, R2, 0x63, RZ ;  /* 0x0000006302057810 */ /* 0x000fc40007ffe0ff */
[----:B------:R-:W-:Y:S01]  /*15b30*/  ISETP.GT.U32.AND P6, PT, R4, R18, PT ;  /* 0x000000120400720c */ /* 0x000fe20003fc4070 */
[----:B------:R0:W-:Y:S01]  /*15b40*/  STL [R1+0x16c], R3 ;  /* 0x00016c0301007387 */ /* 0x0001e20000100800 */
[----:B------:R-:W-:Y:S01]  /*15b50*/  IABS R13, R5 ;  /* 0x00000005000d7213 */ /* 0x000fe20000000000 */
[----:B------:R-:W-:Y:S01]  /*15b60*/  IMAD.HI.U32 R10, R6, R8, RZ ;  /* 0x00000008060a7227 */ /* 0x000fe200078e00ff */
[----:B------:R-:W-:-:S03]  /*15b70*/  ISETP.GE.AND P1, PT, R9, RZ, PT ;  /* 0x000000ff0900720c */ /* 0x000fc60003f26270 */
[----:B0-----:R-:W-:Y:S02]  /*15b80*/  IMAD.MOV.U32 R3, RZ, RZ, R0 ;  /* 0x000000ffff037224 */ /* 0x001fe400078e0000 */
[----:B------:R-:W-:Y:S02]  /*15b90*/  IMAD.MOV R10, RZ, RZ, -R10 ;  /* 0x000000ffff0a7224 */ /* 0x000fe400078e0a0a */
[----:B------:R-:W-:Y:S01]  /*15ba0*/  @!P4 IMAD.MOV R3, RZ, RZ, -R3 ;  /* 0x000000ffff03c224 */ /* 0x000fe200078e0a03 */
[----:B------:R-:W-:Y:S01]  /*15bb0*/  ISETP.GT.U32.AND P4, PT, R4, R20, PT ;  /* 0x000000140400720c */ /* 0x000fe20003f84070 */
[----:B------:R-:W-:-:S04]  /*15bc0*/  IMAD.HI.U32 R9, R6, R13, RZ ;  /* 0x0000000d06097227 */ /* 0x000fc800078e00ff */
[----:B------:R-:W-:Y:S01]  /*15bd0*/  @!P0 IMAD.IADD R19, R19, 0x1, -R4 ;  /* 0x0000000113138824 */ /* 0x000fe200078e0a04 */
[----:B------:R-:W-:Y:S01]  /*15be0*/  ISETP.GE.AND P0, PT, R5, RZ, PT ;  /* 0x000000ff0500720c */ /* 0x000fe20003f06270 */
[----:B------:R-:W-:Y:S02]  /*15bf0*/  IMAD R5, R4, R10, R8 ;  /* 0x0000000a04057224 */ /* 0x000fe400078e0208 */
[----:B------:R-:W-:Y:S02]  /*15c00*/  IMAD.MOV R9, RZ, RZ, -R9 ;  /* 0x000000ffff097224 */ /* 0x000fe400078e0a09 */
[--C-:B------:R-:W-:Y:S01]  /*15c10*/  @!P6 IMAD.IADD R18, R18, 0x1, -R4.reuse ;  /* 0x000000011212e824 */ /* 0x100fe200078e0a04 */
[C---:B------:R-:W-:Y:S01]  /*15c20*/  ISETP.GT.U32.AND P6, PT, R4.reuse, R5, PT ;  /* 0x000000050400720c */ /* 0x040fe20003fc4070 */
[----:B------:R-:W-:Y:S02]  /*15c30*/  IMAD R13, R4, R9, R13 ;  /* 0x00000009040d7224 */ /* 0x000fe400078e020d */
[----:B------:R-:W-:-:S03]  /*15c40*/  @!P4 IMAD.IADD R20, R20, 0x1, -R4 ;  /* 0x000000011414c824 */ /* 0x000fc600078e0a04 */
[----:B------:R-:W-:Y:S01]  /*15c50*/  ISETP.GT.U32.AND P4, PT, R4, R13, PT ;  /* 0x0000000d0400720c */ /* 0x000fe20003f84070 */
[----:B------:R-:W-:Y:S01]  /*15c60*/  IMAD.MOV.U32 R14, RZ, RZ, R16 ;  /* 0x000000ffff0e7224 */ /* 0x000fe200078e0010 */
[C---:B------:R-:W-:Y:S01]  /*15c70*/  IADD3 R8, R2.reuse, 0x5f, RZ ;  /* 0x0000005f02087810 */ /* 0x040fe20007ffe0ff */
[----:B------:R0:W-:Y:S01]  /*15c80*/  STL [R1+0x170], R3 ;  /* 0x0001700301007387 */ /* 0x0001e20000100800 */
[----:B------:R-:W-:Y:S01]  /*15c90*/  IADD3 R11, R2, 0x61, RZ ;  /* 0x00000061020b7810 */ /* 0x000fe20007ffe0ff */
[----:B------:R-:W-:Y:S01]  /*15ca0*/  @!P2 IMAD.MOV R14, RZ, RZ, -R14 ;  /* 0x000000ffff0ea224 */ /* 0x000fe200078e0a0e */
[----:B------:R-:W-:Y:S01]  /*15cb0*/  IABS R12, R8 ;  /* 0x00000008000c7213 */ /* 0x000fe20000000000 */
[----:B------:R-:W-:Y:S01]  /*15cc0*/  @!P6 IMAD.IADD R5, R5, 0x1, -R4 ;  /* 0x000000010505e824 */ /* 0x000fe200078e0a04 */
[----:B------:R-:W-:Y:S01]  /*15cd0*/  IABS R17, R11 ;  /* 0x0000000b00117213 */ /* 0x000fe20000000000 */
[----:B0-----:R-:W-:-:S04]  /*15ce0*/  IMAD.MOV.U32 R3, RZ, RZ, R20 ;  /* 0x000000ffff037224 */ /* 0x001fc800078e0014 */
[----:B------:R-:W-:Y:S02]  /*15cf0*/  @!P4 IMAD.IADD R13, R13, 0x1, -R4 ;  /* 0x000000010d0dc824 */ /* 0x000fe400078e0a04 */
[----:B------:R-:W-:Y:S01]  /*15d00*/  @!P1 IMAD.MOV R3, RZ, RZ, -R3 ;  /* 0x000000ffff039224 */ /* 0x000fe200078e0a03 */
[----:B------:R-:W-:Y:S01]  /*15d10*/  ISETP.GT.U32.AND P1, PT, R4, R5, PT ;  /* 0x000000050400720c */ /* 0x000fe20003f24070 */
[----:B------:R-:W-:Y:S01]  /*15d20*/  IMAD.HI.U32 R16, R6, R12, RZ ;  /* 0x0000000c06107227 */ /* 0x000fe200078e00ff */
[----:B------:R0:W-:Y:S01]  /*15d30*/  STL [R1+0xe8], R14 ;  /* 0x0000e80e01007387 */ /* 0x0001e20000100800 */
[----:B------:R-:W-:Y:S02]  /*15d40*/  IADD3 R0, R2, 0x60, RZ ;  /* 0x0000006002007810 */ /* 0x000fe40007ffe0ff */
[----:B------:R-:W-:Y:S01]  /*15d50*/  IMAD.HI.U32 R21, R6, R17, RZ ;  /* 0x0000001106157227 */ /* 0x000fe200078e00ff */
[----:B------:R-:W-:-:S03]  /*15d60*/  ISETP.GT.U32.AND P2, PT, R4, R13, PT ;  /* 0x0000000d0400720c */ /* 0x000fc60003f44070 */
[----:B------:R-:W-:Y:S02]  /*15d70*/  IMAD.MOV R16, RZ, RZ, -R16 ;  /* 0x000000ffff107224 */ /* 0x000fe400078e0a10 */
[----:B0-----:R-:W-:Y:S02]  /*15d80*/  IMAD.MOV.U32 R14, RZ, RZ, R19 ;  /* 0x000000ffff0e7224 */ /* 0x001fe400078e0013 */
[----:B------:R-:W-:Y:S02]  /*15d90*/  IMAD.MOV R21, RZ, RZ, -R21 ;  /* 0x000000ffff157224 */ /* 0x000fe400078e0a15 */
[----:B------:R-:W-:Y:S01]  /*15da0*/  @!P5 IMAD.MOV R14, RZ, RZ, -R14 ;  /* 0x000000ffff0ed224 */ /* 0x000fe200078e0a0e */
[----:B------:R-:W-:Y:S01]  /*15db0*/  ISETP.GE.AND P5, PT, R11, RZ, PT ;  /* 0x000000ff0b00720c */ /* 0x000fe20003fa6270 */
[C---:B------:R-:W-:Y:S01]  /*15dc0*/  IMAD R11, R4.reuse, R16, R12 ;  /* 0x00000010040b7224 */ /* 0x040fe200078e020c */
[----:B------:R-:W-:Y:S01]  /*15dd0*/  IABS R9, R0 ;  /* 0x0000000000097213 */ /* 0x000fe20000000000 */
[C---:B------:R-:W-:Y:S01]  /*15de0*/  IMAD R17, R4.reuse, R21, R17 ;  /* 0x0000001504117224 */ /* 0x040fe200078e0211 */
[----:B------:R0:W-:Y:S01]  /*15df0*/  STL [R1+0xec], R3 ;  /* 0x0000ec0301007387 */ /* 0x0001e20000100800 */
[----:B------:R-:W-:Y:S01]  /*15e00*/  @!P1 IMAD.IADD R5, R5, 0x1, -R4 ;  /* 0x0000000105059824 */ /* 0x000fe200078e0a04 */
[----:B------:R-:W-:Y:S01]  /*15e10*/  ISETP.GT.U32.AND P1, PT, R4, R11, PT ;  /* 0x0000000b0400720c */ /* 0x000fe20003f24070 */
[----:B------:R-:W-:Y:S01]  /*15e20*/  IMAD.HI.U32 R10, R6, R9, RZ ;  /* 0x00000009060a7227 */ /* 0x000fe200078e00ff */
[----:B------:R-:W-:-:S03]  /*15e30*/  ISETP.GT.U32.AND P6, PT, R4, R17, PT ;  /* 0x000000110400720c */ /* 0x000fc60003fc4070 */
[----:B0-----:R-:W-:Y:S02]  /*15e40*/  IMAD.MOV.U32 R3, RZ, RZ, R18 ;  /* 0x000000ffff037224 */ /* 0x001fe400078e0012 */
[----:B------:R-:W-:Y:S02]  /*15e50*/  IMAD.MOV R10, RZ, RZ, -R10 ;  /* 0x000000ffff0a7224 */ /* 0x000fe400078e0a0a */
[----:B------:R-:W-:Y:S02]  /*15e60*/  @!P3 IMAD.MOV R3, RZ, RZ, -R3 ;  /* 0x000000ffff03b224 */ /* 0x000fe400078e0a03 */
[----:B------:R-:W-:Y:S01]  /*15e70*/  @!P2 IMAD.IADD R13, R13, 0x1, -R4 ;  /* 0x000000010d0da824 */ /* 0x000fe200078e0a04 */
[----:B------:R-:W-:Y:S01]  /*15e80*/  STL [R1+0xf8], R14 ;  /* 0x0000f80e01007387 */ /* 0x000fe20000100800 */
[----:B------:R-:W-:Y:S01]  /*15e90*/  IMAD R9, R4, R10, R9 ;  /* 0x0000000a04097224 */ /* 0x000fe200078e0209 */
[----:B------:R-:W-:Y:S02]  /*15ea0*/  ISETP.GE.AND P2, PT, R0, RZ, PT ;  /* 0x000000ff0000720c */ /* 0x000fe40003f46270 */
[----:B------:R0:W-:Y:S01]  /*15eb0*/  STL [R1+0x150], R3 ;  /* 0x0001500301007387 */ /* 0x0001e20000100800 */
[----:B------:R-:W-:-:S02]  /*15ec0*/  IADD3 R0, R2, 0x5d, RZ ;  /* 0x0000005d02007810 */ /* 0x000fc40007ffe0ff */
[----:B------:R-:W-:Y:S01]  /*15ed0*/  ISETP.GE.AND P4, PT, R7, RZ, PT ;  /* 0x000000ff0700720c */ /* 0x000fe20003f86270 */
[----:B------:R-:W-:Y:S01]  /*15ee0*/  @!P1 IMAD.IADD R11, R11, 0x1, -R4 ;  /* 0x000000010b0b9824 */ /* 0x000fe200078e0a04 */
[----:B------:R-:W-:Y:S01]  /*15ef0*/  IADD3 R7, R2, 0x5e, RZ ;  /* 0x0000005e02077810 */ /* 0x000fe20007ffe0ff */
[----:B0-----:R-:W-:Y:S01]  /*15f00*/  IMAD.MOV.U32 R3, RZ, RZ, R13 ;  /* 0x000000ffff037224 */ /* 0x001fe200078e000d */
[----:B------:R-:W-:-:S03]  /*15f10*/  ISETP.GT.U32.AND P3, PT, R4, R9, PT ;  /* 0x000000090400720c */ /* 0x000fc60003f64070 */
[----:B------:R-:W-:Y:S01]  /*15f20*/  @!P0 IMAD.MOV R3, RZ, RZ, -R3 ;  /* 0x000000ffff038224 */ /* 0x000fe200078e0a03 */
[----:B------:R-:W-:Y:S01]  /*15f30*/  IABS R16, R0 ;  /* 0x0000000000107213 */ /* 0x000fe20000000000 */
[----:B------:R-:W-:Y:S01]  /*15f40*/  @!P6 IMAD.IADD R17, R17, 0x1, -R4 ;  /* 0x000000011111e824 */ /* 0x000fe200078e0a04 */
[----:B------:R-:W-:Y:S02]  /*15f50*/  IABS R10, R7 ;  /* 0x00000007000a7213 */ /* 0x000fe40000000000 */
[----:B------:R0:W-:Y:S01]  /*15f60*/  STL [R1+0x154], R3 ;  /* 0x0001540301007387 */ /* 0x0001e20000100800 */
[C---:B------:R-:W-:Y:S02]  /*15f70*/  ISETP.GT.U32.AND P1, PT, R4.reuse, R11, PT ;  /* 0x0000000b0400720c */ /* 0x040fe40003f24070 */
[----:B------:R-:W-:Y:S01]  /*15f80*/  ISETP.GT.U32.AND P0, PT, R4, R17, PT ;  /* 0x000000110400720c */ /* 0x000fe20003f04070 */
[----:B------:R-:W-:-:S04]  /*15f90*/  IMAD.HI.U32 R12, R6, R10, RZ ;  /* 0x0000000a060c7227 */ /* 0x000fc800078e00ff */
[----:B0-----:R-:W-:Y:S02]  /*15fa0*/  IMAD.MOV.U32 R3, RZ, RZ, R5 ;  /* 0x000000ffff037224 */ /* 0x001fe400078e0005 */
[----:B------:R-:W-:-:S04]  /*15fb0*/  IMAD.HI.U32 R5, R6, R16, RZ ;  /* 0x0000001006057227 */ /* 0x000fc800078e00ff */
[----:B------:R-:W-:Y:S02]  /*15fc0*/  IMAD.MOV R5, RZ, RZ, -R5 ;  /* 0x000000ffff057224 */ /* 0x000fe400078e0a05 */
[----:B------:R-:W-:Y:S02]  /*15fd0*/  IMAD.MOV R12, RZ, RZ, -R12 ;  /* 0x000000ffff0c7224 */ /* 0x000fe400078e0a0c */
[----:B------:R-:W-:Y:S02]  /*15fe0*/  @!P3 IMAD.IADD R9, R9, 0x1, -R4 ;  /* 0x000000010909b824 */ /* 0x000fe400078e0a04 */
[C---:B------:R-:W-:Y:S02]  /*15ff0*/  IMAD R16, R4.reuse, R5, R16 ;  /* 0x0000000504107224 */ /* 0x040fe400078e0210 */
[----:B------:R-:W-:Y:S01]  /*16000*/  IMAD R10, R4, R12, R10 ;  /* 0x0000000c040a7224 */ /* 0x000fe200078e020a */
[----:B------:R-:W-:Y:S01]  /*16010*/  ISETP.GE.AND P6, PT, R8, RZ, PT ;  /* 0x000000ff0800720c */ /* 0x000fe20003fc6270 */
[--C-:B------:R-:W-:Y:S01]  /*16020*/  @!P1 IMAD.IADD R11, R11, 0x1, -R4.reuse ;  /* 0x000000010b0b9824 */ /* 0x100fe200078e0a04 */
[----:B------:R-:W-:Y:S01]  /*16030*/  ISETP.GT.U32.AND P3, PT, R4, R9, PT ;  /* 0x000000090400720c */ /* 0x000fe20003f64070 */
[----:B------:R-:W-:Y:S01]  /*16040*/  @!P0 IMAD.IADD R17, R17, 0x1, -R4 ;  /* 0x0000000111118824 */ /* 0x000fe200078e0a04 */
[----:B------:R-:W-:-:S02]  /*16050*/  IADD3 R8, R2, 0x5c, RZ ;  /* 0x0000005c02087810 */ /* 0x000fc40007ffe0ff */
[C---:B------:R-:W-:Y:S02]  /*16060*/  ISETP.GT.U32.AND P1, PT, R4.reuse, R16, PT ;  /* 0x000000100400720c */ /* 0x040fe40003f24070 */
[----:B------:R-:W-:Y:S02]  /*16070*/  ISETP.GT.U32.AND P0, PT, R4, R10, PT ;  /* 0x0000000a0400720c */ /* 0x000fe40003f04070 */
[----:B------:R-:W-:Y:S01]  /*16080*/  IABS R13, R8 ;  /* 0x00000008000d7213 */ /* 0x000fe20000000000 */
[----:B------:R-:W-:Y:S01]  /*16090*/  @!P4 IMAD.MOV R3, RZ, RZ, -R3 ;  /* 0x000000ffff03c224 */ /* 0x000fe200078e0a03 */
[----:B------:R-:W-:-:S03]  /*160a0*/  IADD3 R5, R2, 0x5b, RZ ;  /* 0x0000005b02057810 */ /* 0x000fc60007ffe0ff */
[----:B------:R-:W-:Y:S01]  /*160b0*/  IMAD.HI.U32 R18, R6, R13, RZ ;  /* 0x0000000d06127227 */ /* 0x000fe200078e00ff */
[----:B------:R0:W-:Y:S03]  /*160c0*/  STL [R1+0x15c], R3 ;  /* 0x00015c0301007387 */ /* 0x0001e60000100800 */
[----:B------:R-:W-:Y:S01]  /*160d0*/  @!P3 IMAD.IADD R9, R9, 0x1, -R4 ;  /* 0x000000010909b824 */ /* 0x000fe200078e0a04 */
[----:B------:R-:W-:Y:S01]  /*160e0*/  ISETP.GE.AND P3, PT, R0, RZ, PT ;  /* 0x000000ff0000720c */ /* 0x000fe20003f66270 */
[----:B------:R-:W-:Y:S01]  /*160f0*/  IMAD.MOV R18, RZ, RZ, -R18 ;  /* 0x000000ffff127224 */ /* 0x000fe200078e0a12 */
[----:B------:R-:W-:Y:S01]  /*16100*/  IABS R0, R5 ;  /* 0x0000000500007213 */ /* 0x000fe20000000000 */
[--C-:B------:R-:W-:Y:S02]  /*16110*/  @!P1 IMAD.IADD R16, R16, 0x1, -R4.reuse ;  /* 0x0000000110109824 */ /* 0x100fe400078e0a04 */
[----:B------:R-:W-:-:S02]  /*16120*/  @!P0 IMAD.IADD R10, R10, 0x1, -R4 ;  /* 0x000000010a0a8824 */ /* 0x000fc400078e0a04 */
[----:B0-----:R-:W-:Y:S01]  /*16130*/  IMAD.MOV.U32 R3, RZ, RZ, R17 ;  /* 0x000000ffff037224 */ /* 0x001fe200078e0011 */
[----:B------:R-:W-:Y:S01]  /*16140*/  ISETP.GE.AND P0, PT, R8, RZ, PT ;  /* 0x000000ff0800720c */ /* 0x000fe20003f06270 */
[C---:B------:R-:W-:Y:S01]  /*16150*/  IMAD R13, R4.reuse, R18, R13 ;  /* 0x00000012040d7224 */ /* 0x040fe200078e020d */
[----:B------:R-:W-:Y:S01]  /*16160*/  ISETP.GT.U32.AND P1, PT, R4, R16, PT ;  /* 0x000000100400720c */ /* 0x000fe20003f24070 */
[----:B------:R-:W-:Y:S01]  /*16170*/  IMAD.MOV.U32 R14, RZ, RZ, R9 ;  /* 0x000000ffff0e7224 */ /* 0x000fe200078e0009 */
[----:B------:R-:W-:Y:S01]  /*16180*/  ISETP.GE.AND P4, PT, R7, RZ, PT ;  /* 0x000000ff0700720c */ /* 0x000fe20003f86270 */
[----:B------:R-:W-:Y:S01]  /*16190*/  @!P5 IMAD.MOV R3, RZ, RZ, -R3 ;  /* 0x000000ffff03d224 */ /* 0x000fe200078e0a03 */
[----:B------:R-:W-:Y:S01]  /*161a0*/  IADD3 R7, R2, 0x5a, RZ ;  /* 0x0000005a02077810 */ /* 0x000fe20007ffe0ff */
[----:B------:R-:W-:Y:S01]  /*161b0*/  IMAD.HI.U32 R8, R6, R0, RZ ;  /* 0x0000000006087227 */ /* 0x000fe200078e00ff */
[----:B------:R-:W-:-:S03]  /*161c0*/  ISETP.GT.U32.AND P5, PT, R4, R10, PT ;  /* 0x0000000a0400720c */ /* 0x000fc60003fa4070 */
[----:B------:R-:W-:Y:S01]  /*161d0*/  @!P2 IMAD.MOV R14, RZ, RZ, -R14 ;  /* 0x000000ffff0ea224 */ /* 0x000fe200078e0a0e */
[----:B------:R-:W-:Y:S01]  /*161e0*/  ISETP.GT.U32.AND P2, PT, R4, R13, PT ;  /* 0x0000000d0400720c */ /* 0x000fe20003f44070 */
[----:B------:R-:W-:Y:S01]  /*161f0*/  IMAD.MOV R8, RZ, RZ, -R8 ;  /* 0x000000ffff087224 */ /* 0x000fe200078e0a08 */
[----:B------:R-:W-:-:S03]  /*16200*/  IABS R12, R7 ;  /* 0x00000007000c7213 */ /* 0x000fc60000000000 */
[----:B------:R-:W-:Y:S02]  /*16210*/  IMAD R0, R4, R8, R0 ;  /* 0x0000000804007224 */ /* 0x000fe400078e0200 */
[----:B------:R-:W-:-:S04]  /*16220*/  IMAD.HI.U32 R9, R6, R12, RZ ;  /* 0x0000000c06097227 */ /* 0x000fc800078e00ff */
[--C-:B------:R-:W-:Y:S01]  /*16230*/  @!P1 IMAD.IADD R16, R16, 0x1, -R4.reuse ;  /* 0x0000000110109824 */ /* 0x100fe200078e0a04 */
[----:B------:R-:W-:Y:S01]  /*16240*/  ISETP.GT.U32.AND P1, PT, R4, R0, PT ;  /* 0x000000000400720c */ /* 0x000fe20003f24070 */
[----:B------:R-:W-:Y:S02]  /*16250*/  IMAD.MOV R9, RZ, RZ, -R9 ;  /* 0x000000ffff097224 */ /* 0x000fe400078e0a09 */
[--C-:B------:R-:W-:Y:S01]  /*16260*/  @!P5 IMAD.IADD R10, R10, 0x1, -R4.reuse ;  /* 0x000000010a0ad824 */ /* 0x100fe200078e0a04 */
[----:B------:R0:W-:Y:S01]  /*16270*/  STL [R1+0x158], R3 ;  /* 0x0001580301007387 */ /* 0x0001e20000100800 */
[----:B------:R-:W-:Y:S02]  /*16280*/  @!P2 IMAD.IADD R13, R13, 0x1, -R4 ;  /* 0x000000010d0da824 */ /* 0x000fe400078e0a04 */
[C---:B------:R-:W-:Y:S01]  /*16290*/  IMAD R12, R4.reuse, R9, R12 ;  /* 0x00000009040c7224 */ /* 0x040fe200078e020c */
[----:B------:R1:W-:Y:S02]  /*162a0*/  STL [R1+0x134], R14 ;  /* 0x0001340e01007387 */ /* 0x0003e40000100800 */
[----:B------:R-:W-:Y:S01]  /*162b0*/  ISETP.GT.U32.AND P2, PT, R4, R13, PT ;  /* 0x0000000d0400720c */ /* 0x000fe20003f44070 */
[----:B0-----:R-:W-:-:S02]  /*162c0*/  IMAD.MOV.U32 R3, RZ, RZ, R11 ;  /* 0x000000ffff037224 */ /* 0x001fc400078e000b */
[----:B-1----:R-:W-:Y:S02]  /*162d0*/  IMAD.MOV.U32 R14, RZ, RZ, R10 ;  /* 0x000000ffff0e7224 */ /* 0x002fe400078e000a */
[----:B------:R-:W-:Y:S02]  /*162e0*/  @!P6 IMAD.MOV R3, RZ, RZ, -R3 ;  /* 0x000000ffff03e224 */ /* 0x000fe400078e0a03 */
[----:B------:R-:W-:Y:S01]  /*162f0*/  @!P4 IMAD.MOV R14, RZ, RZ, -R14 ;  /* 0x000000ffff0ec224 */ /* 0x000fe200078e0a0e */
[----:B------:R-:W-:Y:S01]  /*16300*/  ISETP.GT.U32.AND P4, PT, R4, R12, PT ;  /* 0x0000000c0400720c */ /* 0x000fe20003f84070 */
[----:B------:R-:W-:Y:S01]  /*16310*/  @!P1 IMAD.IADD R0, R0, 0x1, -R4 ;  /* 0x0000000100009824 */ /* 0x000fe200078e0a04 */
[----:B------:R0:W-:Y:S01]  /*16320*/  STL [R1+0x138], R3 ;  /* 0x0001380301007387 */ /* 0x0001e20000100800 */
[C---:B------:R-:W-:Y:S02]  /*16330*/  IADD3 R11, R2.reuse, 0x59, RZ ;  /* 0x00000059020b7810 */ /* 0x040fe40007ffe0ff */
[----:B------:R-:W-:-:S02]  /*16340*/  IADD3 R9, R2, 0x58, RZ ;  /* 0x0000005802097810 */ /* 0x000fc40007ffe0ff */
[----:B------:R-:W-:Y:S01]  /*16350*/  ISETP.GT.U32.AND P1, PT, R4, R0, PT ;  /* 0x000000000400720c */ /* 0x000fe20003f24070 */
[----:B0-----:R-:W-:Y:S01]  /*16360*/  IMAD.MOV.U32 R3, RZ, RZ, R16 ;  /* 0x000000ffff037224 */ /* 0x001fe200078e0010 */
[----:B------:R-:W-:Y:S01]  /*16370*/  ISETP.GE.AND P6, PT, R5, RZ, PT ;  /* 0x000000ff0500720c */ /* 0x000fe20003fc6270 */
[--C-:B------:R-:W-:Y:S01]  /*16380*/  @!P2 IMAD.IADD R13, R13, 0x1, -R4.reuse ;  /* 0x000000010d0da824 */ /* 0x100fe200078e0a04 */
[----:B------:R-:W-:Y:S01]  /*16390*/  IABS R5, R11 ;  /* 0x0000000b00057213 */ /* 0x000fe20000000000 */
[----:B------:R-:W-:Y:S01]  /*163a0*/  @!P3 IMAD.MOV R3, RZ, RZ, -R3 ;  /* 0x000000ffff03b224 */ /* 0x000fe200078e0a03 */
[----:B------:R-:W-:Y:S01]  /*163b0*/  IABS R8, R9 ;  /* 0x0000000900087213 */ /* 0x000fe20000000000 */
[----:B------:R-:W-:Y:S01]  /*163c0*/  STL [R1+0x14c], R14 ;  /* 0x00014c0e01007387 */ /* 0x000fe20000100800 */
[----:B------:R-:W-:Y:S01]  /*163d0*/  @!P4 IMAD.IADD R12, R12, 0x1, -R4 ;  /* 0x000000010c0cc824 */ /* 0x000fe200078e0a04 */
[----:B------:R-:W-:Y:S01]  /*163e0*/  ISETP.GE.AND P2, PT, R9, RZ, PT ;  /* 0x000000ff0900720c */ /* 0x000fe20003f46270 */
[----:B------:R-:W-:Y:S01]  /*163f0*/  IMAD.HI.U32 R16, R6, R5, RZ ;  /* 0x0000000506107227 */ /* 0x000fe200078e00ff */
[----:B------:R0:W-:Y:S01]  /*16400*/  STL [R1+0x148], R3 ;  /* 0x0001480301007387 */ /* 0x0001e20000100800 */
[----:B------:R-:W-:-:S02]  /*16410*/  ISETP.GE.AND P5, PT, R7, RZ, PT ;  /* 0x000000ff0700720c */ /* 0x000fc40003fa6270 */
[----:B------:R-:W-:Y:S01]  /*16420*/  IMAD.HI.U32 R9, R6, R8, RZ ;  /* 0x0000000806097227 */ /* 0x000fe200078e00ff */
[----:B------:R-:W-:Y:S02]  /*16430*/  IADD3 R7, R2, 0x57, RZ ;  /* 0x0000005702077810 */ /* 0x000fe40007ffe0ff */
[----:B------:R-:W-:Y:S01]  /*16440*/  ISETP.GT.U32.AND P4, PT, R4, R12, PT ;  /* 0x0000000c0400720c */ /* 0x000fe20003f84070 */
[----:B0-----:R-:W-:Y:S02]  /*16450*/  IMAD.MOV.U32 R3, RZ, RZ, R13 ;  /* 0x000000ffff037224 */ /* 0x001fe400078e000d */
[----:B------:R-:W-:Y:S02]  /*16460*/  IMAD.MOV R16, RZ, RZ, -R16 ;  /* 0x000000ffff107224 */ /* 0x000fe400078e0a10 */
[----:B------:R-:W-:Y:S01]  /*16470*/  @!P0 IMAD.MOV R3, RZ, RZ, -R3 ;  /* 0x000000ffff038224 */ /* 0x000fe200078e0a03 */
[----:B------:R-:W-:Y:S01]  /*16480*/  IABS R10, R7 ;  /* 0x00000007000a7213 */ /* 0x000fe20000000000 */
[----:B------:R-:W-:-:S02]  /*16490*/  IMAD.MOV R9, RZ, RZ, -R9 ;  /* 0x000000ffff097224 */ /* 0x000fc400078e0a09 */
[----:B------:R-:W-:Y:S01]  /*164a0*/  @!P1 IMAD.IADD R0, R0, 0x1, -R4 ;  /* 0x0000000100009824 */ /* 0x000fe200078e0a04 */
[----:B------:R-:W-:Y:S01]  /*164b0*/  ISETP.GE.AND P0, PT, R7, RZ, PT ;  /* 0x000000ff0700720c */ /* 0x000fe20003f06270 */
[C---:B------:R-:W-:Y:S01]  /*164c0*/  IMAD R5, R4.reuse, R16, R5 ;  /* 0x0000001004057224 */ /* 0x040fe200078e0205 */
[----:B------:R0:W-:Y:S01]  /*164d0*/  STL [R1+0x140], R3 ;  /* 0x0001400301007387 */ /* 0x0001e20000100800 */
[----:B------:R-:W-:Y:S01]  /*164e0*/  IMAD R7, R4, R9, R8 ;  /* 0x0000000904077224 */ /* 0x000fe200078e0208 */
[----:B------:R-:W-:Y:S01]  /*164f0*/  ISETP.GE.AND P3, PT, R11, RZ, PT ;  /* 0x000000ff0b00720c */ /* 0x000fe20003f66270 */
[----:B------:R-:W-:Y:S01]  /*16500*/  IMAD.HI.U32 R11, R6, R10, RZ ;  /* 0x0000000a060b7227 */ /* 0x000fe200078e00ff */
[----:B------:R-:W-:-:S03]  /*16510*/  ISETP.GT.U32.AND P1, PT, R4, R5, PT ;  /* 0x000000050400720c */ /* 0x000fc60003f24070 */
[----:B0-----:R-:W-:Y:S02]  /*16520*/  IMAD.MOV.U32 R3, RZ, RZ, R0 ;  /* 0x000000ffff037224 */ /* 0x001fe400078e0000 */
[----:B------:R-:W-:Y:S02]  /*16530*/  IMAD.MOV R11, RZ, RZ, -R11 ;  /* 0x000000ffff0b7224 */ /* 0x000fe400078e0a0b */
[----:B------:R-:W-:Y:S01]  /*16540*/  @!P6 IMAD.MOV R3, RZ, RZ, -R3 ;  /* 0x000000ffff03e224 */ /* 0x000fe200078e0a03 */
[----:B------:R-:W-:Y:S01]  /*16550*/  ISETP.GT.U32.AND P6, PT, R4, R7, PT ;  /* 0x000000070400720c */ /* 0x000fe20003fc4070 */
[----:B------:R-:W-:Y:S02]  /*16560*/  @!P4 IMAD.IADD R12, R12, 0x1, -R4 ;  /* 0x000000010c0cc824 */ /* 0x000fe400078e0a04 */
[----:B------:R-:W-:Y:S01]  /*16570*/  IMAD R10, R4, R11, R10 ;  /* 0x0000000b040a7224 */ /* 0x000fe200078e020a */
[----:B------:R0:W-:Y:S01]  /*16580*/  STL [R1+0x144], R3 ;  /* 0x0001440301007387 */ /* 0x0001e20000100800 */
[----:B------:R-:W-:Y:S01]  /*16590*/  @!P1 IMAD.IADD R5, R5, 0x1, -R4 ;  /* 0x0000000105059824 */ /* 0x000fe200078e0a04 */
[----:B------:R-:W-:Y:S01]  /*165a0*/  IADD3 R18, R2, 0x56, RZ ;  /* 0x0000005602127810 */ /* 0x000fe20007ffe0ff */
[----:B0-----:R-:W-:-:S04]  /*165b0*/  IMAD.MOV.U32 R3, RZ, RZ, R12 ;  /* 0x000000ffff037224 */ /* 0x001fc800078e000c */
[----:B------:R-:W-:Y:S01]  /*165c0*/  @!P5 IMAD.MOV R3, RZ, RZ, -R3 ;  /* 0x000000ffff03d224 */ /* 0x000fe200078e0a03 */
[C---:B------:R-:W-:Y:S01]  /*165d0*/  ISETP.GT.U32.AND P5, PT, R4.reuse, R10, PT ;  /* 0x0000000a0400720c */ /* 0x040fe20003fa4070 */
[----:B------:R-:W-:Y:S01]  /*165e0*/  @!P6 IMAD.IADD R7, R7, 0x1, -R4 ;  /* 0x000000010707e824 */ /* 0x000fe200078e0a04 */
[----:B------:R-:W-:Y:S02]  /*165f0*/  ISETP.GT.U32.AND P1, PT, R4, R5, PT ;  /* 0x000000050400720c */ /* 0x000fe40003f24070 */
[----:B------:R-:W-:Y:S02]  /*16600*/  ISETP.GE.AND P4, PT, R18, RZ, PT ;  /* 0x000000ff1200720c */ /* 0x000fe40003f86270 */
[----:B------:R-:W-:Y:S02]  /*16610*/  IABS R18, R18 ;  /* 0x0000001200127213 */ /* 0x000fe40000000000 */
[----:B------:R-:W-:Y:S02]  /*16620*/  ISETP.GT.U32.AND P6, PT, R4, R7, PT ;  /* 0x000000070400720c */ /* 0x000fe40003fc4070 */
[----:B------:R-:W-:Y:S01]  /*16630*/  IADD3 R16, R2, 0x55, RZ ;  /* 0x0000005502107810 */ /* 0x000fe20007ffe0ff */
[----:B------:R-:W-:-:S04]  /*16640*/  IMAD.HI.U32 R19, R6, R18, RZ ;  /* 0x0000001206137227 */ /* 0x000fc800078e00ff */
[--C-:B------:R-:W-:Y:S01]  /*16650*/  @!P5 IMAD.IADD R10, R10, 0x1, -R4.reuse ;  /* 0x000000010a0ad824 */ /* 0x100fe200078e0a04 */
[----:B------:R-:W-:Y:S01]  /*16660*/  IABS R17, R16 ;  /* 0x0000001000117213 */ /* 0x000fe20000000000 */
[----:B------:R-:W-:Y:S01]  /*16670*/  IMAD.MOV R19, RZ, RZ, -R19 ;  /* 0x000000ffff137224 */ /* 0x000fe200078e0a13 */
[C---:B------:R-:W-:Y:S01]  /*16680*/  IADD3 R8, R2.reuse, 0x54, RZ ;  /* 0x0000005402087810 */ /* 0x040fe20007ffe0ff */
[----:B------:R-:W-:Y:S01]  /*16690*/  @!P1 IMAD.IADD R5, R5, 0x1, -R4 ;  /* 0x0000000105059824 */ /* 0x000fe200078e0a04 */
[----:B------:R-:W-:Y:S02]  /*166a0*/  IADD3 R11, R2, 0x53, RZ ;  /* 0x00000053020b7810 */ /* 0x000fe40007ffe0ff */
[----:B------:R-:W-:Y:S01]  /*166b0*/  ISETP.GT.U32.AND P5, PT, R4, R10, PT ;  /* 0x0000000a0400720c */ /* 0x000fe20003fa4070 */
[----:B------:R-:W-:Y:S01]  /*166c0*/  IMAD.HI.U32 R13, R6, R17, RZ ;  /* 0x00000011060d7227 */ /* 0x000fe200078e00ff */
[----:B------:R-:W-:Y:S02]  /*166d0*/  ISETP.GE.AND P1, PT, R16, RZ, PT ;  /* 0x000000ff1000720c */ /* 0x000fe40003f26270 */
[----:B------:R-:W-:Y:S01]  /*166e0*/  IABS R9, R8 ;  /* 0x0000000800097213 */ /* 0x000fe20000000000 */
[C---:B------:R-:W-:Y:S01]  /*166f0*/  IMAD R16, R4.reuse, R19, R18 ;  /* 0x0000001304107224 */ /* 0x040fe200078e0212 */
[----:B------:R-:W-:Y:S01]  /*16700*/  IABS R0, R11 ;  /* 0x0000000b00007213 */ /* 0x000fe20000000000 */
[----:B------:R-:W-:Y:S01]  /*16710*/  @!P6 IMAD.IADD R7, R7, 0x1, -R4 ;  /* 0x000000010707e824 */ /* 0x000fe200078e0a04 */
[----:B------:R0:W-:Y:S01]  /*16720*/  STL [R1+0x13c], R3 ;  /* 0x00013c0301007387 */ /* 0x0001e20000100800 */
[----:B------:R-:W-:Y:S01]  /*16730*/  IMAD.MOV.U32 R14, RZ, RZ, R5 ;  /* 0x000000ffff0e7224 */ /* 0x000fe200078e0005 */
[----:B------:R-:W-:Y:S01]  /*16740*/  ISETP.GT.U32.AND P6, PT, R4, R16, PT ;  /* 0x000000100400720c */ /* 0x000fe20003fc4070 */
[----:B------:R-:W-:-:S02]  /*16750*/  IMAD.MOV R13, RZ, RZ, -R13 ;  /* 0x000000ffff0d7224 */ /* 0x000fc400078e0a0d */
[----:B------:R-:W-:-:S04]  /*16760*/  IMAD.HI.U32 R12, R6, R9, RZ ;  /* 0x00000009060c7227 */ /* 0x000fc800078e00ff */
[----:B0-----:R-:W-:Y:S02]  /*16770*/  IMAD.MOV.U32 R3, RZ, RZ, R7 ;  /* 0x000000ffff037224 */ /* 0x001fe400078e0007 */
[----:B------:R-:W-:-:S04]  /*16780*/  IMAD.HI.U32 R18, R6, R0, RZ ;  /* 0x0000000006127227 */ /* 0x000fc800078e00ff */
[----:B------:R-:W-:Y:S02]  /*16790*/  @!P3 IMAD.MOV R14, RZ, RZ, -R14 ;  /* 0x000000ffff0eb224 */ /* 0x000fe400078e0a0e */
[----:B------:R-:W-:Y:S02]  /*167a0*/  IMAD R17, R4, R13, R17 ;  /* 0x0000000d04117224 */ /* 0x000fe400078e0211 */
[----:B------:R-:W-:Y:S02]  /*167b0*/  @!P2 IMAD.MOV R3, RZ, RZ, -R3 ;  /* 0x000000ffff03a224 */ /* 0x000fe400078e0a03 */
[----:B------:R-:W-:Y:S02]  /*167c0*/  IMAD.MOV R13, RZ, RZ, -R12 ;  /* 0x000000ffff0d7224 */ /* 0x000fe400078e0a0c */
[----:B------:R-:W-:Y:S02]  /*167d0*/  IMAD.MOV R12, RZ, RZ, -R18 ;  /* 0x000000ffff0c7224 */ /* 0x000fe400078e0a12 */
[----:B------:R-:W-:Y:S01]  /*167e0*/  @!P5 IMAD.IADD R10, R10, 0x1, -R4 ;  /* 0x000000010a0ad824 */ /* 0x000fe200078e0a04 */
[----:B------:R-:W-:Y:S01]  /*167f0*/  STL [R1+0x130], R14 ;  /* 0x0001300e01007387 */ /* 0x000fe20000100800 */
[----:B------:R-:W-:-:S03]  /*16800*/  IMAD R0, R4, R12, R0 ;  /* 0x0000000c04007224 */ /* 0x000fc600078e0200 */
[----:B------:R0:W-:Y:S01]  /*16810*/  STL [R1+0x128], R3 ;  /* 0x0001280301007387 */ /* 0x0001e20000100800 */
[----:B------:R-:W-:Y:S02]  /*16820*/  @!P6 IMAD.IADD R16, R16, 0x1, -R4 ;  /* 0x000000011010e824 */ /* 0x000fe400078e0a04 */
[----:B0-----:R-:W-:-:S04]  /*16830*/  IMAD.MOV.U32 R3, RZ, RZ, R10 ;  /* 0x000000ffff037224 */ /* 0x001fc800078e000a */
[----:B------:R-:W-:Y:S01]  /*16840*/  @!P0 IMAD.MOV R3, RZ, RZ, -R3 ;  /* 0x000000ffff038224 */ /* 0x000fe200078e0a03 */
[C---:B------:R-:W-:Y:S02]  /*16850*/  ISETP.GT.U32.AND P0, PT, R4.reuse, R0, PT ;  /* 0x000000000400720c */ /* 0x040fe40003f04070 */
[C---:B------:R-:W-:Y:S02]  /*16860*/  ISETP.GT.U32.AND P3, PT, R4.reuse, R17, PT ;  /* 0x000000110400720c */ /* 0x040fe40003f64070 */
[C---:B------:R-:W-:Y:S01]  /*16870*/  ISETP.GT.U32.AND P6, PT, R4.reuse, R16, PT ;  /* 0x000000100400720c */ /* 0x040fe20003fc4070 */
[----:B------:R-:W-:Y:S01]  /*16880*/  IMAD R5, R4, R13, R9 ;  /* 0x0000000d04057224 */ /* 0x000fe200078e0209 */
[----:B------:R-:W-:Y:S02]  /*16890*/  ISETP.GE.AND P2, PT, R8, RZ, PT ;  /* 0x000000ff0800720c */ /* 0x000fe40003f46270 */
[----:B------:R-:W-:Y:S02]  /*168a0*/  IADD3 R8, R2, 0x51, RZ ;  /* 0x0000005102087810 */ /* 0x000fe40007ffe0ff */
[----:B------:R-:W-:-:S02]  /*168b0*/  ISETP.GT.U32.AND P5, PT, R4, R5, PT ;  /* 0x000000050400720c */ /* 0x000fc40003fa4070 */
[----:B------:R-:W-:Y:S01]  /*168c0*/  IADD3 R7, R2, 0x52, RZ ;  /* 0x0000005202077810 */ /* 0x000fe20007ffe0ff */
[--C-:B------:R-:W-:Y:S01]  /*168d0*/  @!P0 IMAD.IADD R0, R0, 0x1, -R4.reuse ;  /* 0x0000000100008824 */ /* 0x100fe200078e0a04 */
[----:B------:R-:W-:Y:S01]  /*168e0*/  IABS R12, R8 ;  /* 0x00000008000c7213 */ /* 0x000fe20000000000 */
[--C-:B------:R-:W-:Y:S01]  /*168f0*/  @!P3 IMAD.IADD R17, R17, 0x1, -R4.reuse ;  /* 0x000000011111b824 */ /* 0x100fe200078e0a04 */
[----:B------:R-:W-:Y:S01]  /*16900*/  IABS R13, R7 ;  /* 0x00000007000d7213 */ /* 0x000fe20000000000 */
[----:B------:R-:W-:Y:S01]  /*16910*/  @!P6 IMAD.IADD R16, R16, 0x1, -R4 ;  /* 0x000000011010e824 */ /* 0x000fe200078e0a04 */
[----:B------:R-:W-:Y:S01]  /*16920*/  ISETP.GE.AND P6, PT, R11, RZ, PT ;  /* 0x000000ff0b00720c */ /* 0x000fe20003fc6270 */
[----:B------:R-:W-:Y:S01]  /*16930*/  IMAD.HI.U32 R11, R6, R12, RZ ;  /* 0x0000000c060b7227 */ /* 0x000fe200078e00ff */
[C---:B------:R-:W-:Y:S02]  /*16940*/  ISETP.GT.U32.AND P0, PT, R4.reuse, R0, PT ;  /* 0x000000000400720c */ /* 0x040fe40003f04070 */
[----:B------:R-:W-:Y:S01]  /*16950*/  ISETP.GT.U32.AND P3, PT, R4, R17, PT ;  /* 0x000000110400720c */ /* 0x000fe20003f64070 */
[----:B------:R-:W-:-:S04]  /*16960*/  IMAD.HI.U32 R18, R6, R13, RZ ;  /* 0x0000000d06127227 */ /* 0x000fc800078e00ff */
[----:B------:R-:W-:Y:S02]  /*16970*/  IMAD.MOV R11, RZ, RZ, -R11 ;  /* 0x000000ffff0b7224 */ /* 0x000fe400078e0a0b */
[----:B------:R-:W-:Y:S02]  /*16980*/  @!P5 IMAD.IADD R5, R5, 0x1, -R4 ;  /* 0x000000010505d824 */ /* 0x000fe400078e0a04 */
[----:B------:R-:W-:Y:S02]  /*16990*/  IMAD.MOV R18, RZ, RZ, -R18 ;  /* 0x000000ffff127224 */ /* 0x000fe400078e0a12 */
[C---:B------:R-:W-:Y:S01]  /*169a0*/  IMAD R12, R4.reuse, R11, R12 ;  /* 0x0000000b040c7224 */ /* 0x040fe200078e020c */
[C---:B------:R-:W-:Y:S01]  /*169b0*/  ISETP.GT.U32.AND P5, PT, R4.reuse, R5, PT ;  /* 0x000000050400720c */ /* 0x040fe20003fa4070 */
[----:B------:R-:W-:Y:S02]  /*169c0*/  IMAD R13, R4, R18, R13 ;  /* 0x00000012040d7224 */ /* 0x000fe400078e020d */
[--C-:B------:R-:W-:Y:S01]  /*169d0*/  @!P0 IMAD.IADD R0, R0, 0x1, -R4.reuse ;  /* 0x0000000100008824 */ /* 0x100fe200078e0a04 */
[C---:B------:R-:W-:Y:S01]  /*169e0*/  ISETP.GT.U32.AND P0, PT, R4.reuse, R12, PT ;  /* 0x0000000c0400720c */ /* 0x040fe20003f04070 */
[----:B------:R-:W-:Y:S01]  /*169f0*/  @!P3 IMAD.IADD R17, R17, 0x1, -R4 ;  /* 0x000000011111b824 */ /* 0x000fe200078e0a04 */
[----:B------:R-:W-:Y:S01]  /*16a00*/  ISETP.GT.U32.AND P3, PT, R4, R13, PT ;  /* 0x0000000d0400720c */ /* 0x000fe20003f64070 */
[----:B------:R-:W-:Y:S01]  /*16a10*/  IMAD.MOV.U32 R14, RZ, RZ, R16 ;  /* 0x000000ffff0e7224 */ /* 0x000fe200078e0010 */
[----:B------:R-:W-:-:S03]  /*16a20*/  IADD3 R9, R2, 0x50, RZ ;  /* 0x0000005002097810 */ /* 0x000fc60007ffe0ff */
[----:B------:R-:W-:Y:S01]  /*16a30*/  @!P4 IMAD.MOV R14, RZ, RZ, -R14 ;  /* 0x000000ffff0ec224 */ /* 0x000fe200078e0a0e */
[----:B------:R-:W-:Y:S02]  /*16a40*/  ISETP.GE.AND P4, PT, R7, RZ, PT ;  /* 0x000000ff0700720c */ /* 0x000fe40003f86270 */
[----:B------:R-:W-:Y:S01]  /*16a50*/  IADD3 R7, R2, 0x4f, RZ ;  /* 0x0000004f02077810 */ /* 0x000fe20007ffe0ff */
[--C-:B------:R-:W-:Y:S01]  /*16a60*/  @!P5 IMAD.IADD R5, R5, 0x1, -R4.reuse ;  /* 0x000000010505d824 */ /* 0x100fe200078e0a04 */
[----:B------:R-:W-:Y:S01]  /*16a70*/  IABS R10, R9 ;  /* 0x00000009000a7213 */ /* 0x000fe20000000000 */
[----:B------:R-:W-:Y:S01]  /*16a80*/  @!P0 IMAD.IADD R12, R12, 0x1, -R4 ;  /* 0x000000010c0c8824 */ /* 0x000fe200078e0a04 */
[----:B------:R-:W-:Y:S01]  /*16a90*/  ISETP.GE.AND P5, PT, R9, RZ, PT ;  /* 0x000000ff0900720c */ /* 0x000fe20003fa6270 */
[----:B------:R0:W-:Y:S01]  /*16aa0*/  STL [R1+0x10c], R3 ;  /* 0x00010c0301007387 */ /* 0x0001e20000100800 */
[----:B------:R-:W-:Y:S01]  /*16ab0*/  IABS R9, R7 ;  /* 0x0000000700097213 */ /* 0x000fe20000000000 */
[----:B------:R-:W-:Y:S01]  /*16ac0*/  IMAD.HI.U32 R16, R6, R10, RZ ;  /* 0x0000000a06107227 */ /* 0x000fe200078e00ff */
[----:B------:R-:W-:-:S03]  /*16ad0*/  ISETP.GT.U32.AND P0, PT, R4, R12, PT ;  /* 0x0000000c0400720c */ /* 0x000fc60003f04070 */
[----:B------:R-:W-:Y:S02]  /*16ae0*/  @!P3 IMAD.IADD R13, R13, 0x1, -R4 ;  /* 0x000000010d0db824 */ /* 0x000fe400078e0a04 */
[----:B0-----:R-:W-:Y:S01]  /*16af0*/  IMAD.MOV.U32 R3, RZ, RZ, R17 ;  /* 0x000000ffff037224 */ /* 0x001fe200078e0011 */
[----:B------:R0:W-:Y:S01]  /*16b00*/  STL [R1+0x110], R14 ;  /* 0x0001100e01007387 */ /* 0x0001e20000100800 */
[----:B------:R-:W-:Y:S01]  /*16b10*/  IMAD.HI.U32 R11, R6, R9, RZ ;  /* 0x00000009060b7227 */ /* 0x000fe200078e00ff */
[----:B------:R-:W-:-:S03]  /*16b20*/  ISETP.GT.U32.AND P3, PT, R4, R13, PT ;  /* 0x0000000d0400720c */ /* 0x000fc60003f64070 */
[----:B------:R-:W-:Y:S02]  /*16b30*/  @!P1 IMAD.MOV R3, RZ, RZ, -R3 ;  /* 0x000000ffff039224 */ /* 0x000fe400078e0a03 */
[----:B------:R-:W-:Y:S02]  /*16b40*/  IMAD.MOV R16, RZ, RZ, -R16 ;  /* 0x000000ffff107224 */ /* 0x000fe400078e0a10 */
[----:B0-----:R-:W-:Y:S01]  /*16b50*/  IMAD.MOV.U32 R14, RZ, RZ, R5 ;  /* 0x000000ffff0e7224 */ /* 0x001fe200078e0005 */
[----:B------:R-:W-:Y:S01]  /*16b60*/  IADD3 R5, R2, 0x4e, RZ ;  /* 0x0000004e02057810 */ /* 0x000fe20007ffe0ff */
[----:B------:R-:W-:Y:S01]  /*16b70*/  IMAD.MOV R11, RZ, RZ, -R11 ;  /* 0x000000ffff0b7224 */ /* 0x000fe200078e0a0b */
[----:B------:R0:W-:Y:S01]  /*16b80*/  STL [R1+0x11c], R3 ;  /* 0x00011c0301007387 */ /* 0x0001e20000100800 */
[C---:B------:R-:W-:Y:S01]  /*16b90*/  IMAD R10, R4.reuse, R16, R10 ;  /* 0x00000010040a7224 */ /* 0x040fe200078e020a */
[----:B------:R-:W-:Y:S01]  /*16ba0*/  IABS R16, R5 ;  /* 0x0000000500107213 */ /* 0x000fe20000000000 */
[----:B------:R-:W-:-:S02]  /*16bb0*/  IMAD R9, R4, R11, R9 ;  /* 0x0000000b04097224 */ /* 0x000fc400078e0209 */
[----:B0-----:R-:W-:Y:S02]  /*16bc0*/  IMAD.MOV.U32 R3, RZ, RZ, R0 ;  /* 0x000000ffff037224 */ /* 0x001fe400078e0000 */
[----:B------:R-:W-:Y:S02]  /*16bd0*/  @!P0 IMAD.IADD R12, R12, 0x1, -R4 ;  /* 0x000000010c0c8824 */ /* 0x000fe400078e0a04 */
[----:B------:R-:W-:Y:S01]  /*16be0*/  @!P6 IMAD.MOV R3, RZ, RZ, -R3 ;  /* 0x000000ffff03e224 */ /* 0x000fe200078e0a03 */
[----:B------:R-:W-:Y:S01]  /*16bf0*/  ISETP.GE.AND P6, PT, R5, RZ, PT ;  /* 0x000000ff0500720c */ /* 0x000fe20003fc6270 */
[----:B------:R-:W-:Y:S01]  /*16c00*/  IMAD.HI.U32 R5, R6, R16, RZ ;  /* 0x0000001006057227 */ /* 0x000fe200078e00ff */
[----:B------:R-:W-:-:S03]  /*16c10*/  ISETP.GT.U32.AND P0, PT, R4, R9, PT ;  /* 0x000000090400720c */ /* 0x000fc60003f04070 */
[----:B------:R-:W-:Y:S02]  /*16c20*/  @!P2 IMAD.MOV R14, RZ, RZ, -R14 ;  /* 0x000000ffff0ea224 */ /* 0x000fe400078e0a0e */
[----:B------:R-:W-:Y:S02]  /*16c30*/  @!P3 IMAD.IADD R13, R13, 0x1, -R4 ;  /* 0x000000010d0db824 */ /* 0x000fe400078e0a04 */
[----:B------:R-:W-:Y:S01]  /*16c40*/  IMAD.MOV R5, RZ, RZ, -R5 ;  /* 0x000000ffff057224 */ /* 0x000fe200078e0a05 */
[----:B------:R-:W-:Y:S01]  /*16c50*/  ISETP.GE.AND P1, PT, R8, RZ, PT ;  /* 0x000000ff0800720c */ /* 0x000fe20003f26270 */
[----:B------:R0:W-:Y:S01]  /*16c60*/  STL [R1+0x120], R14 ;  /* 0x0001200e01007387 */ /* 0x0001e20000100800 */
[----:B------:R-:W-:Y:S01]  /*16c70*/  IADD3 R8, R2, 0x4c, RZ ;  /* 0x0000004c02087810 */ /* 0x000fe20007ffe0ff */
[----:B------:R-:W-:Y:S01]  /*16c80*/  IMAD R16, R4, R5, R16 ;  /* 0x0000000504107224 */ /* 0x000fe200078e0210 */
[----:B------:R-:W-:Y:S02]  /*16c90*/  IADD3 R0, R2, 0x4d, RZ ;  /* 0x0000004d02007810 */ /* 0x000fe40007ffe0ff */
[----:B------:R-:W-:Y:S01]  /*16ca0*/  IABS R17, R8 ;  /* 0x0000000800117213 */ /* 0x000fe20000000000 */
[----:B0-----:R-:W-:Y:S01]  /*16cb0*/  IMAD.MOV.U32 R14, RZ, RZ, R13 ;  /* 0x000000ffff0e7224 */ /* 0x001fe200078e000d */
[----:B------:R-:W-:Y:S01]  /*16cc0*/  ISETP.GE.AND P2, PT, R7, RZ, PT ;  /* 0x000000ff0700720c */ /* 0x000fe20003f46270 */
[----:B------:R-:W-:-:S02]  /*16cd0*/  @!P0 IMAD.IADD R9, R9, 0x1, -R4 ;  /* 0x0000000109098824 */ /* 0x000fc400078e0a04 */
[----:B------:R-:W-:Y:S01]  /*16ce0*/  @!P4 IMAD.MOV R14, RZ, RZ, -R14 ;  /* 0x000000ffff0ec224 */ /* 0x000fe200078e0a0e */
[C---:B------:R-:W-:Y:S02]  /*16cf0*/  ISETP.GT.U32.AND P4, PT, R4.reuse, R16, PT ;  /* 0x000000100400720c */ /* 0x040fe40003f84070 */
[----:B------:R-:W-:Y:S01]  /*16d00*/  ISETP.GT.U32.AND P3, PT, R4, R10, PT ;  /* 0x0000000a0400720c */ /* 0x000fe20003f64070 */
[----:B------:R-:W-:Y:S01]  /*16d10*/  IMAD.HI.U32 R5, R6, R17, RZ ;  /* 0x0000001106057227 */ /* 0x000fe200078e00ff */
[----:B------:R-:W-:Y:S02]  /*16d20*/  IABS R7, R0 ;  /* 0x0000000000077213 */ /* 0x000fe40000000000 */
[----:B------:R-:W-:Y:S01]  /*16d30*/  ISETP.GT.U32.AND P0, PT, R4, R9, PT ;  /* 0x000000090400720c */ /* 0x000fe20003f04070 */
[----:B------:R-:W-:Y:S01]  /*16d40*/  IMAD.MOV R5, RZ, RZ, -R5 ;  /* 0x000000ffff057224 */ /* 0x000fe200078e0a05 */
[----:B------:R0:W-:Y:S01]  /*16d50*/  STL [R1+0x4b4], R3 ;  /* 0x0004b40301007387 */ /* 0x0001e20000100800 */
[----:B------:R-:W-:-:S04]  /*16d60*/  IMAD.HI.U32 R11, R6, R7, RZ ;  /* 0x00000007060b7227 */ /* 0x000fc800078e00ff */
[----:B------:R-:W-:Y:S02]  /*16d70*/  IMAD.MOV R11, RZ, RZ, -R11 ;  /* 0x000000ffff0b7224 */ /* 0x000fe400078e0a0b */
[----:B------:R-:W-:Y:S02]  /*16d80*/  IMAD R17, R4, R5, R17 ;  /* 0x0000000504117224 */ /* 0x000fe400078e0211 */
[----:B0-----:R-:W-:Y:S01]  /*16d90*/  IMAD.MOV.U32 R3, RZ, RZ, R12 ;  /* 0x000000ffff037224 */ /* 0x001fe200078e000c */
[----:B------:R-:W-:Y:S01]  /*16da0*/  IADD3 R5, R2, 0x4b, RZ ;  /* 0x0000004b02057810 */ /* 0x000fe20007ffe0ff */
[--C-:B------:R-:W-:Y:S02]  /*16db0*/  @!P4 IMAD.IADD R16, R16, 0x1, -R4.reuse ;  /* 0x000000011010c824 */ /* 0x100fe400078e0a04 */
[----:B------:R-:W-:Y:S01]  /*16dc0*/  @!P1 IMAD.MOV R3, RZ, RZ, -R3 ;  /* 0x000000ffff039224 */ /* 0x000fe200078e0a03 */
[----:B------:R-:W-:Y:S01]  /*16dd0*/  ISETP.GE.AND P1, PT, R0, RZ, PT ;  /* 0x000000ff0000720c */ /* 0x000fe20003f26270 */
[--C-:B------:R-:W-:Y:S01]  /*16de0*/  @!P3 IMAD.IADD R10, R10, 0x1, -R4.reuse ;  /* 0x000000010a0ab824 */ /* 0x100fe200078e0a04 */
[----:B------:R-:W-:Y:S01]  /*16df0*/  IABS R18, R5 ;  /* 0x0000000500127213 */ /* 0x000fe20000000000 */
[C---:B------:R-:W-:Y:S01]  /*16e00*/  IMAD R0, R4.reuse, R11, R7 ;  /* 0x0000000b04007224 */ /* 0x040fe200078e0207 */
[C---:B------:R-:W-:Y:S01]  /*16e10*/  ISETP.GT.U32.AND P4, PT, R4.reuse, R16, PT ;  /* 0x000000100400720c */ /* 0x040fe20003f84070 */
[----:B------:R-:W-:Y:S01]  /*16e20*/  @!P0 IMAD.IADD R9, R9, 0x1, -R4 ;  /* 0x0000000109098824 */ /* 0x000fe200078e0a04 */
[----:B------:R-:W-:Y:S01]  /*16e30*/  ISETP.GT.U32.AND P3, PT, R4, R10, PT ;  /* 0x0000000a0400720c */ /* 0x000fe20003f64070 */
[----:B------:R-:W-:Y:S01]  /*16e40*/  IMAD.HI.U32 R12, R6, R18, RZ ;  /* 0x00000012060c7227 */ /* 0x000fe200078e00ff */
[----:B------:R-:W-:-:S02]  /*16e50*/  ISETP.GT.U32.AND P0, PT, R4, R0, PT ;  /* 0x000000000400720c */ /* 0x000fc40003f04070 */
[----:B------:R-:W-:Y:S01]  /*16e60*/  IADD3 R19, R2, 0x4a, RZ ;  /* 0x0000004a02137810 */ /* 0x000fe20007ffe0ff */
[----:B------:R-:W-:-:S03]  /*16e70*/  IMAD.MOV R12, RZ, RZ, -R12 ;  /* 0x000000ffff0c7224 */ /* 0x000fc600078e0a0c */
[----:B------:R-:W-:Y:S01]  /*16e80*/  IABS R24, R19 ;  /* 0x0000001300187213 */ /* 0x000fe20000000000 */
[----:B------:R-:W-:Y:S02]  /*16e90*/  IMAD R18, R4, R12, R18 ;  /* 0x0000000c04127224 */ /* 0x000fe400078e0212 */
[--C-:B------:R-:W-:Y:S01]  /*16ea0*/  @!P4 IMAD.IADD R16, R16, 0x1, -R4.reuse ;  /* 0x000000011010c824 */ /* 0x100fe200078e0a04 */
[----:B------:R-:W-:Y:S01]  /*16eb0*/  ISETP.GT.U32.AND P4, PT, R4, R17, PT ;  /* 0x000000110400720c */ /* 0x000fe20003f84070 */
[----:B------:R-:W-:Y:S01]  /*16ec0*/  @!P3 IMAD.IADD R10, R10, 0x1, -R4 ;  /* 0x000000010a0ab824 */ /* 0x000fe200078e0a04 */
[----:B------:R-:W-:Y:S01]  /*16ed0*/  STL [R1+0x114], R14 ;  /* 0x0001140e01007387 */ /* 0x000fe20000100800 */
[----:B------:R-:W-:-:S04]  /*16ee0*/  IMAD.HI.U32 R23, R6, R24, RZ ;  /* 0x0000001806177227 */ /* 0x000fc800078e00ff */
[----:B------:R-:W-:Y:S01]  /*16ef0*/  @!P0 IMAD.IADD R0, R0, 0x1, -R4 ;  /* 0x0000000100008824 */ /* 0x000fe200078e0a04 */
[----:B------:R-:W-:Y:S01]  /*16f00*/  ISETP.GT.U32.AND P0, PT, R4, R18, PT ;  /* 0x000000120400720c */ /* 0x000fe20003f04070 */
[----:B------:R0:W-:Y:S01]  /*16f10*/  STL [R1+0x118], R3 ;  /* 0x0001180301007387 */ /* 0x0001e20000100800 */
[----:B------:R-:W-:Y:S01]  /*16f20*/  IMAD.MOV R23, RZ, RZ, -R23 ;  /* 0x000000ffff177224 */ /* 0x000fe200078e0a17 */
[C---:B------:R-:W-:Y:S02]  /*16f30*/  IADD3 R21, R2.reuse, 0x49, RZ ;  /* 0x0000004902157810 */ /* 0x040fe40007ffe0ff */
[----:B------:R-:W-:Y:S01]  /*16f40*/  IADD3 R13, R2, 0x48, RZ ;  /* 0x00000048020d7810 */ /* 0x000fe20007ffe0ff */
[----:B------:R-:W-:Y:S02]  /*16f50*/  IMAD R23, R4, R23, R24 ;  /* 0x0000001704177224 */ /* 0x000fe400078e0218 */
[----:B0-----:R-:W-:Y:S01]  /*16f60*/  IMAD.MOV.U32 R3, RZ, RZ, R10 ;  /* 0x000000ffff037224 */ /* 0x001fe200078e000a */
[----:B------:R-:W-:-:S03]  /*16f70*/  IABS R22, R21 ;  /* 0x0000001500167213 */ /* 0x000fc60000000000 */
[----:B------:R-:W-:Y:S01]  /*16f80*/  @!P5 IMAD.MOV R3, RZ, RZ, -R3 ;  /* 0x000000ffff03d224 */ /* 0x000fe200078e0a03 */
[----:B------:R-:W-:Y:S01]  /*16f90*/  IADD3 R11, R2, 0x47, RZ ;  /* 0x00000047020b7810 */ /* 0x000fe20007ffe0ff */
[--C-:B------:R-:W-:Y:S01]  /*16fa0*/  @!P4 IMAD.IADD R17, R17, 0x1, -R4.reuse ;  /* 0x000000011111c824 */ /* 0x100fe200078e0a04 */
[----:B------:R-:W-:Y:S02]  /*16fb0*/  IABS R7, R13 ;  /* 0x0000000d00077213 */ /* 0x000fe40000000000 */
[----:B------:R0:W-:Y:S01]  /*16fc0*/  STL [R1+0x108], R3 ;  /* 0x0001080301007387 */ /* 0x0001e20000100800 */
[----:B------:R-:W-:Y:S01]  /*16fd0*/  ISETP.GT.U32.AND P4, PT, R4, R23, PT ;  /* 0x000000170400720c */ /* 0x000fe20003f84070 */
[----:B------:R-:W-:Y:S01]  /*16fe0*/  @!P0 IMAD.IADD R18, R18, 0x1, -R4 ;  /* 0x0000000112128824 */ /* 0x000fe200078e0a04 */
[----:B------:R-:W-:Y:S01]  /*16ff0*/  ISETP.GE.AND P3, PT, R8, RZ, PT ;  /* 0x000000ff0800720c */ /* 0x000fe20003f66270 */
[----:B------:R-:W-:Y:S01]  /*17000*/  IMAD.HI.U32 R25, R6, R22, RZ ;  /* 0x0000001606197227 */ /* 0x000fe200078e00ff */
[----:B------:R-:W-:-:S02]  /*17010*/  IABS R8, R11 ;  /* 0x0000000b00087213 */ /* 0x000fc40000000000 */
[----:B------:R-:W-:Y:S01]  /*17020*/  ISETP.GT.U32.AND P5, PT, R4, R0, PT ;  /* 0x000000000400720c */ /* 0x000fe20003fa4070 */
[----:B0-----:R-:W-:Y:S02]  /*17030*/  IMAD.MOV.U32 R3, RZ, RZ, R9 ;  /* 0x000000ffff037224 */ /* 0x001fe400078e0009 */
[----:B------:R-:W-:-:S04]  /*17040*/  IMAD.HI.U32 R20, R6, R7, RZ ;  /* 0x0000000706147227 */ /* 0x000fc800078e00ff */
[----:B------:R-:W-:Y:S01]  /*17050*/  @!P2 IMAD.MOV R3, RZ, RZ, -R3 ;  /* 0x000000ffff03a224 */ /* 0x000fe200078e0a03 */
[----:B------:R-:W-:Y:S01]  /*17060*/  ISETP.GT.U32.AND P2, PT, R4, R18, PT ;  /* 0x000000120400720c */ /* 0x000fe20003f44070 */
[----:B------:R-:W-:Y:S02]  /*17070*/  IMAD.MOV R25, RZ, RZ, -R25 ;  /* 0x000000ffff197224 */ /* 0x000fe400078e0a19 */
[----:B------:R-:W-:Y:S01]  /*17080*/  IMAD.HI.U32 R12, R6, R8, RZ ;  /* 0x00000008060c7227 */ /* 0x000fe200078e00ff */
[----:B------:R0:W-:Y:S03]  /*17090*/  STL [R1+0x104], R3 ;  /* 0x0001040301007387 */ /* 0x0001e60000100800 */
[----:B------:R-:W-:Y:S02]  /*170a0*/  IMAD.MOV R20, RZ, RZ, -R20 ;  /* 0x000000ffff147224 */ /* 0x000fe400078e0a14 */
[----:B------:R-:W-:-:S02]  /*170b0*/  IMAD R22, R4, R25, R22 ;  /* 0x0000001904167224 */ /* 0x000fc400078e0216 */
[----:B------:R-:W-:Y:S02]  /*170c0*/  IMAD.MOV R12, RZ, RZ, -R12 ;  /* 0x000000ffff0c7224 */ /* 0x000fe400078e0a0c */
[C---:B------:R-:W-:Y:S02]  /*170d0*/  IMAD R7, R4.reuse, R20, R7 ;  /* 0x0000001404077224 */ /* 0x040fe400078e0207 */
[----:B0-----:R-:W-:Y:S01]  /*170e0*/  IMAD.MOV.U32 R3, RZ, RZ, R16 ;  /* 0x000000ffff037224 */ /* 0x001fe200078e0010 */
[C---:B------:R-:W-:Y:S01]  /*170f0*/  ISETP.GT.U32.AND P0, PT, R4.reuse, R17, PT ;  /* 0x000000110400720c */ /* 0x040fe20003f04070 */
[----:B------:R-:W-:Y:S02]  /*17100*/  @!P4 IMAD.IADD R23, R23, 0x1, -R4 ;  /* 0x000000011717c824 */ /* 0x000fe400078e0a04 */
[----:B------:R-:W-:Y:S01]  /*17110*/  @!P6 IMAD.MOV R3, RZ, RZ, -R3 ;  /* 0x000000ffff03e224 */ /* 0x000fe200078e0a03 */
[C---:B------:R-:W-:Y:S01]  /*17120*/  ISETP.GT.U32.AND P6, PT, R4.reuse, R22, PT ;  /* 0x000000160400720c */ /* 0x040fe20003fc4070 */
[----:B------:R-:W-:-:S02]  /*17130*/  IMAD R8, R4, R12, R8 ;  /* 0x0000000c04087224 */ /* 0x000fc400078e0208 */
[--C-:B------:R-:W-:Y:S01]  /*17140*/  @!P5 IMAD.IADD R0, R0, 0x1, -R4.reuse ;  /* 0x000000010000d824 */ /* 0x100fe200078e0a04 */
[----:B------:R-:W-:Y:S01]  /*17150*/  ISETP.GT.U32.AND P5, PT, R4, R7, PT ;  /* 0x000000070400720c */ /* 0x000fe20003fa4070 */
[--C-:B------:R-:W-:Y:S01]  /*17160*/  @!P2 IMAD.IADD R18, R18, 0x1, -R4.reuse ;  /* 0x000000011212a824 */ /* 0x100fe200078e0a04 */
[C---:B------:R-:W-:Y:S02]  /*17170*/  ISETP.GT.U32.AND P4, PT, R4.reuse, R23, PT ;  /* 0x000000170400720c */ /* 0x040fe40003f84070 */
[----:B------:R-:W-:Y:S02]  /*17180*/  ISETP.GT.U32.AND P2, PT, R4, R8, PT ;  /* 0x000000080400720c */ /* 0x000fe40003f44070 */
[C---:B------:R-:W-:Y:S02]  /*17190*/  IADD3 R20, R2.reuse, 0x46, RZ ;  /* 0x0000004602147810 */ /* 0x040fe40007ffe0ff */
[----:B------:R-:W-:Y:S02]  /*171a0*/  IADD3 R10, R2, 0x45, RZ ;  /* 0x00000045020a7810 */ /* 0x000fe40007ffe0ff */
[----:B------:R-:W-:Y:S01]  /*171b0*/  IABS R12, R20 ;  /* 0x00000014000c7213 */ /* 0x000fe20000000000 */
[--C-:B------:R-:W-:Y:S01]  /*171c0*/  @!P0 IMAD.IADD R17, R17, 0x1, -R4.reuse ;  /* 0x0000000111118824 */ /* 0x100fe200078e0a04 */
[----:B------:R-:W-:Y:S01]  /*171d0*/  IABS R9, R10 ;  /* 0x0000000a00097213 */ /* 0x000fe20000000000 */
[----:B------:R-:W-:-:S02]  /*171e0*/  @!P6 IMAD.IADD R22, R22, 0x1, -R4 ;  /* 0x000000011616e824 */ /* 0x000fc400078e0a04 */
[----:B------:R-:W-:Y:S01]  /*171f0*/  IMAD.MOV.U32 R14, RZ, RZ, R0 ;  /* 0x000000ffff0e7224 */ /* 0x000fe200078e0000 */
[----:B------:R0:W-:Y:S01]  /*17200*/  STL [R1+0x100], R3 ;  /* 0x0001000301007387 */ /* 0x0001e20000100800 */
[----:B------:R-:W-:Y:S01]  /*17210*/  @!P5 IMAD.IADD R7, R7, 0x1, -R4 ;  /* 0x000000010707d824 */ /* 0x000fe200078e0a04 */
[----:B------:R-:W-:Y:S01]  /*17220*/  ISETP.GE.AND P0, PT, R5, RZ, PT ;  /* 0x000000ff0500720c */ /* 0x000fe20003f06270 */
[----:B------:R-:W-:Y:S02]  /*17230*/  IMAD.MOV.U32 R16, RZ, RZ, R12 ;  /* 0x000000ffff107224 */ /* 0x000fe400078e000c */
[----:B------:R-:W-:Y:S01]  /*17240*/  @!P4 IMAD.IADD R23, R23, 0x1, -R4 ;  /* 0x000000011717c824 */ /* 0x000fe200078e0a04 */
[----:B------:R-:W-:Y:S01]  /*17250*/  ISETP.GE.AND P4, PT, R19, RZ, PT ;  /* 0x000000ff1300720c */ /* 0x000fe20003f86270 */
[----:B------:R-:W-:Y:S01]  /*17260*/  @!P1 IMAD.MOV R14, RZ, RZ, -R14 ;  /* 0x000000ffff0e9224 */ /* 0x000fe200078e0a0e */
[----:B------:R-:W-:Y:S01]  /*17270*/  ISETP.GT.U32.AND P1, PT, R4, R22, PT ;  /* 0x000000160400720c */ /* 0x000fe20003f24070 */
[----:B0-----:R-:W-:-:S02]  /*17280*/  IMAD.MOV.U32 R3, RZ, RZ, R17 ;  /* 0x000000ffff037224 */ /* 0x001fc400078e0011 */
[----:B------:R-:W-:Y:S02]  /*17290*/  IMAD.MOV.U32 R12, RZ, RZ, R9 ;  /* 0x000000ffff0c7224 */ /* 0x000fe400078e0009 */
[----:B------:R-:W-:Y:S01]  /*172a0*/  @!P2 IMAD.IADD R8, R8, 0x1, -R4 ;  /* 0x000000010808a824 */ /* 0x000fe200078e0a04 */
[----:B------:R-:W-:Y:S01]  /*172b0*/  ISETP.GT.U32.AND P2, PT, R4, R7, PT ;  /* 0x000000070400720c */ /* 0x000fe20003f44070 */
[----:B------:R-:W-:-:S04]  /*172c0*/  IMAD.HI.U32 R9, R6, R16, RZ ;  /* 0x0000001006097227 */ /* 0x000fc800078e00ff */
[----:B------:R-:W-:Y:S01]  /*172d0*/  @!P3 IMAD.MOV R3, RZ, RZ, -R3 ;  /* 0x000000ffff03b224 */ /* 0x000fe200078e0a03 */
[----:B------:R-:W-:Y:S01]  /*172e0*/  ISETP.GT.U32.AND P3, PT, R4, R8, PT ;  /* 0x000000080400720c */ /* 0x000fe20003f64070 */
[----:B------:R-:W-:Y:S01]  /*172f0*/  IMAD.HI.U32 R5, R6, R12, RZ ;  /* 0x0000000c06057227 */ /* 0x000fe200078e00ff */
[----:B------:R-:W-:Y:S01]  /*17300*/  ISETP.GE.AND P5, PT, R13, RZ, PT ;  /* 0x000000ff0d00720c */ /* 0x000fe20003fa6270 */
[----:B------:R-:W-:Y:S02]  /*17310*/  STL [R1+0xe0], R14 ;  /* 0x0000e00e01007387 */ /* 0x000fe40000100800 */
[----:B------:R-:W-:Y:S01]  /*17320*/  IMAD.MOV R9, RZ, RZ, -R9 ;  /* 0x000000ffff097224 */ /* 0x000fe200078e0a09 */
[----:B------:R-:W-:Y:S01]  /*17330*/  ISETP.GE.AND P6, PT, R21, RZ, PT ;  /* 0x000000ff1500720c */ /* 0x000fe20003fc6270 */
[----:B------:R-:W-:Y:S01]  /*17340*/  IMAD.MOV.U32 R13, RZ, RZ, R18 ;  /* 0x000000ffff0d7224 */ /* 0x000fe200078e0012 */
[----:B------:R0:W-:Y:S01]  /*17350*/  STL [R1+0xdc], R3 ;  /* 0x0000dc0301007387 */ /* 0x0001e20000100800 */
[----:B------:R-:W-:-:S02]  /*17360*/  IMAD.MOV R5, RZ, RZ, -R5 ;  /* 0x000000ffff057224 */ /* 0x000fc400078e0a05 */
[----:B------:R-:W-:Y:S01]  /*17370*/  IMAD R9, R4, R9, R16 ;  /* 0x0000000904097224 */ /* 0x000fe200078e0210 */
[----:B------:R-:W-:Y:S01]  /*17380*/  IADD3 R0, R2, 0x44, RZ ;  /* 0x0000004402007810 */ /* 0x000fe20007ffe0ff */
[----:B------:R-:W-:Y:S02]  /*17390*/  @!P0 IMAD.MOV R13, RZ, RZ, -R13 ;  /* 0x000000ffff0d8224 */ /* 0x000fe400078e0a0d */
[----:B0-----:R-:W-:Y:S01]  /*173a0*/  IMAD.MOV.U32 R3, RZ, RZ, R23 ;  /* 0x000000ffff037224 */ /* 0x001fe200078e0017 */
[C---:B------:R-:W-:Y:S01]  /*173b0*/  ISETP.GT.U32.AND P0, PT, R4.reuse, R9, PT ;  /* 0x000000090400720c */ /* 0x040fe20003f04070 */
[----:B------:R-:W-:Y:S02]  /*173c0*/  IMAD R5, R4, R5, R12 ;  /* 0x0000000504057224 */ /* 0x000fe400078e020c */
[----:B------:R-:W-:Y:S01]  /*173d0*/  @!P4 IMAD.MOV R3, RZ, RZ, -R3 ;  /* 0x000000ffff03c224 */ /* 0x000fe200078e0a03 */
[----:B------:R-:W-:Y:S01]  /*173e0*/  ISETP.GE.AND P4, PT, R11, RZ, PT ;  /* 0x000000ff0b00720c */ /* 0x000fe20003f86270 */
[--C-:B------:R-:W-:Y:S01]  /*173f0*/  @!P1 IMAD.IADD R22, R22, 0x1, -R4.reuse ;  /* 0x0000000116169824 */ /* 0x100fe200078e0a04 */
[----:B------:R-:W-:Y:S01]  /*17400*/  IABS R11, R0 ;  /* 0x00000000000b7213 */ /* 0x000fe20000000000 */
[--C-:B------:R-:W-:Y:S01]  /*17410*/  @!P2 IMAD.IADD R7, R7, 0x1, -R4.reuse ;  /* 0x000000010707a824 */ /* 0x100fe200078e0a04 */
[----:B------:R0:W-:Y:S01]  /*17420*/  STL [R1+0xd8], R13 ;  /* 0x0000d80d01007387 */ /* 0x0001e20000100800 */
[----:B------:R-:W-:Y:S01]  /*17430*/  ISETP.GT.U32.AND P1, PT, R4, R5, PT ;  /* 0x000000050400720c */ /* 0x000fe20003f24070 */
[----:B------:R-:W-:-:S02]  /*17440*/  @!P3 IMAD.IADD R8, R8, 0x1, -R4 ;  /* 0x000000010808b824 */ /* 0x000fc400078e0a04 */
[----:B------:R1:W-:Y:S01]  /*17450*/  STL [R1+0xd0], R3 ;  /* 0x0000d00301007387 */ /* 0x0003e20000100800 */
[----:B------:R-:W-:Y:S01]  /*17460*/  ISETP.GE.AND P3, PT, R10, RZ, PT ;  /* 0x000000ff0a00720c */ /* 0x000fe20003f66270 */
[----:B------:R-:W-:-:S04]  /*17470*/  IMAD.HI.U32 R10, R6, R11, RZ ;  /* 0x0000000b060a7227 */ /* 0x000fc800078e00ff */
[----:B0-----:R-:W-:Y:S02]  /*17480*/  IMAD.MOV.U32 R13, RZ, RZ, R22 ;  /* 0x000000ffff0d7224 */ /* 0x001fe400078e0016 */
[----:B-1----:R-:W-:Y:S02]  /*17490*/  IMAD.MOV.U32 R3, RZ, RZ, R7 ;  /* 0x000000ffff037224 */ /* 0x002fe400078e0007 */
[----:B------:R-:W-:Y:S01]  /*174a0*/  @!P6 IMAD.MOV R13, RZ, RZ, -R13 ;  /* 0x000000ffff0de224 */ /* 0x000fe200078e0a0d */
[----:B------:R-:W-:Y:S01]  /*174b0*/  IADD3 R12, R2, 0x43, RZ ;  /* 0x00000043020c7810 */ /* 0x000fe20007ffe0ff */
[----:B------:R-:W-:Y:S02]  /*174c0*/  @!P5 IMAD.MOV R3, RZ, RZ, -R3 ;  /* 0x000000ffff03d224 */ /* 0x000fe400078e0a03 */
[----:B------:R-:W-:Y:S01]  /*174d0*/  IMAD.MOV R10, RZ, RZ, -R10 ;  /* 0x000000ffff0a7224 */ /* 0x000fe200078e0a0a */
[----:B------:R-:W-:Y:S01]  /*174e0*/  STL [R1+0x20], R13 ;  /* 0x0000200d01007387 */ /* 0x000fe20000100800 */
[----:B------:R-:W-:Y:S01]  /*174f0*/  IABS R19, R12 ;  /* 0x0000000c00137213 */ /* 0x000fe20000000000 */
[----:B------:R-:W-:Y:S01]  /*17500*/  @!P0 IMAD.IADD R9, R9, 0x1, -R4 ;  /* 0x0000000109098824 */ /* 0x000fe200078e0a04 */
[----:B------:R-:W-:Y:S01]  /*17510*/  ISETP.GE.AND P6, PT, R12, RZ, PT ;  /* 0x000000ff0c00720c */ /* 0x000fe20003fc6270 */
[----:B------:R0:W-:Y:S01]  /*17520*/  STL [R1+0x1c], R3 ;  /* 0x00001c0301007387 */ /* 0x0001e20000100800 */
[----:B------:R-:W-:-:S02]  /*17530*/  IMAD R12, R4, R10, R11 ;  /* 0x0000000a040c7224 */ /* 0x000fc400078e020b */
[----:B------:R-:W-:Y:S01]  /*17540*/  @!P1 IMAD.IADD R5, R5, 0x1, -R4 ;  /* 0x0000000105059824 */ /* 0x000fe200078e0a04 */
[----:B------:R-:W-:Y:S01]  /*17550*/  ISETP.GT.U32.AND P1, PT, R4, R9, PT ;  /* 0x000000090400720c */ /* 0x000fe20003f24070 */
[----:B0-----:R-:W-:-:S04]  /*17560*/  IMAD.MOV.U32 R3, RZ, RZ, R8 ;  /* 0x000000ffff037224 */ /* 0x001fc800078e0008 */
[----:B------:R-:W-:Y:S01]  /*17570*/  @!P4 IMAD.MOV R3, RZ, RZ, -R3 ;  /* 0x000000ffff03c224 */ /* 0x000fe200078e0a03 */
[----:B------:R-:W-:Y:S02]  /*17580*/  ISETP.GT.U32.AND P4, PT, R4, R12, PT ;  /* 0x0000000c0400720c */ /* 0x000fe40003f84070 */
[----:B------:R-:W-:Y:S01]  /*17590*/  ISETP.GE.AND P0, PT, R0, RZ, PT ;  /* 0x000000ff0000720c */ /* 0x000fe20003f06270 */
[----:B------:R-:W-:Y:S01]  /*175a0*/  IMAD.HI.U32 R0, R6, R19, RZ ;  /* 0x0000001306007227 */ /* 0x000fe200078e00ff */
[----:B------:R-:W-:Y:S02]  /*175b0*/  ISETP.GT.U32.AND P5, PT, R4, R5, PT ;  /* 0x000000050400720c */ /* 0x000fe40003fa4070 */
[----:B------:R-:W-:Y:S01]  /*175c0*/  IADD3 R16, R2, 0x42, RZ ;  /* 0x0000004202107810 */ /* 0x000fe20007ffe0ff */
[----:B------:R-:W-:Y:S02]  /*175d0*/  IMAD.MOV R0, RZ, RZ, -R0 ;  /* 0x000000ffff007224 */ /* 0x000fe400078e0a00 */
[--C-:B------:R-:W-:Y:S01]  /*175e0*/  @!P1 IMAD.IADD R9, R9, 0x1, -R4.reuse ;  /* 0x0000000109099824 */ /* 0x100fe200078e0a04 */
[----:B------:R-:W-:Y:S01]  /*175f0*/  ISETP.GE.AND P1, PT, R16, RZ, PT ;  /* 0x000000ff1000720c */ /* 0x000fe20003f26270 */
[----:B------:R-:W-:Y:S01]  /*17600*/  IMAD R19, R4, R0, R19 ;  /* 0x0000000004137224 */ /* 0x000fe200078e0213 */
[----:B------:R-:W-:Y:S01]  /*17610*/  ISETP.GE.AND P2, PT, R20, RZ, PT ;  /* 0x000000ff1400720c */ /* 0x000fe20003f46270 */
[----:B------:R-:W-:Y:S01]  /*17620*/  @!P4 IMAD.IADD R12, R12, 0x1, -R4 ;  /* 0x000000010c0cc824 */ /* 0x000fe200078e0a04 */
[----:B------:R-:W-:-:S03]  /*17630*/  IABS R16, R16 ;  /* 0x0000001000107213 */ /* 0x000fc60000000000 */
[----:B------:R-:W-:Y:S01]  /*17640*/  @!P5 IMAD.IADD R5, R5, 0x1, -R4 ;  /* 0x000000010505d824 */ /* 0x000fe200078e0a04 */
[----:B------:R-:W-:Y:S01]  /*17650*/  ISETP.GT.U32.AND P5, PT, R4, R19, PT ;  /* 0x000000130400720c */ /* 0x000fe20003fa4070 */
[----:B------:R-:W-:Y:S01]  /*17660*/  IMAD.HI.U32 R11, R6, R16, RZ ;  /* 0x00000010060b7227 */ /* 0x000fe200078e00ff */
[----:B------:R-:W-:Y:S01]  /*17670*/  ISETP.GT.U32.AND P4, PT, R4, R12, PT ;  /* 0x0000000c0400720c */ /* 0x000fe20003f84070 */
[----:B------:R0:W-:Y:S02]  /*17680*/  STL [R1+0x8], R3 ;  /* 0x0000080301007387 */ /* 0x0001e40000100800 */
[----:B------:R-:W-:Y:S01]  /*17690*/  IMAD.MOV R11, RZ, RZ, -R11 ;  /* 0x000000ffff0b7224 */ /* 0x000fe200078e0a0b */
[C---:B------:R-:W-:Y:S02]  /*176a0*/  IADD3 R0, R2.reuse, 0x40, RZ ;  /* 0x0000004002007810 */ /* 0x040fe40007ffe0ff */
[----:B------:R-:W-:Y:S01]  /*176b0*/  IADD3 R7, R2, 0x41, RZ ;  /* 0x0000004102077810 */ /* 0x000fe20007ffe0ff */
[----:B------:R-:W-:-:S02]  /*176c0*/  IMAD R16, R4, R11, R16 ;  /* 0x0000000b04107224 */ /* 0x000fc400078e0210 */
[----:B0-----:R-:W-:-:S04]  /*176d0*/  IMAD.MOV.U32 R3, RZ, RZ, R9 ;  /* 0x000000ffff037224 */ /* 0x001fc800078e0009 */
[----:B------:R-:W-:Y:S01]  /*176e0*/  @!P2 IMAD.MOV R3, RZ, RZ, -R3 ;  /* 0x000000ffff03a224 */ /* 0x000fe200078e0a03 */
[----:B------:R-:W-:Y:S01]  /*176f0*/  IABS R8, R0 ;  /* 0x0000000000087213 */ /* 0x000fe20000000000 */
[--C-:B------:R-:W-:Y:S01]  /*17700*/  @!P5 IMAD.IADD R19, R19, 0x1, -R4.reuse ;  /* 0x000000011313d824 */ /* 0x100fe200078e0a04 */
[----:B------:R-:W-:Y:S01]  /*17710*/  IABS R10, R7 ;  /* 0x00000007000a7213 */ /* 0x000fe20000000000 */
[----:B------:R-:W-:Y:S01]  /*17720*/  @!P4 IMAD.IADD R12, R12, 0x1, -R4 ;  /* 0x000000010c0cc824 */ /* 0x000fe200078e0a04 */
[----:B------:R0:W-:Y:S01]  /*17730*/  STL [R1+0x4], R3 ;  /* 0x0000040301007387 */ /* 0x0001e20000100800 */
[C---:B------:R-:W-:Y:S01]  /*17740*/  ISETP.GT.U32.AND P4, PT, R4.reuse, R16, PT ;  /* 0x000000100400720c */ /* 0x040fe20003f84070 */
[----:B------:R-:W-:Y:S01]  /*17750*/  IMAD.MOV.U32 R9, RZ, RZ, R8 ;  /* 0x000000ffff097224 */ /* 0x000fe200078e0008 */
[----:B------:R-:W-:Y:S01]  /*17760*/  ISETP.GT.U32.AND P5, PT, R4, R19, PT ;  /* 0x000000130400720c */ /* 0x000fe20003fa4070 */
[----:B------:R-:W-:-:S04]  /*17770*/  IMAD.HI.U32 R8, R6, R10, RZ ;  /* 0x0000000a06087227 */ /* 0x000fc800078e00ff */
[----:B0-----:R-:W-:Y:S01]  /*17780*/  IMAD.MOV.U32 R3, RZ, RZ, R5 ;  /* 0x000000ffff037224 */ /* 0x001fe200078e0005 */
[----:B------:R-:W-:-:S03]  /*17790*/  ISETP.GE.AND P2, PT, R7, RZ, PT ;  /* 0x000000ff0700720c */ /* 0x000fc60003f46270 */
[----:B------:R-:W-:Y:S01]  /*177a0*/  @!P3 IMAD.MOV R3, RZ, RZ, -R3 ;  /* 0x000000ffff03b224 */ /* 0x000fe200078e0a03 */
[----:B------:R-:W-:Y:S01]  /*177b0*/  ISETP.GE.AND P3, PT, R0, RZ, PT ;  /* 0x000000ff0000720c */ /* 0x000fe20003f66270 */
[----:B------:R-:W-:Y:S01]  /*177c0*/  IMAD.HI.U32 R7, R6, R9, RZ ;  /* 0x0000000906077227 */ /* 0x000fe200078e00ff */
[----:B------:R-:W-:Y:S02]  /*177d0*/  IADD3 R0, R2, 0x3f, RZ ;  /* 0x0000003f02007810 */ /* 0x000fe40007ffe0ff */
[----:B------:R0:W-:Y:S01]  /*177e0*/  STL [R1+0xc4], R3 ;  /* 0x0000c40301007387 */ /* 0x0001e20000100800 */
[----:B------:R-:W-:Y:S02]  /*177f0*/  IMAD.MOV R8, RZ, RZ, -R8 ;  /* 0x000000ffff087224 */ /* 0x000fe400078e0a08 */
[----:B------:R-:W-:Y:S02]  /*17800*/  IMAD.MOV R7, RZ, RZ, -R7 ;  /* 0x000000ffff077224 */ /* 0x000fe400078e0a07 */
[----:B------:R-:W-:Y:S01]  /*17810*/  IMAD R10, R4, R8, R10 ;  /* 0x00000008040a7224 */ /* 0x000fe200078e020a */
[----:B------:R-:W-:Y:S01]  /*17820*/  IABS R8, R0 ;  /* 0x0000000000087213 */ /* 0x000fe20000000000 */
[----:B------:R-:W-:-:S02]  /*17830*/  @!P4 IMAD.IADD R16, R16, 0x1, -R4 ;  /* 0x000000011010c824 */ /* 0x000fc400078e0a04 */
[----:B0-----:R-:W-:Y:S02]  /*17840*/  IMAD.MOV.U32 R3, RZ, RZ, R12 ;  /* 0x000000ffff037224 */ /* 0x001fe400078e000c */
[C---:B------:R-:W-:Y:S02]  /*17850*/  IMAD R9, R4.reuse, R7, R9 ;  /* 0x0000000704097224 */ /* 0x040fe400078e0209 */
[----:B------:R-:W-:Y:S01]  /*17860*/  @!P0 IMAD.MOV R3, RZ, RZ, -R3 ;  /* 0x000000ffff038224 */ /* 0x000fe200078e0a03 */
[C---:B------:R-:W-:Y:S01]  /*17870*/  ISETP.GT.U32.AND P0, PT, R4.reuse, R16, PT ;  /* 0x000000100400720c */ /* 0x040fe20003f04070 */
[----:B------:R-:W-:Y:S01]  /*17880*/  @!P5 IMAD.IADD R19, R19, 0x1, -R4 ;  /* 0x000000011313d824 */ /* 0x000fe200078e0a04 */
[----:B------:R-:W-:Y:S01]  /*17890*/  ISETP.GT.U32.AND P5, PT, R4, R10, PT ;  /* 0x0000000a0400720c */ /* 0x000fe20003fa4070 */
[----:B------:R-:W-:Y:S01]  /*178a0*/  IMAD.HI.U32 R12, R6, R8, RZ ;  /* 0x00000008060c7227 */ /* 0x000fe200078e00ff */
[----:B------:R0:W-:Y:S01]  /*178b0*/  STL [R1+0xc0], R3 ;  /* 0x0000c00301007387 */ /* 0x0001e20000100800 */
[----:B------:R-:W-:-:S02]  /*178c0*/  ISETP.GT.U32.AND P4, PT, R4, R9, PT ;  /* 0x000000090400720c */ /* 0x000fc40003f84070 */
[----:B------:R-:W-:Y:S02]  /*178d0*/  IMAD.MOV R12, RZ, RZ, -R12 ;  /* 0x000000ffff0c7224 */ /* 0x000fe400078e0a0c */
[----:B0-----:R-:W-:-:S04]  /*178e0*/  IMAD.MOV.U32 R3, RZ, RZ, R19 ;  /* 0x000000ffff037224 */ /* 0x001fc800078e0013 */
[----:B------:R-:W-:Y:S01]  /*178f0*/  @!P6 IMAD.MOV R3, RZ, RZ, -R3 ;  /* 0x000000ffff03e224 */ /* 0x000fe200078e0a03 */
[----:B------:R-:W-:Y:S01]  /*17900*/  ISETP.GE.AND P6, PT, R0, RZ, PT ;  /* 0x000000ff0000720c */ /* 0x000fe20003fc6270 */
[----:B------:R-:W-:Y:S01]  /*17910*/  IMAD R0, R4, R12, R8 ;  /* 0x0000000c04007224 */ /* 0x000fe200078e0208 */
[----:B------:R-:W-:Y:S01]  /*17920*/  IADD3 R7, R2, 0x3d, RZ ;  /* 0x0000003d02077810 */ /* 0x000fe20007ffe0ff */
[--C-:B------:R-:W-:Y:S02]  /*17930*/  @!P0 IMAD.IADD R16, R16, 0x1, -R4.reuse ;  /* 0x0000000110108824 */ /* 0x100fe400078e0a04 */
[--C-:B------:R-:W-:Y:S01]  /*17940*/  @!P5 IMAD.IADD R10, R10, 0x1, -R4.reuse ;  /* 0x000000010a0ad824 */ /* 0x100fe200078e0a04 */
[----:B------:R-:W-:Y:S01]  /*17950*/  ISETP.GT.U32.AND P0, PT, R4, R0, PT ;  /* 0x000000000400720c */ /* 0x000fe20003f04070 */
[----:B------:R-:W-:Y:S01]  /*17960*/  @!P4 IMAD.IADD R9, R9, 0x1, -R4 ;  /* 0x000000010909c824 */ /* 0x000fe200078e0a04 */
[----:B------:R-:W-:Y:S02]  /*17970*/  IADD3 R13, R2, 0x3e, RZ ;  /* 0x0000003e020d7810 */ /* 0x000fe40007ffe0ff */
[----:B------:R-:W-:-:S02]  /*17980*/  IABS R17, R7 ;  /* 0x0000000700117213 */ /* 0x000fc40000000000 */
[----:B------:R-:W-:Y:S02]  /*17990*/  ISETP.GT.U32.AND P5, PT, R4, R10, PT ;  /* 0x0000000a0400720c */ /* 0x000fe40003fa4070 */
[----:B------:R-:W-:Y:S01]  /*179a0*/  IABS R18, R13 ;  /* 0x0000000d00127213 */ /* 0x000fe20000000000 */
[----:B------:R-:W-:Y:S01]  /*179b0*/  IMAD.HI.U32 R8, R6, R17, RZ ;  /* 0x0000001106087227 */ /* 0x000fe200078e00ff */
[----:B------:R-:W-:Y:S01]  /*179c0*/  ISETP.GT.U32.AND P4, PT, R4, R9, PT ;  /* 0x000000090400720c */ /* 0x000fe20003f84070 */
[----:B------:R0:W-:Y:S01]  /*179d0*/  STL [R1+0xbc], R3 ;  /* 0x0000bc0301007387 */ /* 0x0001e20000100800 */
[----:B------:R-:W-:Y:S01]  /*179e0*/  IADD3 R5, R2, 0x3c, RZ ;  /* 0x0000003c02057810 */ /* 0x000fe20007ffe0ff */
[----:B------:R-:W-:-:S04]  /*179f0*/  IMAD.HI.U32 R19, R6, R18, RZ ;  /* 0x0000001206137227 */ /* 0x000fc800078e00ff */
[----:B------:R-:W-:Y:S02]  /*17a00*/  IMAD.MOV R8, RZ, RZ, -R8 ;  /* 0x000000ffff087224 */ /* 0x000fe400078e0a08 */
[----:B------:R-:W-:Y:S02]  /*17a10*/  @!P0 IMAD.IADD R0, R0, 0x1, -R4 ;  /* 0x0000000100008824 */ /* 0x000fe400078e0a04 */
[----:B0-----:R-:W-:Y:S01]  /*17a20*/  IMAD.MOV.U32 R3, RZ, RZ, R16 ;  /* 0x000000ffff037224 */ /* 0x001fe200078e0010 */
[----:B------:R-:W-:Y:S01]  /*17a30*/  IABS R11, R5 ;  /* 0x00000005000b7213 */ /* 0x000fe20000000000 */
[----:B------:R-:W-:Y:S01]  /*17a40*/  IMAD.MOV R19, RZ, RZ, -R19 ;  /* 0x000000ffff137224 */ /* 0x000fe200078e0a13 */
[C---:B------:R-:W-:Y:S01]  /*17a50*/  ISETP.GT.U32.AND P0, PT, R4.reuse, R0, PT ;  /* 0x000000000400720c */ /* 0x040fe20003f04070 */
[----:B------:R-:W-:Y:S02]  /*17a60*/  IMAD R17, R4, R8, R17 ;  /* 0x0000000804117224 */ /* 0x000fe400078e0211 */
[----:B------:R-:W-:Y:S01]  /*17a70*/  @!P5 IMAD.IADD R10, R10, 0x1, -R4 ;  /* 0x000000010a0ad824 */ /* 0x000fe200078e0a04 */
[----:B------:R-:W-:Y:S01]  /*17a80*/  ISETP.GE.AND P5, PT, R13, RZ, PT ;  /* 0x000000ff0d00720c */ /* 0x000fe20003fa6270 */
[----:B------:R-:W-:-:S02]  /*17a90*/  @!P1 IMAD.MOV R3, RZ, RZ, -R3 ;  /* 0x000000ffff039224 */ /* 0x000fc400078e0a03 */
[C---:B------:R-:W-:Y:S02]  /*17aa0*/  IMAD R13, R4.reuse, R19, R18 ;  /* 0x00000013040d7224 */ /* 0x040fe400078e0212 */
[----:B------:R-:W-:Y:S01]  /*17ab0*/  @!P4 IMAD.IADD R9, R9, 0x1, -R4 ;  /* 0x000000010909c824 */ /* 0x000fe200078e0a04 */
[----:B------:R-:W-:Y:S01]  /*17ac0*/  ISETP.GT.U32.AND P4, PT, R4, R17, PT ;  /* 0x000000110400720c */ /* 0x000fe20003f84070 */
[----:B------:R-:W-:Y:S01]  /*17ad0*/  IMAD.HI.U32 R12, R6, R11, RZ ;  /* 0x0000000b060c7227 */ /* 0x000fe200078e00ff */
[----:B------:R0:W-:Y:S01]  /*17ae0*/  STL [R1+0x90], R3 ;  /* 0x0000900301007387 */ /* 0x0001e20000100800 */
[----:B------:R-:W-:Y:S02]  /*17af0*/  ISETP.GT.U32.AND P1, PT, R4, R13, PT ;  /* 0x0000000d0400720c */ /* 0x000fe40003f24070 */
[----:B------:R-:W-:Y:S02]  /*17b00*/  IMAD.MOV R12, RZ, RZ, -R12 ;  /* 0x000000ffff0c7224 */ /* 0x000fe400078e0a0c */
[----:B------:R-:W-:-:S02]  /*17b10*/  @!P2 IMAD.MOV R10, RZ, RZ, -R10 ;  /* 0x000000ffff0aa224 */ /* 0x000fc400078e0a0a */
[----:B0-----:R-:W-:Y:S01]  /*17b20*/  IMAD.MOV.U32 R3, RZ, RZ, R9 ;  /* 0x000000ffff037224 */ /* 0x001fe200078e0009 */
[----:B------:R-:W-:Y:S01]  /*17b30*/  ISETP.GE.AND P2, PT, R7, RZ, PT ;  /* 0x000000ff0700720c */ /* 0x000fe20003f46270 */
[----:B------:R-:W-:Y:S02]  /*17b40*/  IMAD R11, R4, R12, R11 ;  /* 0x0000000c040b7224 */ /* 0x000fe400078e020b */
[----:B------:R-:W-:Y:S01]  /*17b50*/  @!P3 IMAD.MOV R3, RZ, RZ, -R3 ;  /* 0x000000ffff03b224 */ /* 0x000fe200078e0a03 */
[----:B------:R-:W-:Y:S01]  /*17b60*/  IADD3 R7, R2, 0x3a, RZ ;  /* 0x0000003a02077810 */ /* 0x000fe20007ffe0ff */
[--C-:B------:R-:W-:Y:S01]  /*17b70*/  @!P0 IMAD.IADD R0, R0, 0x1, -R4.reuse ;  /* 0x0000000100008824 */ /* 0x100fe200078e0a04 */
[----:B------:R0:W-:Y:S01]  /*17b80*/  STL [R1+0xb0], R10 ;  /* 0x0000b00a01007387 */ /* 0x0001e20000100800 */
[--C-:B------:R-:W-:Y:S01]  /*17b90*/  @!P4 IMAD.IADD R17, R17, 0x1, -R4.reuse ;  /* 0x000000011111c824 */ /* 0x100fe200078e0a04 */
[----:B------:R-:W-:Y:S02]  /*17ba0*/  IADD3 R8, R2, 0x3b, RZ ;  /* 0x0000003b02087810 */ /* 0x000fe40007ffe0ff */
[----:B------:R1:W-:Y:S01]  /*17bb0*/  STL [R1+0xb4], R3 ;  /* 0x0000b40301007387 */ /* 0x0003e20000100800 */
[----:B------:R-:W-:Y:S01]  /*17bc0*/  ISETP.GT.U32.AND P3, PT, R4, R11, PT ;  /* 0x0000000b0400720c */ /* 0x000fe20003f64070 */
[----:B------:R-:W-:Y:S01]  /*17bd0*/  @!P1 IMAD.IADD R13, R13, 0x1, -R4 ;  /* 0x000000010d0d9824 */ /* 0x000fe200078e0a04 */
[----:B0-----:R-:W-:Y:S01]  /*17be0*/  IABS R10, R7 ;  /* 0x00000007000a7213 */ /* 0x001fe20000000000 */
[----:B-1----:R-:W-:Y:S01]  /*17bf0*/  IMAD.MOV.U32 R3, RZ, RZ, R0 ;  /* 0x000000ffff037224 */ /* 0x002fe200078e0000 */
[----:B------:R-:W-:-:S02]  /*17c00*/  IABS R16, R8 ;  /* 0x0000000800107213 */ /* 0x000fc40000000000 */
[----:B------:R-:W-:Y:S01]  /*17c10*/  ISETP.GE.AND P1, PT, R8, RZ, PT ;  /* 0x000000ff0800720c */ /* 0x000fe20003f26270 */
[----:B------:R-:W-:Y:S01]  /*17c20*/  @!P6 IMAD.MOV R3, RZ, RZ, -R3 ;  /* 0x000000ffff03e224 */ /* 0x000fe200078e0a03 */
[----:B------:R-:W-:Y:S01]  /*17c30*/  ISETP.GT.U32.AND P6, PT, R4, R17, PT ;  /* 0x000000110400720c */ /* 0x000fe20003fc4070 */
[----:B------:R-:W-:Y:S01]  /*17c40*/  IMAD.HI.U32 R8, R6, R10, RZ ;  /* 0x0000000a06087227 */ /* 0x000fe200078e00ff */
[----:B------:R-:W-:-:S03]  /*17c50*/  ISETP.GT.U32.AND P4, PT, R4, R13, PT ;  /* 0x0000000d0400720c */ /* 0x000fc60003f84070 */
[----:B------:R-:W-:-:S04]  /*17c60*/  IMAD.HI.U32 R9, R6, R16, RZ ;  /* 0x0000001006097227 */ /* 0x000fc800078e00ff */
[----:B------:R-:W-:Y:S02]  /*17c70*/  IMAD.MOV R8, RZ, RZ, -R8 ;  /* 0x000000ffff087224 */ /* 0x000fe400078e0a08 */
[----:B------:R-:W-:Y:S02]  /*17c80*/  IMAD.MOV R9, RZ, RZ, -R9 ;  /* 0x000000ffff097224 */ /* 0x000fe400078e0a09 */
[----:B------:R-:W-:Y:S02]  /*17c90*/  @!P3 IMAD.IADD R11, R11, 0x1, -R4 ;  /* 0x000000010b0bb824 */ /* 0x000fe400078e0a04 */
[C---:B------:R-:W-:Y:S02]  /*17ca0*/  IMAD R10, R4.reuse, R8, R10 ;  /* 0x00000008040a7224 */ /* 0x040fe400078e020a */
[C---:B------:R-:W-:Y:S01]  /*17cb0*/  IMAD R16, R4.reuse, R9, R16 ;  /* 0x0000000904107224 */ /* 0x040fe200078e0210 */
[C---:B------:R-:W-:Y:S01]  /*17cc0*/  ISETP.GT.U32.AND P3, PT, R4.reuse, R11, PT ;  /* 0x0000000b0400720c */ /* 0x040fe20003f64070 */
[--C-:B------:R-:W-:Y:S01]  /*17cd0*/  @!P6 IMAD.IADD R17, R17, 0x1, -R4.reuse ;  /* 0x000000011111e824 */ /* 0x100fe200078e0a04 */
[C---:B------:R-:W-:Y:S01]  /*17ce0*/  ISETP.GT.U32.AND P6, PT, R4.reuse, R10, PT ;  /* 0x0000000a0400720c */ /* 0x040fe20003fc4070 */
[----:B------:R-:W-:Y:S01]  /*17cf0*/  @!P4 IMAD.IADD R13, R13, 0x1, -R4 ;  /* 0x000000010d0dc824 */ /* 0x000fe200078e0a04 */
[----:B------:R-:W-:-:S02]  /*17d00*/  ISETP.GT.U32.AND P4, PT, R4, R16, PT ;  /* 0x000000100400720c */ /* 0x000fc40003f84070 */
[C---:B------:R-:W-:Y:S02]  /*17d10*/  IADD3 R0, R2.reuse, 0x38, RZ ;  /* 0x0000003802007810 */ /* 0x040fe40007ffe0ff */
[C---:B------:R-:W-:Y:S02]  /*17d20*/  IADD3 R12, R2.reuse, 0x37, RZ ;  /* 0x00000037020c7810 */ /* 0x040fe40007ffe0ff */
[----:B------:R-:W-:Y:S02]  /*17d30*/  IABS R8, R0 ;  /* 0x0000000000087213 */ /* 0x000fe40000000000 */
[----:B------:R-:W-:Y:S01]  /*17d40*/  IABS R18, R12 ;  /* 0x0000000c00127213 */ /* 0x000fe20000000000 */
[----:B------:R0:W-:Y:S01]  /*17d50*/  STL [R1+0xb8], R3 ;  /* 0x0000b80301007387 */ /* 0x0001e20000100800 */
[----:B------:R-:W-:Y:S01]  /*17d60*/  ISETP.GE.AND P0, PT, R5, RZ, PT ;  /* 0x000000ff0500720c */ /* 0x000fe20003f06270 */
[--C-:B------:R-:W-:Y:S01]  /*17d70*/  @!P3 IMAD.IADD R11, R11, 0x1, -R4.reuse ;  /* 0x000000010b0bb824 */ /* 0x100fe200078e0a04 */
[----:B------:R-:W-:Y:S01]  /*17d80*/  IADD3 R5, R2, 0x39, RZ ;  /* 0x0000003902057810 */ /* 0x000fe20007ffe0ff */
[----:B------:R-:W-:Y:S01]  /*17d90*/  @!P6 IMAD.IADD R10, R10, 0x1, -R4 ;  /* 0x000000010a0ae824 */ /* 0x000fe200078e0a04 */
[----:B------:R-:W-:Y:S01]  /*17da0*/  ISETP.GE.AND P3, PT, R7, RZ, PT ;  /* 0x000000ff0700720c */ /* 0x000fe20003f66270 */
[----:B------:R-:W-:-:S02]  /*17db0*/  IMAD.MOV.U32 R7, RZ, RZ, R18 ;  /* 0x000000ffff077224 */ /* 0x000fc400078e0012 */
[----:B------:R-:W-:-:S04]  /*17dc0*/  IMAD.HI.U32 R19, R6, R8, RZ ;  /* 0x0000000806137227 */ /* 0x000fc800078e00ff */
[----:B0-----:R-:W-:Y:S01]  /*17dd0*/  IMAD.MOV.U32 R3, RZ, RZ, R13 ;  /* 0x000000ffff037224 */ /* 0x001fe200078e000d */
[----:B------:R-:W-:Y:S01]  /*17de0*/  IABS R9, R5 ;  /* 0x0000000500097213 */ /* 0x000fe20000000000 */
[----:B------:R-:W-:Y:S01]  /*17df0*/  @!P4 IMAD.IADD R16, R16, 0x1, -R4 ;  /* 0x000000011010c824 */ /* 0x000fe200078e0a04 */
[----:B------:R-:W-:Y:S01]  /*17e00*/  ISETP.GE.AND P4, PT, R5, RZ, PT ;  /* 0x000000ff0500720c */ /* 0x000fe20003f86270 */
[----:B------:R-:W-:Y:S01]  /*17e10*/  @!P5 IMAD.MOV R3, RZ, RZ, -R3 ;  /* 0x000000ffff03d224 */ /* 0x000fe200078e0a03 */
[----:B------:R-:W-:Y:S01]  /*17e20*/  ISETP.GT.U32.AND P6, PT, R4, R10, PT ;  /* 0x0000000a0400720c */ /* 0x000fe20003fc4070 */
[----:B------:R-:W-:-:S04]  /*17e30*/  IMAD.HI.U32 R5, R6, R7, RZ ;  /* 0x0000000706057227 */ /* 0x000fc800078e00ff */
[----:B------:R-:W-:Y:S01]  /*17e40*/  IMAD.MOV R13, RZ, RZ, -R19 ;  /* 0x000000ffff0d7224 */ /* 0x000fe200078e0a13 */
[----:B------:R0:W-:Y:S01]  /*17e50*/  STL [R1+0xac], R3 ;  /* 0x0000ac0301007387 */ /* 0x0001e20000100800 */
[----:B------:R-:W-:Y:S02]  /*17e60*/  IMAD.MOV R5, RZ, RZ, -R5 ;  /* 0x000000ffff057224 */ /* 0x000fe400078e0a05 */
[----:B------:R-:W-:Y:S02]  /*17e70*/  IMAD R8, R4, R13, R8 ;  /* 0x0000000d04087224 */ /* 0x000fe400078e0208 */
[----:B------:R-:W-:Y:S01]  /*17e80*/  IMAD.HI.U32 R18, R6, R9, RZ ;  /* 0x0000000906127227 */ /* 0x000fe200078e00ff */
[----:B------:R-:W-:-:S03]  /*17e90*/  ISETP.GT.U32.AND P5, PT, R4, R16, PT ;  /* 0x000000100400720c */ /* 0x000fc60003fa4070 */
[----:B0-----:R-:W-:Y:S02]  /*17ea0*/  IMAD.MOV.U32 R3, RZ, RZ, R11 ;  /* 0x000000ffff037224 */ /* 0x001fe400078e000b */
[C---:B------:R-:W-:Y:S02]  /*17eb0*/  IMAD R7, R4.reuse, R5, R7 ;  /* 0x0000000504077224 */ /* 0x040fe400078e0207 */
[----:B------:R-:W-:Y:S01]  /*17ec0*/  @!P0 IMAD.MOV R3, RZ, RZ, -R3 ;  /* 0x000000ffff038224 */ /* 0x000fe200078e0a03 */
[----:B------:R-:W-:Y:S01]  /*17ed0*/  ISETP.GT.U32.AND P0, PT, R4, R8, PT ;  /* 0x000000080400720c */ /* 0x000fe20003f04070 */
[----:B------:R-:W-:Y:S02]  /*17ee0*/  IMAD.MOV R18, RZ, RZ, -R18 ;  /* 0x000000ffff127224 */ /* 0x000fe400078e0a12 */
[----:B------:R-:W-:Y:S01]  /*17ef0*/  @!P6 IMAD.IADD R10, R10, 0x1, -R4 ;  /* 0x000000010a0ae824 */ /* 0x000fe200078e0a04 */
[C---:B------:R-:W-:Y:S01]  /*17f00*/  ISETP.GT.U32.AND P6, PT, R4.reuse, R7, PT ;  /* 0x000000070400720c */ /* 0x040fe20003fc4070 */
[----:B------:R-:W-:-:S02]  /*17f10*/  IMAD R9, R4, R18, R9 ;  /* 0x0000001204097224 */ /* 0x000fc400078e0209 */
[----:B------:R-:W-:Y:S01]  /*17f20*/  IMAD.MOV.U32 R14, RZ, RZ, R17 ;  /* 0x000000ffff0e7224 */ /* 0x000fe200078e0011 */
[----:B------:R-:W-:-:S03]  /*17f30*/  IADD3 R11, R2, 0x35, RZ ;  /* 0x00000035020b7810 */ /* 0x000fc60007ffe0ff */
[----:B------:R-:W-:Y:S01]  /*17f40*/  @!P2 IMAD.MOV R14, RZ, RZ, -R14 ;  /* 0x000000ffff0ea224 */ /* 0x000fe200078e0a0e */
[----:B------:R-:W-:Y:S01]  /*17f50*/  ISETP.GT.U32.AND P2, PT, R4, R9, PT ;  /* 0x000000090400720c */ /* 0x000fe20003f44070 */
[--C-:B------:R-:W-:Y:S01]  /*17f60*/  @!P5 IMAD.IADD R16, R16, 0x1, -R4.reuse ;  /* 0x000000011010d824 */ /* 0x100fe200078e0a04 */
[----:B------:R-:W-:Y:S01]  /*17f70*/  ISETP.GE.AND P5, PT, R0, RZ, PT ;  /* 0x000000ff0000720c */ /* 0x000fe20003fa6270 */
[--C-:B------:R-:W-:Y:S01]  /*17f80*/  @!P0 IMAD.IADD R8, R8, 0x1, -R4.reuse ;  /* 0x0000000108088824 */ /* 0x100fe200078e0a04 */
[----:B------:R-:W-:Y:S01]  /*17f90*/  IABS R0, R11 ;  /* 0x0000000b00007213 */ /* 0x000fe20000000000 */
[----:B------:R-:W-:Y:S01]  /*17fa0*/  @!P6 IMAD.IADD R7, R7, 0x1, -R4 ;  /* 0x000000010707e824 */ /* 0x000fe200078e0a04 */
[----:B------:R-:W-:Y:S02]  /*17fb0*/  IADD3 R19, R2, 0x36, RZ ;  /* 0x0000003602137810 */ /* 0x000fe40007ffe0ff */
[----:B------:R-:W-:Y:S01]  /*17fc0*/  ISETP.GT.U32.AND P6, PT, R4, R8, PT ;  /* 0x000000080400720c */ /* 0x000fe20003fc4070 */
[----:B------:R-:W-:Y:S01]  /*17fd0*/  IMAD.HI.U32 R17, R6, R0, RZ ;  /* 0x0000000006117227 */ /* 0x000fe200078e00ff */
[----:B------:R-:W-:Y:S01]  /*17fe0*/  STL [R1+0x98], R14 ;  /* 0x0000980e01007387 */ /* 0x000fe20000100800 */
[----:B------:R-:W-:-:S02]  /*17ff0*/  IABS R5, R19 ;  /* 0x0000001300057213 */ /* 0x000fc40000000000 */
[----:B------:R-:W-:Y:S01]  /*18000*/  @!P2 IMAD.IADD R9, R9, 0x1, -R4 ;  /* 0x000000010909a824 */ /* 0x000fe200078e0a04 */
[----:B------:R0:W-:Y:S01]  /*18010*/  STL [R1+0xa0], R3 ;  /* 0x0000a00301007387 */ /* 0x0001e20000100800 */
[----:B------:R-:W-:Y:S02]  /*18020*/  IMAD.MOV R17, RZ, RZ, -R17 ;  /* 0x000000ffff117224 */ /* 0x000fe400078e0a11 */
[----:B------:R-:W-:Y:S01]  /*18030*/  IMAD.HI.U32 R13, R6, R5, RZ ;  /* 0x00000005060d7227 */ /* 0x000fe200078e00ff */
[----:B------:R-:W-:-:S03]  /*18040*/  ISETP.GT.U32.AND P0, PT, R4, R9, PT ;  /* 0x000000090400720c */ /* 0x000fc60003f04070 */
[----:B------:R-:W-:Y:S02]  /*18050*/  IMAD R0, R4, R17, R0 ;  /* 0x0000001104007224 */ /* 0x000fe400078e0200 */
[----:B0-----:R-:W-:Y:S01]  /*18060*/  IMAD.MOV.U32 R3, RZ, RZ, R16 ;  /* 0x000000ffff037224 */ /* 0x001fe200078e0010 */
[----:B------:R-:W-:Y:S01]  /*18070*/  ISETP.GE.AND P2, PT, R12, RZ, PT ;  /* 0x000000ff0c00720c */ /* 0x000fe20003f46270 */
[--C-:B------:R-:W-:Y:S02]  /*18080*/  @!P6 IMAD.IADD R8, R8, 0x1, -R4.reuse ;  /* 0x000000010808e824 */ /* 0x100fe400078e0a04 */
[----:B------:R-:W-:Y:S01]  /*18090*/  @!P1 IMAD.MOV R3, RZ, RZ, -R3 ;  /* 0x000000ffff039224 */ /* 0x000fe200078e0a03 */
[----:B------:R-:W-:Y:S01]  /*180a0*/  ISETP.GT.U32.AND P1, PT, R4, R7, PT ;  /* 0x000000070400720c */ /* 0x000fe20003f24070 */
[----:B------:R-:W-:Y:S01]  /*180b0*/  IMAD.MOV R13, RZ, RZ, -R13 ;  /* 0x000000ffff0d7224 */ /* 0x000fe200078e0a0d */
[----:B------:R-:W-:Y:S02]  /*180c0*/  IADD3 R12, R2, 0x34, RZ ;  /* 0x00000034020c7810 */ /* 0x000fe40007ffe0ff */
[C---:B------:R-:W-:Y:S01]  /*180d0*/  ISETP.GT.U32.AND P6, PT, R4.reuse, R0, PT ;  /* 0x000000000400720c */ /* 0x040fe20003fc4070 */
[----:B------:R-:W-:Y:S01]  /*180e0*/  IMAD R5, R4, R13, R5 ;  /* 0x0000000d04057224 */ /* 0x000fe200078e0205 */
[----:B------:R-:W-:Y:S01]  /*180f0*/  IABS R16, R12 ;  /* 0x0000000c00107213 */ /* 0x000fe20000000000 */
[----:B------:R-:W-:Y:S01]  /*18100*/  @!P0 IMAD.IADD R9, R9, 0x1, -R4 ;  /* 0x0000000109098824 */ /* 0x000fe200078e0a04 */
[----:B------:R-:W-:-:S02]  /*18110*/  IADD3 R13, R2, 0x33, RZ ;  /* 0x00000033020d7810 */ /* 0x000fc40007ffe0ff */
[----:B------:R-:W-:Y:S01]  /*18120*/  ISETP.GT.U32.AND P0, PT, R4, R5, PT ;  /* 0x000000050400720c */ /* 0x000fe20003f04070 */
[----:B------:R-:W-:Y:S01]  /*18130*/  IMAD.HI.U32 R20, R6, R16, RZ ;  /* 0x0000001006147227 */ /* 0x000fe200078e00ff */
[----:B------:R0:W-:Y:S03]  /*18140*/  STL [R1+0xa4], R3 ;  /* 0x0000a40301007387 */ /* 0x0001e60000100800 */
[----:B------:R-:W-:Y:S01]  /*18150*/  @!P1 IMAD.IADD R7, R7, 0x1, -R4 ;  /* 0x0000000107079824 */ /* 0x000fe200078e0a04 */
[----:B------:R-:W-:Y:S01]  /*18160*/  ISETP.GE.AND P1, PT, R19, RZ, PT ;  /* 0x000000ff1300720c */ /* 0x000fe20003f26270 */
[----:B------:R-:W-:Y:S01]  /*18170*/  IMAD.MOV R19, RZ, RZ, -R20 ;  /* 0x000000ffff137224 */ /* 0x000fe200078e0a14 */
[----:B------:R-:W-:Y:S01]  /*18180*/  IABS R18, R13 ;  /* 0x0000000d00127213 */ /* 0x000fe20000000000 */
[----:B------:R-:W-:Y:S02]  /*18190*/  @!P6 IMAD.IADD R0, R0, 0x1, -R4 ;  /* 0x000000010000e824 */ /* 0x000fe400078e0a04 */
[----:B0-----:R-:W-:-:S02]  /*181a0*/  IMAD.MOV.U32 R3, RZ, RZ, R10 ;  /* 0x000000ffff037224 */ /* 0x001fc400078e000a */
[C---:B------:R-:W-:Y:S02]  /*181b0*/  IMAD R16, R4.reuse, R19, R16 ;  /* 0x0000001304107224 */ /* 0x040fe400078e0210 */
[----:B------:R-:W-:Y:S01]  /*181c0*/  @!P3 IMAD.MOV R3, RZ, RZ, -R3 ;  /* 0x000000ffff03b224 */ /* 0x000fe200078e0a03 */
[----:B------:R-:W-:Y:S01]  /*181d0*/  ISETP.GT.U32.AND P3, PT, R4, R0, PT ;  /* 0x000000000400720c */ /* 0x000fe20003f64070 */
[----:B------:R-:W-:-:S04]  /*181e0*/  IMAD.HI.U32 R21, R6, R18, RZ ;  /* 0x0000001206157227 */ /* 0x000fc800078e00ff */
[----:B------:R-:W-:Y:S01]  /*181f0*/  @!P4 IMAD.MOV R9, RZ, RZ, -R9 ;  /* 0x000000ffff09c224 */ /* 0x000fe200078e0a09 */
[----:B------:R-:W-:Y:S01]  /*18200*/  ISETP.GT.U32.AND P4, PT, R4, R16, PT ;  /* 0x000000100400720c */ /* 0x000fe20003f84070 */
[----:B------:R-:W-:Y:S02]  /*18210*/  @!P0 IMAD.IADD R5, R5, 0x1, -R4 ;  /* 0x0000000105058824 */ /* 0x000fe400078e0a04 */
[----:B------:R-:W-:-:S03]  /*18220*/  IMAD.MOV R21, RZ, RZ, -R21 ;  /* 0x000000ffff157224 */ /* 0x000fc600078e0a15 */
[C---:B------:R-:W-:Y:S01]  /*18230*/  ISETP.GT.U32.AND P6, PT, R4.reuse, R5, PT ;  /* 0x000000050400720c */ /* 0x040fe20003fc4070 */
[----:B------:R-:W-:Y:S01]  /*18240*/  IMAD R18, R4, R21, R18 ;  /* 0x0000001504127224 */ /* 0x000fe200078e0212 */
[----:B------:R-:W-:Y:S01]  /*18250*/  IADD3 R17, R2, 0x32, RZ ;  /* 0x0000003202117810 */ /* 0x000fe20007ffe0ff */
[----:B------:R-:W-:-:S03]  /*18260*/  @!P3 IMAD.IADD R0, R0, 0x1, -R4 ;  /* 0x000000010000b824 */ /* 0x000fc600078e0a04 */
[----:B------:R-:W-:Y:S01]  /*18270*/  ISETP.GT.U32.AND P3, PT, R4, R18, PT ;  /* 0x000000120400720c */ /* 0x000fe20003f64070 */
[----:B------:R-:W-:Y:S01]  /*18280*/  @!P5 IMAD.MOV R8, RZ, RZ, -R8 ;  /* 0x000000ffff08d224 */ /* 0x000fe200078e0a08 */
[----:B------:R-:W-:Y:S01]  /*18290*/  IABS R20, R17 ;  /* 0x0000001100147213 */ /* 0x000fe20000000000 */
[--C-:B------:R-:W-:Y:S01]  /*182a0*/  @!P4 IMAD.IADD R16, R16, 0x1, -R4.reuse ;  /* 0x000000011010c824 */ /* 0x100fe200078e0a04 */
[----:B------:R0:W-:Y:S01]  /*182b0*/  STL [R1+0x94], R3 ;  /* 0x0000940301007387 */ /* 0x0001e20000100800 */
[----:B------:R-:W-:Y:S02]  /*182c0*/  ISETP.GE.AND P0, PT, R11, RZ, PT ;  /* 0x000000ff0b00720c */ /* 0x000fe40003f06270 */
[----:B------:R-:W-:Y:S01]  /*182d0*/  @!P6 IMAD.IADD R5, R5, 0x1, -R4 ;  /* 0x000000010505e824 */ /* 0x000fe200078e0a04 */
[----:B------:R1:W-:Y:S01]  /*182e0*/  STL [R1+0x88], R9 ;  /* 0x0000880901007387 */ /* 0x0003e20000100800 */
[----:B------:R-:W-:Y:S01]  /*182f0*/  ISETP.GT.U32.AND P4, PT, R4, R16, PT ;  /* 0x000000100400720c */ /* 0x000fe20003f84070 */
[----:B0-----:R-:W-:-:S02]  /*18300*/  IMAD.MOV.U32 R3, RZ, RZ, R7 ;  /* 0x000000ffff037224 */ /* 0x001fc400078e0007 */
[----:B------:R0:W-:Y:S01]  /*18310*/  STL [R1+0x80], R8 ;  /* 0x0000800801007387 */ /* 0x0001e20000100800 */
[----:B------:R-:W-:Y:S01]  /*18320*/  IMAD.HI.U32 R7, R6, R20, RZ ;  /* 0x0000001406077227 */ /* 0x000fe200078e00ff */
[----:B------:R-:W-:-:S03]  /*18330*/  ISETP.GE.AND P5, PT, R12, RZ, PT ;  /* 0x000000ff0c00720c */ /* 0x000fc60003fa6270 */
[----:B------:R-:W-:Y:S02]  /*18340*/  @!P2 IMAD.MOV R3, RZ, RZ, -R3 ;  /* 0x000000ffff03a224 */ /* 0x000fe400078e0a03 */
[----:B-1----:R-:W-:Y:S01]  /*18350*/  IMAD.MOV.U32 R9, RZ, RZ, R5 ;  /* 0x000000ffff097224 */ /* 0x002fe200078e0005 */
[----:B0-----:R-:W-:Y:S01]  /*18360*/  IADD3 R8, R2, 0x31, RZ ;  /* 0x0000003102087810 */ /* 0x001fe20007ffe0ff */
[----:B------:R-:W-:Y:S01]  /*18370*/  IMAD.MOV R7, RZ, RZ, -R7 ;  /* 0x000000ffff077224 */ /* 0x000fe200078e0a07 */
[----:B------:R0:W-:Y:S01]  /*18380*/  STL [R1+0x7c], R3 ;  /* 0x00007c0301007387 */ /* 0x0001e20000100800 */
[----:B------:R-:W-:Y:S01]  /*18390*/  @!P3 IMAD.IADD R18, R18, 0x1, -R4 ;  /* 0x000000011212b824 */ /* 0x000fe200078e0a04 */
[----:B------:R-:W-:Y:S01]  /*183a0*/  IABS R12, R8 ;  /* 0x00000008000c7213 */ /* 0x000fe20000000000 */
[----:B------:R-:W-:Y:S01]  /*183b0*/  @!P1 IMAD.MOV R9, RZ, RZ, -R9 ;  /* 0x000000ffff099224 */ /* 0x000fe200078e0a09 */
[----:B------:R-:W-:Y:S01]  /*183c0*/  ISETP.GE.AND P1, PT, R8, RZ, PT ;  /* 0x000000ff0800720c */ /* 0x000fe20003f26270 */
[C---:B------:R-:W-:Y:S01]  /*183d0*/  IMAD R7, R4.reuse, R7, R20 ;  /* 0x0000000704077224 */ /* 0x040fe200078e0214 */
[----:B------:R-:W-:Y:S01]  /*183e0*/  ISETP.GT.U32.AND P3, PT, R4, R18, PT ;  /* 0x000000120400720c */ /* 0x000fe20003f64070 */
[----:B------:R-:W-:-:S04]  /*183f0*/  IMAD.HI.U32 R8, R6, R12, RZ ;  /* 0x0000000c06087227 */ /* 0x000fc800078e00ff */
[----:B0-----:R-:W-:Y:S01]  /*18400*/  IMAD.MOV.U32 R3, RZ, RZ, R0 ;  /* 0x000000ffff037224 */ /* 0x001fe200078e0000 */
[----:B------:R-:W-:Y:S01]  /*18410*/  IADD3 R0, R2, 0x30, RZ ;  /* 0x0000003002007810 */ /* 0x000fe20007ffe0ff */
[----:B------:R0:W-:Y:S02]  /*18420*/  STL [R1+0x74], R9 ;  /* 0x0000740901007387 */ /* 0x0001e40000100800 */
[----:B------:R-:W-:Y:S01]  /*18430*/  @!P0 IMAD.MOV R3, RZ, RZ, -R3 ;  /* 0x000000ffff038224 */ /* 0x000fe200078e0a03 */
[----:B------:R-:W-:Y:S01]  /*18440*/  ISETP.GT.U32.AND P0, PT, R4, R7, PT ;  /* 0x000000070400720c */ /* 0x000fe20003f04070 */
[----:B------:R-:W-:Y:S02]  /*18450*/  @!P4 IMAD.IADD R16, R16, 0x1, -R4 ;  /* 0x000000011010c824 */ /* 0x000fe400078e0a04 */
[----:B------:R-:W-:Y:S01]  /*18460*/  IMAD.MOV R8, RZ, RZ, -R8 ;  /* 0x000000ffff087224 */ /* 0x000fe200078e0a08 */
[----:B------:R1:W-:Y:S01]  /*18470*/  STL [R1+0x70], R3 ;  /* 0x0000700301007387 */ /* 0x0003e20000100800 */
[----:B0-----:R-:W-:-:S02]  /*18480*/  IABS R9, R0 ;  /* 0x0000000000097213 */ /* 0x001fc40000000000 */
[----:B------:R-:W-:Y:S01]  /*18490*/  IMAD R12, R4, R8, R12 ;  /* 0x00000008040c7224 */ /* 0x000fe200078e020c */
[----:B------:R-:W-:Y:S02]  /*184a0*/  ISETP.GE.AND P2, PT, R13, RZ, PT ;  /* 0x000000ff0d00720c */ /* 0x000fe40003f46270 */
[----:B------:R-:W-:-:S04]  /*184b0*/  IMAD.HI.U32 R8, R6, R9, RZ ;  /* 0x0000000906087227 */ /* 0x000fc800078e00ff */
[----:B-1----:R-:W-:Y:S02]  /*184c0*/  IMAD.MOV.U32 R3, RZ, RZ, R16 ;  /* 0x000000ffff037224 */ /* 0x002fe400078e0010 */
[----:B------:R-:W-:Y:S02]  /*184d0*/  IMAD.MOV R8, RZ, RZ, -R8 ;  /* 0x000000ffff087224 */ /* 0x000fe400078e0a08 */
[----:B------:R-:W-:Y:S02]  /*184e0*/  @!P5 IMAD.MOV R3, RZ, RZ, -R3 ;  /* 0x000000ffff03d224 */ /* 0x000fe400078e0a03 */
[--C-:B------:R-:W-:Y:S02]  /*184f0*/  @!P3 IMAD.IADD R18, R18, 0x1, -R4.reuse ;  /* 0x000000011212b824 */ /* 0x100fe400078e0a04 */
[----:B------:R-:W-:Y:S01]  /*18500*/  @!P0 IMAD.IADD R7, R7, 0x1, -R4 ;  /* 0x0000000107078824 */ /* 0x000fe200078e0a04 */
[----:B------:R0:W-:Y:S01]  /*18510*/  STL [R1+0x60], R3 ;  /* 0x0000600301007387 */ /* 0x0001e20000100800 */
[----:B------:R-:W-:Y:S01]  /*18520*/  IMAD R9, R4, R8, R9 ;  /* 0x0000000804097224 */ /* 0x000fe200078e0209 */
[----:B------:R-:W-:-:S02]  /*18530*/  IADD3 R5, R2, 0x2f, RZ ;  /* 0x0000002f02057810 */ /* 0x000fc40007ffe0ff */
[----:B------:R-:W-:Y:S01]  /*18540*/  ISETP.GT.U32.AND P0, PT, R4, R7, PT ;  /* 0x000000070400720c */ /* 0x000fe20003f04070 */
[----:B0-----:R-:W-:-:S04]  /*18550*/  IMAD.MOV.U32 R3, RZ, RZ, R18 ;  /* 0x000000ffff037224 */ /* 0x001fc800078e0012 */
[----:B------:R-:W-:Y:S01]  /*18560*/  @!P2 IMAD.MOV R3, RZ, RZ, -R3 ;  /* 0x000000ffff03a224 */ /* 0x000fe200078e0a03 */
[C---:B------:R-:W-:Y:S02]  /*18570*/  ISETP.GT.U32.AND P2, PT, R4.reuse, R9, PT ;  /* 0x000000090400720c */ /* 0x040fe40003f44070 */
[----:B------:R-:W-:Y:S02]  /*18580*/  IABS R13, R5 ;  /* 0x00000005000d7213 */ /* 0x000fe40000000000 */
[----:B------:R-:W-:Y:S02]  /*18590*/  ISETP.GT.U32.AND P5, PT, R4, R12, PT ;  /* 0x0000000c0400720c */ /* 0x000fe40003fa4070 */
[----:B------:R-:W-:Y:S02]  /*185a0*/  ISETP.GE.AND P6, PT, R17, RZ, PT ;  /* 0x000000ff1100720c */ /* 0x000fe40003fc6270 */
[----:B------:R-:W-:Y:S01]  /*185b0*/  ISETP.GE.AND P3, PT, R5, RZ, PT ;  /* 0x000000ff0500720c */ /* 0x000fe20003f66270 */
[----:B------:R-:W-:Y:S01]  /*185c0*/  IMAD.HI.U32 R5, R6, R13, RZ ;  /* 0x0000000d06057227 */ /* 0x000fe200078e00ff */
[----:B------:R-:W-:-:S02]  /*185d0*/  IADD3 R16, R2, 0x2d, RZ ;  /* 0x0000002d02107810 */ /* 0x000fc40007ffe0ff */
[----:B------:R-:W-:Y:S01]  /*185e0*/  ISETP.GE.AND P4, PT, R0, RZ, PT ;  /* 0x000000ff0000720c */ /* 0x000fe20003f86270 */
[----:B------:R-:W-:Y:S01]  /*185f0*/  IMAD.MOV R5, RZ, RZ, -R5 ;  /* 0x000000ffff057224 */ /* 0x000fe200078e0a05 */
[----:B------:R-:W-:Y:S01]  /*18600*/  IADD3 R0, R2, 0x2e, RZ ;  /* 0x0000002e02007810 */ /* 0x000fe20007ffe0ff */
[--C-:B------:R-:W-:Y:S01]  /*18610*/  @!P0 IMAD.IADD R7, R7, 0x1, -R4.reuse ;  /* 0x0000000107078824 */ /* 0x100fe200078e0a04 */
[----:B------:R-:W-:Y:S01]  /*18620*/  IABS R8, R16 ;  /* 0x0000001000087213 */ /* 0x000fe20000000000 */
[--C-:B------:R-:W-:Y:S01]  /*18630*/  @!P2 IMAD.IADD R9, R9, 0x1, -R4.reuse ;  /* 0x000000010909a824 */ /* 0x100fe200078e0a04 */
[----:B------:R0:W-:Y:S01]  /*18640*/  STL [R1+0x78], R3 ;  /* 0x0000780301007387 */ /* 0x0001e20000100800 */
[----:B------:R-:W-:Y:S01]  /*18650*/  @!P5 IMAD.IADD R12, R12, 0x1, -R4 ;  /* 0x000000010c0cd824 */ /* 0x000fe200078e0a04 */
[----:B------:R-:W-:Y:S01]  /*18660*/  IABS R10, R0 ;  /* 0x00000000000a7213 */ /* 0x000fe20000000000 */
[C---:B------:R-:W-:Y:S01]  /*18670*/  IMAD R13, R4.reuse, R5, R13 ;  /* 0x00000005040d7224 */ /* 0x040fe200078e020d */
[----:B------:R-:W-:Y:S01]  /*18680*/  ISETP.GT.U32.AND P2, PT, R4, R9, PT ;  /* 0x000000090400720c */ /* 0x000fe20003f44070 */
[----:B------:R-:W-:-:S04]  /*18690*/  IMAD.HI.U32 R11, R6, R8, RZ ;  /* 0x00000008060b7227 */ /* 0x000fc800078e00ff */
[----:B0-----:R-:W-:Y:S01]  /*186a0*/  IMAD.MOV.U32 R3, RZ, RZ, R7 ;  /* 0x000000ffff037224 */ /* 0x001fe200078e0007 */
[----:B------:R-:W-:Y:S01]  /*186b0*/  ISETP.GE.AND P0, PT, R0, RZ, PT ;  /* 0x000000ff0000720c */ /* 0x000fe20003f06270 */
[----:B------:R-:W-:Y:S01]  /*186c0*/  IMAD.HI.U32 R0, R6, R10, RZ ;  /* 0x0000000a06007227 */ /* 0x000fe200078e00ff */
[----:B------:R-:W-:-:S03]  /*186d0*/  ISETP.GT.U32.AND P5, PT, R4, R12, PT ;  /* 0x0000000c0400720c */ /* 0x000fc60003fa4070 */
[----:B------:R-:W-:Y:S01]  /*186e0*/  @!P6 IMAD.MOV R3, RZ, RZ, -R3 ;  /* 0x000000ffff03e224 */ /* 0x000fe200078e0a03 */
[C---:B------:R-:W-:Y:S01]  /*186f0*/  ISETP.GT.U32.AND P6, PT, R4.reuse, R13, PT ;  /* 0x0000000d0400720c */ /* 0x040fe20003fc4070 */
[----:B------:R-:W-:Y:S02]  /*18700*/  IMAD.MOV R11, RZ, RZ, -R11 ;  /* 0x000000ffff0b7224 */ /* 0x000fe400078e0a0b */
[----:B------:R-:W-:Y:S02]  /*18710*/  IMAD.MOV R0, RZ, RZ, -R0 ;  /* 0x000000ffff007224 */ /* 0x000fe400078e0a00 */
[----:B------:R-:W-:Y:S01]  /*18720*/  IMAD R8, R4, R11, R8 ;  /* 0x0000000b04087224 */ /* 0x000fe200078e0208 */
[----:B------:R-:W-:Y:S01]  /*18730*/  IADD3 R7, R2, 0x2c, RZ ;  /* 0x0000002c02077810 */ /* 0x000fe20007ffe0ff */
[C---:B------:R-:W-:Y:S02]  /*18740*/  IMAD R10, R4.reuse, R0, R10 ;  /* 0x00000000040a7224 */ /* 0x040fe400078e020a */
[--C-:B------:R-:W-:Y:S01]  /*18750*/  @!P2 IMAD.IADD R9, R9, 0x1, -R4.reuse ;  /* 0x000000010909a824 */ /* 0x100fe200078e0a04 */
[----:B------:R-:W-:Y:S01]  /*18760*/  ISETP.GT.U32.AND P2, PT, R4, R8, PT ;  /* 0x000000080400720c */ /* 0x000fe20003f44070 */
[--C-:B------:R-:W-:Y:S01]  /*18770*/  @!P5 IMAD.IADD R12, R12, 0x1, -R4.reuse ;  /* 0x000000010c0cd824 */ /* 0x100fe200078e0a04 */
[----:B------:R-:W-:Y:S01]  /*18780*/  IABS R19, R7 ;  /* 0x0000000700137213 */ /* 0x000fe20000000000 */
[----:B------:R-:W-:Y:S01]  /*18790*/  @!P6 IMAD.IADD R13, R13, 0x1, -R4 ;  /* 0x000000010d0de824 */ /* 0x000fe200078e0a04 */
[----:B------:R-:W-:-:S02]  /*187a0*/  ISETP.GT.U32.AND P5, PT, R4, R10, PT ;  /* 0x0000000a0400720c */ /* 0x000fc40003fa4070 */
[----:B------:R-:W-:Y:S01]  /*187b0*/  IADD3 R0, R2, 0x2b, RZ ;  /* 0x0000002b02007810 */ /* 0x000fe20007ffe0ff */
[----:B------:R-:W-:Y:S01]  /*187c0*/  IMAD.HI.U32 R18, R6, R19, RZ ;  /* 0x0000001306127227 */ /* 0x000fe200078e00ff */
[----:B------:R-:W-:Y:S02]  /*187d0*/  ISETP.GT.U32.AND P6, PT, R4, R13, PT ;  /* 0x0000000d0400720c */ /* 0x000fe40003fc4070 */
[----:B------:R-:W-:Y:S01]  /*187e0*/  IABS R17, R0 ;  /* 0x0000000000117213 */ /* 0x000fe20000000000 */
[----:B------:R0:W-:Y:S01]  /*187f0*/  STL [R1+0x284], R3 ;  /* 0x0002840301007387 */ /* 0x0001e20000100800 */
[----:B------:R-:W-:Y:S02]  /*18800*/  IMAD.MOV R18, RZ, RZ, -R18 ;  /* 0x000000ffff127224 */ /* 0x000fe400078e0a12 */
[----:B------:R-:W-:Y:S02]  /*18810*/  @!P2 IMAD.IADD R8, R8, 0x1, -R4 ;  /* 0x000000010808a824 */ /* 0x000fe400078e0a04 */
[----:B------:R-:W-:-:S02]  /*18820*/  IMAD R19, R4, R18, R19 ;  /* 0x0000001204137224 */ /* 0x000fc400078e0213 */
[----:B------:R-:W-:Y:S02]  /*18830*/  @!P5 IMAD.IADD R10, R10, 0x1, -R4 ;  /* 0x000000010a0ad824 */ /* 0x000fe400078e0a04 */
[----:B0-----:R-:W-:Y:S02]  /*18840*/  IMAD.MOV.U32 R3, RZ, RZ, R12 ;  /* 0x000000ffff037224 */ /* 0x001fe400078e000c */
[----:B------:R-:W-:Y:S01]  /*18850*/  IMAD.MOV.U32 R12, RZ, RZ, R17 ;  /* 0x000000ffff0c7224 */ /* 0x000fe200078e0011 */
[----:B------:R-:W-:Y:S02]  /*18860*/  ISETP.GE.AND P5, PT, R16, RZ, PT ;  /* 0x000000ff1000720c */ /* 0x000fe40003fa6270 */
[----:B------:R-:W-:Y:S01]  /*18870*/  ISETP.GT.U32.AND P2, PT, R4, R8, PT ;  /* 0x000000080400720c */ /* 0x000fe20003f44070 */
[----:B------:R-:W-:Y:S01]  /*18880*/  IMAD.HI.U32 R16, R6, R12, RZ ;  /* 0x0000000c06107227 */ /* 0x000fe200078e00ff */
[----:B------:R-:W-:-:S03]  /*18890*/  IADD3 R5, R2, 0x2a, RZ ;  /* 0x0000002a02057810 */ /* 0x000fc60007ffe0ff */
[----:B------:R-:W-:Y:S01]  /*188a0*/  @!P6 IMAD.IADD R13, R13, 0x1, -R4 ;  /* 0x000000010d0de824 */ /* 0x000fe200078e0a04 */
[----:B------:R-:W-:Y:S01]  /*188b0*/  ISETP.GT.U32.AND P6, PT, R4, R19, PT ;  /* 0x000000130400720c */ /* 0x000fe20003fc4070 */
[----:B------:R-:W-:Y:S01]  /*188c0*/  @!P1 IMAD.MOV R3, RZ, RZ, -R3 ;  /* 0x000000ffff039224 */ /* 0x000fe200078e0a03 */
[----:B------:R-:W-:Y:S01]  /*188d0*/  IABS R11, R5 ;  /* 0x00000005000b7213 */ /* 0x000fe20000000000 */
[----:B------:R-:W-:-:S03]  /*188e0*/  IMAD.MOV R16, RZ, RZ, -R16 ;  /* 0x000000ffff107224 */ /* 0x000fc600078e0a10 */
[----:B------:R0:W-:Y:S01]  /*188f0*/  STL [R1+0x278], R3 ;  /* 0x0002780301007387 */ /* 0x0001e20000100800 */
[C---:B------:R-:W-:Y:S01]  /*18900*/  IMAD R12, R4.reuse, R16, R12 ;  /* 0x00000010040c7224 */ /* 0x040fe200078e020c */
[----:B------:R-:W-:Y:S01]  /*18910*/  ISETP.GT.U32.AND P1, PT, R4, R10, PT ;  /* 0x0000000a0400720c */ /* 0x000fe20003f24070 */
[----:B------:R-:W-:-:S03]  /*18920*/  @!P2 IMAD.IADD R8, R8, 0x1, -R4 ;  /* 0x000000010808a824 */ /* 0x000fc600078e0a04 */
[----:B------:R-:W-:Y:S01]  /*18930*/  ISETP.GT.U32.AND P2, PT, R4, R12, PT ;  /* 0x0000000c0400720c */ /* 0x000fe20003f44070 */
[----:B0-----:R-:W-:Y:S02]  /*18940*/  IMAD.MOV.U32 R3, RZ, RZ, R9 ;  /* 0x000000ffff037224 */ /* 0x001fe400078e0009 */
[----:B------:R-:W-:-:S04]  /*18950*/  IMAD.HI.U32 R9, R6, R11, RZ ;  /* 0x0000000b06097227 */ /* 0x000fc800078e00ff */
[----:B------:R-:W-:Y:S02]  /*18960*/  IMAD.MOV R9, RZ, RZ, -R9 ;  /* 0x000000ffff097224 */ /* 0x000fe400078e0a09 */
[----:B------:R-:W-:Y:S02]  /*18970*/  @!P6 IMAD.IADD R19, R19, 0x1, -R4 ;  /* 0x000000011313e824 */ /* 0x000fe400078e0a04 */
[C---:B------:R-:W-:Y:S02]  /*18980*/  IMAD R11, R4.reuse, R9, R11 ;  /* 0x00000009040b7224 */ /* 0x040fe400078e020b */
[----:B------:R-:W-:Y:S01]  /*18990*/  @!P4 IMAD.MOV R3, RZ, RZ, -R3 ;  /* 0x000000ffff03c224 */ /* 0x000fe200078e0a03 */
[----:B------:R-:W-:Y:S01]  /*189a0*/  ISETP.GT.U32.AND P6, PT, R4, R19, PT ;  /* 0x000000130400720c */ /* 0x000fe20003fc4070 */
[----:B------:R-:W-:Y:S01]  /*189b0*/  @!P3 IMAD.MOV R13, RZ, RZ, -R13 ;  /* 0x000000ffff0db224 */ /* 0x000fe200078e0a0d */
[----:B------:R-:W-:Y:S02]  /*189c0*/  ISETP.GE.AND P4, PT, R7, RZ, PT ;  /* 0x000000ff0700720c */ /* 0x000fe40003f86270 */
[----:B------:R-:W-:-:S02]  /*189d0*/  IADD3 R7, R2, 0x29, RZ ;  /* 0x0000002902077810 */ /* 0x000fc40007ffe0ff */
[----:B------:R-:W-:Y:S01]  /*189e0*/  ISETP.GT.U32.AND P3, PT, R4, R11, PT ;  /* 0x0000000b0400720c */ /* 0x000fe20003f64070 */
[----:B------:R0:W-:Y:S01]  /*189f0*/  STL [R1+0x64], R3 ;  /* 0x0000640301007387 */ /* 0x0001e20000100800 */
[--C-:B------:R-:W-:Y:S01]  /*18a00*/  @!P1 IMAD.IADD R10, R10, 0x1, -R4.reuse ;  /* 0x000000010a0a9824 */ /* 0x100fe200078e0a04 */
[----:B------:R-:W-:Y:S01]  /*18a10*/  ISETP.GE.AND P1, PT, R0, RZ, PT ;  /* 0x000000ff0000720c */ /* 0x000fe20003f26270 */
[----:B------:R-:W-:Y:S01]  /*18a20*/  @!P2 IMAD.IADD R12, R12, 0x1, -R4 ;  /* 0x000000010c0ca824 */ /* 0x000fe200078e0a04 */
[----:B------:R-:W-:Y:S02]  /*18a30*/  IABS R16, R7 ;  /* 0x0000000700107213 */ /* 0x000fe40000000000 */
[----:B------:R-:W-:Y:S01]  /*18a40*/  IADD3 R0, R2, 0x28, RZ ;  /* 0x0000002802007810 */ /* 0x000fe20007ffe0ff */
[----:B0-----:R-:W-:Y:S01]  /*18a50*/  IMAD.MOV.U32 R3, RZ, RZ, R8 ;  /* 0x000000ffff037224 */ /* 0x001fe200078e0008 */
[----:B------:R-:W-:Y:S01]  /*18a60*/  ISETP.GT.U32.AND P2, PT, R4, R12, PT ;  /* 0x0000000c0400720c */ /* 0x000fe20003f44070 */
[----:B------:R-:W-:-:S02]  /*18a70*/  IMAD.MOV.U32 R14, RZ, RZ, R10 ;  /* 0x000000ffff0e7224 */ /* 0x000fc400078e000a */
[----:B------:R-:W-:Y:S01]  /*18a80*/  @!P5 IMAD.MOV R3, RZ, RZ, -R3 ;  /* 0x000000ffff03d224 */ /* 0x000fe200078e0a03 */
[----:B------:R-:W-:Y:S01]  /*18a90*/  ISETP.GE.AND P5, PT, R7, RZ, PT ;  /* 0x000000ff0700720c */ /* 0x000fe20003fa6270 */
[----:B------:R-:W-:Y:S01]  /*18aa0*/  IMAD.HI.U32 R7, R6, R16, RZ ;  /* 0x0000001006077227 */ /* 0x000fe200078e00ff */
[----:B------:R-:W-:-:S03]  /*18ab0*/  IABS R9, R0 ;  /* 0x0000000000097213 */ /* 0x000fc60000000000 */
[----:B------:R-:W-:Y:S01]  /*18ac0*/  @!P6 IMAD.IADD R19, R19, 0x1, -R4 ;  /* 0x000000011313e824 */ /* 0x000fe200078e0a04 */
[----:B------:R-:W-:Y:S01]  /*18ad0*/  ISETP.GE.AND P6, PT, R0, RZ, PT ;  /* 0x000000ff0000720c */ /* 0x000fe20003fc6270 */
[----:B------:R-:W-:Y:S01]  /*18ae0*/  @!P0 IMAD.MOV R14, RZ, RZ, -R14 ;  /* 0x000000ffff0e8224 */ /* 0x000fe200078e0a0e */
[----:B------:R-:W-:Y:S01]  /*18af0*/  ISETP.GE.AND P0, PT, R5, RZ, PT ;  /* 0x000000ff0500720c */ /* 0x000fe20003f06270 */
[----:B------:R-:W-:Y:S01]  /*18b00*/  IMAD.MOV R0, RZ, RZ, -R7 ;  /* 0x000000ffff007224 */ /* 0x000fe200078e0a07 */
[----:B------:R-:W-:Y:S01]  /*18b10*/  IADD3 R17, R2, 0x27, RZ ;  /* 0x0000002702117810 */ /* 0x000fe20007ffe0ff */
[----:B------:R-:W-:Y:S02]  /*18b20*/  @!P3 IMAD.IADD R11, R11, 0x1, -R4 ;  /* 0x000000010b0bb824 */ /* 0x000fe400078e0a04 */
[----:B------:R-:W-:Y:S01]  /*18b30*/  IMAD.HI.U32 R5, R6, R9, RZ ;  /* 0x0000000906057227 */ /* 0x000fe200078e00ff */
[----:B------:R-:W-:Y:S02]  /*18b40*/  IABS R8, R17 ;  /* 0x0000001100087213 */ /* 0x000fe40000000000 */
[C---:B------:R-:W-:Y:S01]  /*18b50*/  ISETP.GT.U32.AND P3, PT, R4.reuse, R11, PT ;  /* 0x0000000b0400720c */ /* 0x040fe20003f64070 */
[----:B------:R-:W-:-:S02]  /*18b60*/  IMAD R16, R4, R0, R16 ;  /* 0x0000000004107224 */ /* 0x000fc400078e0210 */
[----:B------:R-:W-:Y:S02]  /*18b70*/  IMAD.MOV R5, RZ, RZ, -R5 ;  /* 0x000000ffff057224 */ /* 0x000fe400078e0a05 */
[----:B------:R-:W-:Y:S01]  /*18b80*/  @!P2 IMAD.IADD R12, R12, 0x1, -R4 ;  /* 0x000000010c0ca824 */ /* 0x000fe200078e0a04 */
[C---:B------:R-:W-:Y:S01]  /*18b90*/  ISETP.GT.U32.AND P2, PT, R4.reuse, R16, PT ;  /* 0x000000100400720c */ /* 0x040fe20003f44070 */
[----:B------:R-:W-:Y:S02]  /*18ba0*/  IMAD R9, R4, R5, R9 ;  /* 0x0000000504097224 */ /* 0x000fe400078e0209 */
[----:B------:R-:W-:-:S04]  /*18bb0*/  IMAD.HI.U32 R5, R6, R8, RZ ;  /* 0x0000000806057227 */ /* 0x000fc800078e00ff */
[----:B------:R-:W-:Y:S01]  /*18bc0*/  IMAD.MOV R5, RZ, RZ, -R5 ;  /* 0x000000ffff057224 */ /* 0x000fe200078e0a05 */
[----:B------:R0:W-:Y:S01]  /*18bd0*/  STL [R1+0x68], R13 ;  /* 0x0000680d01007387 */ /* 0x0001e20000100800 */
[----:B------:R-:W-:Y:S01]  /*18be0*/  @!P3 IMAD.IADD R11, R11, 0x1, -R4 ;  /* 0x000000010b0bb824 */ /* 0x000fe200078e0a04 */
[C---:B------:R-:W-:Y:S01]  /*18bf0*/  ISETP.GT.U32.AND P3, PT, R4.reuse, R9, PT ;  /* 0x000000090400720c */ /* 0x040fe20003f64070 */
[----:B------:R-:W-:Y:S01]  /*18c00*/  IMAD R8, R4, R5, R8 ;  /* 0x0000000504087224 */ /* 0x000fe200078e0208 */
[----:B------:R-:W-:Y:S01]  /*18c10*/  STL [R1+0x210], R14 ;  /* 0x0002100e01007387 */ /* 0x000fe20000100800 */
[----:B------:R-:W-:Y:S01]  /*18c20*/  @!P2 IMAD.IADD R16, R16, 0x1, -R4 ;  /* 0x000000011010a824 */ /* 0x000fe200078e0a04 */
[----:B------:R-:W-:Y:S02]  /*18c30*/  IADD3 R0, R2, 0x26, RZ ;  /* 0x0000002602007810 */ /* 0x000fe40007ffe0ff */
[----:B------:R1:W-:Y:S01]  /*18c40*/  STL [R1+0x218], R3 ;  /* 0x0002180301007387 */ /* 0x0003e20000100800 */
[----:B------:R-:W-:-:S02]  /*18c50*/  ISETP.GT.U32.AND P2, PT, R4, R8, PT ;  /* 0x000000080400720c */ /* 0x000fc40003f44070 */
[----:B0-----:R-:W-:Y:S02]  /*18c60*/  IADD3 R13, R2, 0x25, RZ ;  /* 0x00000025020d7810 */ /* 0x001fe40007ffe0ff */
[----:B------:R-:W-:Y:S01]  /*18c70*/  IABS R21, R0 ;  /* 0x0000000000157213 */ /* 0x000fe20000000000 */
[----:B-1----:R-:W-:-:S04]  /*18c80*/  IMAD.MOV.U32 R3, RZ, RZ, R19 ;  /* 0x000000ffff037224 */ /* 0x002fc800078e0013 */
[----:B------:R-:W-:Y:S01]  /*18c90*/  @!P4 IMAD.MOV R3, RZ, RZ, -R3 ;  /* 0x000000ffff03c224 */ /* 0x000fe200078e0a03 */
[----:B------:R-:W-:Y:S01]  /*18ca0*/  ISETP.GT.U32.AND P4, PT, R4, R16, PT ;  /* 0x000000100400720c */ /* 0x000fe20003f84070 */
[----:B------:R-:W-:Y:S01]  /*18cb0*/  IMAD.HI.U32 R22, R6, R21, RZ ;  /* 0x0000001506167227 */ /* 0x000fe200078e00ff */
[----:B------:R-:W-:Y:S02]  /*18cc0*/  IABS R20, R13 ;  /* 0x0000000d00147213 */ /* 0x000fe40000000000 */
[----:B------:R-:W-:Y:S01]  /*18cd0*/  IADD3 R10, R2, 0x24, RZ ;  /* 0x00000024020a7810 */ /* 0x000fe20007ffe0ff */
[----:B------:R-:W-:Y:S01]  /*18ce0*/  @!P3 IMAD.IADD R9, R9, 0x1, -R4 ;  /* 0x000000010909b824 */ /* 0x000fe200078e0a04 */
[----:B------:R0:W-:Y:S01]  /*18cf0*/  STL [R1+0x208], R3 ;  /* 0x0002080301007387 */ /* 0x0001e20000100800 */
[----:B------:R-:W-:Y:S01]  /*18d00*/  IMAD.HI.U32 R18, R6, R20, RZ ;  /* 0x0000001406127227 */ /* 0x000fe200078e00ff */
[----:B------:R-:W-:-:S03]  /*18d10*/  IABS R7, R10 ;  /* 0x0000000a00077213 */ /* 0x000fc60000000000 */
[----:B------:R-:W-:Y:S02]  /*18d20*/  IMAD.MOV R22, RZ, RZ, -R22 ;  /* 0x000000ffff167224 */ /* 0x000fe400078e0a16 */
[----:B------:R-:W-:Y:S02]  /*18d30*/  @!P2 IMAD.IADD R8, R8, 0x1, -R4 ;  /* 0x000000010808a824 */ /* 0x000fe400078e0a04 */
[----:B0-----:R-:W-:Y:S01]  /*18d40*/  IMAD.MOV.U32 R3, RZ, RZ, R12 ;  /* 0x000000ffff037224 */ /* 0x001fe200078e000c */
[C---:B------:R-:W-:Y:S01]  /*18d50*/  ISETP.GT.U32.AND P2, PT, R4.reuse, R9, PT ;  /* 0x000000090400720c */ /* 0x040fe20003f44070 */
[----:B------:R-:W-:Y:S02]  /*18d60*/  IMAD.MOV R18, RZ, RZ, -R18 ;  /* 0x000000ffff127224 */ /* 0x000fe400078e0a12 */
[----:B------:R-:W-:Y:S01]  /*18d70*/  @!P1 IMAD.MOV R3, RZ, RZ, -R3 ;  /* 0x000000ffff039224 */ /* 0x000fe200078e0a03 */
[----:B------:R-:W-:Y:S01]  /*18d80*/  ISETP.GE.AND P3, PT, R17, RZ, PT ;  /* 0x000000ff1100720c */ /* 0x000fe20003f66270 */
[----:B------:R-:W-:-:S02]  /*18d90*/  IMAD R21, R4, R22, R21 ;  /* 0x0000001604157224 */ /* 0x000fc400078e0215 */
[----:B------:R-:W-:Y:S01]  /*18da0*/  @!P4 IMAD.IADD R16, R16, 0x1, -R4 ;  /* 0x000000011010c824 */ /* 0x000fe200078e0a04 */
[----:B------:R-:W-:Y:S01]  /*18db0*/  IADD3 R5, R2, 0x23, RZ ;  /* 0x0000002302057810 */ /* 0x000fe20007ffe0ff */
[----:B------:R-:W-:Y:S01]  /*18dc0*/  IMAD.HI.U32 R17, R6, R7, RZ ;  /* 0x0000000706117227 */ /* 0x000fe200078e00ff */
[----:B------:R0:W-:Y:S01]  /*18dd0*/  STL [R1+0x58], R3 ;  /* 0x0000580301007387 */ /* 0x0001e20000100800 */
[C---:B------:R-:W-:Y:S02]  /*18de0*/  ISETP.GT.U32.AND P4, PT, R4.reuse, R21, PT ;  /* 0x000000150400720c */ /* 0x040fe40003f84070 */
[C---:B------:R-:W-:Y:S01]  /*18df0*/  IMAD R20, R4.reuse, R18, R20 ;  /* 0x0000001204147224 */ /* 0x040fe200078e0214 */
[----:B------:R-:W-:Y:S01]  /*18e00*/  IABS R19, R5 ;  /* 0x0000000500137213 */ /* 0x000fe20000000000 */
[----:B------:R-:W-:Y:S01]  /*18e10*/  IMAD.MOV R17, RZ, RZ, -R17 ;  /* 0x000000ffff117224 */ /* 0x000fe200078e0a11 */
[----:B------:R-:W-:Y:S01]  /*18e20*/  ISETP.GT.U32.AND P1, PT, R4, R8, PT ;  /* 0x000000080400720c */ /* 0x000fe20003f24070 */
[----:B------:R-:W-:-:S02]  /*18e30*/  @!P0 IMAD.MOV R11, RZ, RZ, -R11 ;  /* 0x000000ffff0b8224 */ /* 0x000fc400078e0a0b */
[----:B0-----:R-:W-:Y:S01]  /*18e40*/  IMAD.MOV.U32 R3, RZ, RZ, R16 ;  /* 0x000000ffff037224 */ /* 0x001fe200078e0010 */
[C---:B------:R-:W-:Y:S01]  /*18e50*/  ISETP.GT.U32.AND P0, PT, R4.reuse, R20, PT ;  /* 0x000000140400720c */ /* 0x040fe20003f04070 */
[C---:B------:R-:W-:Y:S02]  /*18e60*/  IMAD R7, R4.reuse, R17, R7 ;  /* 0x0000001104077224 */ /* 0x040fe400078e0207 */
[----:B------:R-:W-:Y:S02]  /*18e70*/  @!P5 IMAD.MOV R3, RZ, RZ, -R3 ;  /* 0x000000ffff03d224 */ /* 0x000fe400078e0a03 */
[----:B------:R-:W-:Y:S01]  /*18e80*/  @!P2 IMAD.IADD R9, R9, 0x1, -R4 ;  /* 0x000000010909a824 */ /* 0x000fe200078e0a04 */
[----:B------:R-:W-:Y:S01]  /*18e90*/  STL [R1+0x32ec], R11 ;  /* 0x0032ec0b01007387 */ /* 0x000fe20000100800 */
[----:B------:R-:W-:Y:S01]  /*18ea0*/  IMAD.MOV.U32 R12, RZ, RZ, R19 ;  /* 0x000000ffff0c7224 */ /* 0x000fe200078e0013 */
[----:B------:R-:W-:Y:S02]  /*18eb0*/  ISETP.GT.U32.AND P2, PT, R4, R7, PT ;  /* 0x000000070400720c */ /* 0x000fe40003f44070 */
[----:B------:R0:W-:Y:S01]  /*18ec0*/  STL [R1+0x4c], R3 ;  /* 0x00004c0301007387 */ /* 0x0001e20000100800 */
[----:B------:R-:W-:-:S04]  /*18ed0*/  IMAD.HI.U32 R16, R6, R12, RZ ;  /* 0x0000000c06107227 */ /* 0x000fc800078e00ff */
[----:B------:R-:W-:Y:S02]  /*18ee0*/  @!P4 IMAD.IADD R21, R21, 0x1, -R4 ;  /* 0x000000011515c824 */ /* 0x000fe400078e0a04 */
[----:B0-----:R-:W-:Y:S02]  /*18ef0*/  IMAD.MOV.U32 R3, RZ, RZ, R9 ;  /* 0x000000ffff037224 */ /* 0x001fe400078e0009 */
[----:B------:R-:W-:Y:S02]  /*18f00*/  IMAD.MOV R16, RZ, RZ, -R16 ;  /* 0x000000ffff107224 */ /* 0x000fe400078e0a10 */
[----:B------:R-:W-:Y:S02]  /*18f10*/  @!P6 IMAD.MOV R3, RZ, RZ, -R3 ;  /* 0x000000ffff03e224 */ /* 0x000fe400078e0a03 */
[--C-:B------:R-:W-:Y:S02]  /*18f20*/  @!P1 IMAD.IADD R8, R8, 0x1, -R4.reuse ;  /* 0x0000000108089824 */ /* 0x100fe400078e0a04 */
[----:B------:R-:W-:Y:S01]  /*18f30*/  @!P0 IMAD.IADD R20, R20, 0x1, -R4 ;  /* 0x0000000114148824 */ /* 0x000fe200078e0a04 */
[----:B------:R-:W-:Y:S01]  /*18f40*/  ISETP.GT.U32.AND P0, PT, R4, R21, PT ;  /* 0x000000150400720c */ /* 0x000fe20003f04070 */
[----:B------:R0:W-:Y:S01]  /*18f50*/  STL [R1+0x194], R3 ;  /* 0x0001940301007387 */ /* 0x0001e20000100800 */
[----:B------:R-:W-:Y:S01]  /*18f60*/  ISETP.GE.AND P5, PT, R0, RZ, PT ;  /* 0x000000ff0000720c */ /* 0x000fe20003fa6270 */
[----:B------:R-:W-:Y:S01]  /*18f70*/  IMAD R12, R4, R16, R12 ;  /* 0x00000010040c7224 */ /* 0x000fe200078e020c */
[----:B------:R-:W-:Y:S01]  /*18f80*/  IADD3 R0, R2, 0x22, RZ ;  /* 0x0000002202007810 */ /* 0x000fe20007ffe0ff */
[----:B------:R-:W-:Y:S01]  /*18f90*/  @!P2 IMAD.IADD R7, R7, 0x1, -R4 ;  /* 0x000000010707a824 */ /* 0x000fe200078e0a04 */
[----:B------:R-:W-:Y:S01]  /*18fa0*/  ISETP.GE.AND P1, PT, R13, RZ, PT ;  /* 0x000000ff0d00720c */ /* 0x000fe20003f26270 */
[----:B0-----:R-:W-:Y:S01]  /*18fb0*/  IMAD.MOV.U32 R3, RZ, RZ, R8 ;  /* 0x000000ffff037224 */ /* 0x001fe200078e0008 */
[----:B------:R-:W-:-:S02]  /*18fc0*/  ISETP.GE.AND P4, PT, R10, RZ, PT ;  /* 0x000000ff0a00720c */ /* 0x000fc40003f86270 */
[----:B------:R-:W-:Y:S01]  /*18fd0*/  IADD3 R10, R2, 0x21, RZ ;  /* 0x00000021020a7810 */ /* 0x000fe20007ffe0ff */
[----:B------:R-:W-:Y:S01]  /*18fe0*/  @!P3 IMAD.MOV R3, RZ, RZ, -R3 ;  /* 0x000000ffff03b224 */ /* 0x000fe200078e0a03 */
[----:B------:R-:W-:Y:S02]  /*18ff0*/  IABS R13, R0 ;  /* 0x00000000000d7213 */ /* 0x000fe40000000000 */
[C---:B------:R-:W-:Y:S02]  /*19000*/  ISETP.GT.U32.AND P2, PT, R4.reuse, R20, PT ;  /* 0x000000140400720c */ /* 0x040fe40003f44070 */
[----:B------:R-:W-:Y:S01]  /*19010*/  ISETP.GT.U32.AND P3, PT, R4, R12, PT ;  /* 0x0000000c0400720c */ /* 0x000fe20003f64070 */
[----:B------:R-:W-:Y:S01]  /*19020*/  IMAD.HI.U32 R8, R6, R13, RZ ;  /* 0x0000000d06087227 */ /* 0x000fe200078e00ff */
[----:B------:R-:W-:Y:S02]  /*19030*/  IABS R16, R10 ;  /* 0x0000000a00107213 */ /* 0x000fe40000000000 */
[----:B------:R-:W-:Y:S01]  /*19040*/  ISETP.GT.U32.AND P6, PT, R4, R7, PT ;  /* 0x000000070400720c */ /* 0x000fe20003fc4070 */
[----:B------:R-:W-:Y:S01]  /*19050*/  @!P0 IMAD.IADD R21, R21, 0x1, -R4 ;  /* 0x0000000115158824 */ /* 0x000fe200078e0a04 */
[----:B------:R-:W-:Y:S01]  /*19060*/  ISETP.GE.AND P0, PT, R5, RZ, PT ;  /* 0x000000ff0500720c */ /* 0x000fe20003f06270 */
[----:B------:R-:W-:Y:S01]  /*19070*/  IMAD.MOV R8, RZ, RZ, -R8 ;  /* 0x000000ffff087224 */ /* 0x000fe200078e0a08 */
[----:B------:R-:W-:Y:S01]  /*19080*/  IADD3 R18, R2, 0x20, RZ ;  /* 0x0000002002127810 */ /* 0x000fe20007ffe0ff */
[----:B------:R-:W-:Y:S01]  /*19090*/  IMAD.HI.U32 R5, R6, R16, RZ ;  /* 0x0000001006057227 */ /* 0x000fe200078e00ff */
[----:B------:R0:W-:Y:S02]  /*190a0*/  STL [R1+0x19c], R3 ;  /* 0x00019c0301007387 */ /* 0x0001e40000100800 */
[----:B------:R-:W-:Y:S01]  /*190b0*/  IABS R19, R18 ;  /* 0x0000001200137213 */ /* 0x000fe20000000000 */
[----:B------:R-:W-:-:S02]  /*190c0*/  IMAD R13, R4, R8, R13 ;  /* 0x00000008040d7224 */ /* 0x000fc400078e020d */
[--C-:B------:R-:W-:Y:S02]  /*190d0*/  @!P2 IMAD.IADD R20, R20, 0x1, -R4.reuse ;  /* 0x000000011414a824 */ /* 0x100fe400078e0a04 */
[----:B------:R-:W-:Y:S02]  /*190e0*/  IMAD.MOV R5, RZ, RZ, -R5 ;  /* 0x000000ffff057224 */ /* 0x000fe400078e0a05 */
[--C-:B------:R-:W-:Y:S02]  /*190f0*/  @!P3 IMAD.IADD R12, R12, 0x1, -R4.reuse ;  /* 0x000000010c0cb824 */ /* 0x100fe400078e0a04 */
[----:B0-----:R-:W-:Y:S02]  /*19100*/  IMAD.MOV.U32 R3, RZ, RZ, R21 ;  /* 0x000000ffff037224 */ /* 0x001fe400078e0015 */
[----:B------:R-:W-:Y:S01]  /*19110*/  @!P6 IMAD.IADD R7, R7, 0x1, -R4 ;  /* 0x000000010707e824 */ /* 0x000fe200078e0a04 */
[C---:B------:R-:W-:Y:S01]  /*19120*/  ISETP.GT.U32.AND P6, PT, R4.reuse, R13, PT ;  /* 0x0000000d0400720c */ /* 0x040fe20003fc4070 */
[----:B------:R-:W-:-:S02]  /*19130*/  IMAD R16, R4, R5, R16 ;  /* 0x0000000504107224 */ /* 0x000fc400078e0210 */
[----:B------:R-:W-:Y:S02]  /*19140*/  IMAD.MOV.U32 R11, RZ, RZ, R20 ;  /* 0x000000ffff0b7224 */ /* 0x000fe400078e0014 */
[----:B------:R-:W-:Y:S01]  /*19150*/  @!P5 IMAD.MOV R3, RZ, RZ, -R3 ;  /* 0x000000ffff03d224 */ /* 0x000fe200078e0a03 */
[----:B------:R-:W-:Y:S01]  /*19160*/  ISETP.GT.U32.AND P5, PT, R4, R12, PT ;  /* 0x0000000c0400720c */ /* 0x000fe20003fa4070 */
[----:B------:R-:W-:-:S04]  /*19170*/  IMAD.HI.U32 R22, R6, R19, RZ ;  /* 0x0000001306167227 */ /* 0x000fc800078e00ff */
[----:B------:R-:W-:Y:S01]  /*19180*/  @!P1 IMAD.MOV R11, RZ, RZ, -R11 ;  /* 0x000000ffff0b9224 */ /* 0x000fe200078e0a0b */
[----:B------:R-:W-:Y:S01]  /*19190*/  ISETP.GT.U32.AND P1, PT, R4, R16, PT ;  /* 0x000000100400720c */ /* 0x000fe20003f24070 */
[----:B------:R-:W-:Y:S01]  /*191a0*/  IMAD.MOV R22, RZ, RZ, -R22 ;  /* 0x000000ffff167224 */ /* 0x000fe200078e0a16 */
[----:B------:R0:W-:Y:S01]  /*191b0*/  STL [R1+0x198], R3 ;  /* 0x0001980301007387 */ /* 0x0001e20000100800 */
[C---:B------:R-:W-:Y:S01]  /*191c0*/  IADD3 R8, R2.reuse, 0x1e, RZ ;  /* 0x0000001e02087810 */ /* 0x040fe20007ffe0ff */
[--C-:B------:R-:W-:Y:S01]  /*191d0*/  @!P6 IMAD.IADD R13, R13, 0x1, -R4.reuse ;  /* 0x000000010d0de824 */ /* 0x100fe200078e0a04 */
[----:B------:R-:W-:Y:S02]  /*191e0*/  IADD3 R5, R2, 0x1f, RZ ;  /* 0x0000001f02057810 */ /* 0x000fe40007ffe0ff */
[----:B------:R-:W-:Y:S02]  /*191f0*/  @!P5 IMAD.IADD R12, R12, 0x1, -R4 ;  /* 0x000000010c0cd824 */ /* 0x000fe400078e0a04 */
[----:B0-----:R-:W-:-:S02]  /*19200*/  IMAD.MOV.U32 R3, RZ, RZ, R7 ;  /* 0x000000ffff037224 */ /* 0x001fc400078e0007 */
[----:B------:R-:W-:Y:S01]  /*19210*/  IMAD R7, R4, R22, R19 ;  /* 0x0000001604077224 */ /* 0x000fe200078e0213 */
[----:B------:R-:W-:Y:S01]  /*19220*/  IABS R17, R8 ;  /* 0x0000000800117213 */ /* 0x000fe20000000000 */
[----:B------:R-:W-:-:S03]  /*19230*/  @!P1 IMAD.IADD R16, R16, 0x1, -R4 ;  /* 0x0000000110109824 */ /* 0x000fc600078e0a04 */
[----:B------:R-:W-:Y:S02]  /*19240*/  ISETP.GT.U32.AND P5, PT, R4, R7, PT ;  /* 0x000000070400720c */ /* 0x000fe40003fa4070 */
[----:B------:R-:W-:Y:S01]  /*19250*/  ISETP.GE.AND P3, PT, R10, RZ, PT ;  /* 0x000000ff0a00720c */ /* 0x000fe20003f66270 */
[----:B------:R-:W-:Y:S01]  /*19260*/  IMAD.MOV.U32 R20, RZ, RZ, R17 ;  /* 0x000000ffff147224 */ /* 0x000fe200078e0011 */
[----:B------:R-:W-:Y:S02]  /*19270*/  IABS R10, R5 ;  /* 0x00000005000a7213 */ /* 0x000fe40000000000 */
[----:B------:R-:W-:Y:S02]  /*19280*/  ISETP.GT.U32.AND P6, PT, R4, R13, PT ;  /* 0x0000000d0400720c */ /* 0x000fe40003fc4070 */
[----:B------:R-:W-:Y:S01]  /*19290*/  ISETP.GE.AND P2, PT, R0, RZ, PT ;  /* 0x000000ff0000720c */ /* 0x000fe20003f46270 */
[----:B------:R-:W-:Y:S01]  /*192a0*/  @!P4 IMAD.MOV R3, RZ, RZ, -R3 ;  /* 0x000000ffff03c224 */ /* 0x000fe200078e0a03 */
[----:B------:R-:W-:Y:S01]  /*192b0*/  IADD3 R0, R2, 0x1d, RZ ;  /* 0x0000001d02007810 */ /* 0x000fe20007ffe0ff */
[----:B------:R-:W-:Y:S01]  /*192c0*/  IMAD.HI.U32 R17, R6, R10, RZ ;  /* 0x0000000a06117227 */ /* 0x000fe200078e00ff */
[----:B------:R-:W-:-:S02]  /*192d0*/  ISETP.GE.AND P4, PT, R18, RZ, PT ;  /* 0x000000ff1200720c */ /* 0x000fc40003f86270 */
[----:B------:R-:W-:Y:S01]  /*192e0*/  ISETP.GT.U32.AND P1, PT, R4, R16, PT ;  /* 0x000000100400720c */ /* 0x000fe20003f24070 */
[----:B------:R-:W-:Y:S01]  /*192f0*/  IMAD.HI.U32 R18, R6, R20, RZ ;  /* 0x0000001406127227 */ /* 0x000fe200078e00ff */
[----:B------:R-:W-:-:S03]  /*19300*/  IABS R9, R0 ;  /* 0x0000000000097213 */ /* 0x000fc60000000000 */
[----:B------:R-:W-:Y:S02]  /*19310*/  IMAD.MOV R17, RZ, RZ, -R17 ;  /* 0x000000ffff117224 */ /* 0x000fe400078e0a11 */
[----:B------:R-:W-:Y:S02]  /*19320*/  IMAD.MOV R18, RZ, RZ, -R18 ;  /* 0x000000ffff127224 */ /* 0x000fe400078e0a12 */
[--C-:B------:R-:W-:Y:S02]  /*19330*/  @!P5 IMAD.IADD R7, R7, 0x1, -R4.reuse ;  /* 0x000000010707d824 */ /* 0x100fe400078e0a04 */
[----:B------:R-:W-:Y:S02]  /*19340*/  IMAD.MOV.U32 R19, RZ, RZ, R9 ;  /* 0x000000ffff137224 */ /* 0x000fe400078e0009 */
[----:B------:R-:W-:Y:S01]  /*19350*/  @!P6 IMAD.IADD R13, R13, 0x1, -R4 ;  /* 0x000000010d0de824 */ /* 0x000fe200078e0a04 */
[----:B------:R-:W-:Y:S01]  /*19360*/  ISETP.GE.AND P6, PT, R5, RZ, PT ;  /* 0x000000ff0500720c */ /* 0x000fe20003fc6270 */
[----:B------:R-:W-:-:S02]  /*19370*/  IMAD R17, R4, R17, R10 ;  /* 0x0000001104117224 */ /* 0x000fc400078e020a */
[C---:B------:R-:W-:Y:S02]  /*19380*/  IMAD R18, R4.reuse, R18, R20 ;  /* 0x0000001204127224 */ /* 0x040fe400078e0214 */
[----:B------:R-:W-:Y:S01]  /*19390*/  @!P0 IMAD.MOV R12, RZ, RZ, -R12 ;  /* 0x000000ffff0c8224 */ /* 0x000fe200078e0a0c */
[----:B------:R-:W-:Y:S01]  /*193a0*/  ISETP.GT.U32.AND P0, PT, R4, R7, PT ;  /* 0x000000070400720c */ /* 0x000fe20003f04070 */
[----:B------:R-:W-:Y:S01]  /*193b0*/  IMAD.HI.U32 R5, R6, R19, RZ ;  /* 0x0000001306057227 */ /* 0x000fe200078e00ff */
[----:B------:R-:W-:-:S03]  /*193c0*/  ISETP.GT.U32.AND P5, PT, R4, R17, PT ;  /* 0x000000110400720c */ /* 0x000fc60003fa4070 */
[----:B------:R-:W-:Y:S01]  /*193d0*/  @!P1 IMAD.IADD R16, R16, 0x1, -R4 ;  /* 0x0000000110109824 */ /* 0x000fe200078e0a04 */
[----:B------:R-:W-:Y:S01]  /*193e0*/  ISETP.GT.U32.AND P1, PT, R4, R18, PT ;  /* 0x000000120400720c */ /* 0x000fe20003f24070 */
[----:B------:R-:W-:Y:S01]  /*193f0*/  IMAD.MOV R5, RZ, RZ, -R5 ;  /* 0x000000ffff057224 */ /* 0x000fe200078e0a05 */
[----:B------:R-:W-:-:S03]  /*19400*/  IADD3 R9, R2, 0x1c, RZ ;  /* 0x0000001c02097810 */ /* 0x000fc60007ffe0ff */
[----:B------:R-:W-:Y:S01]  /*19410*/  IMAD R5, R4, R5, R19 ;  /* 0x0000000504057224 */ /* 0x000fe200078e0213 */
[----:B------:R-:W-:Y:S02]  /*19420*/  IABS R10, R9 ;  /* 0x00000009000a7213 */ /* 0x000fe40000000000 */
[----:B------:R-:W-:Y:S01]  /*19430*/  IADD3 R19, R2, 0x1b, RZ ;  /* 0x0000001b02137810 */ /* 0x000fe20007ffe0ff */
[----:B------:R-:W-:Y:S01]  /*19440*/  @!P2 IMAD.MOV R13, RZ, RZ, -R13 ;  /* 0x000000ffff0da224 */ /* 0x000fe200078e0a0d */
[----:B------:R-:W-:Y:S01]  /*19450*/  ISETP.GE.AND P2, PT, R8, RZ, PT ;  /* 0x000000ff0800720c */ /* 0x000fe20003f46270 */
[--C-:B------:R-:W-:Y:S01]  /*19460*/  @!P0 IMAD.IADD R7, R7, 0x1, -R4.reuse ;  /* 0x0000000107078824 */ /* 0x100fe200078e0a04 */
[----:B------:R-:W-:Y:S01]  /*19470*/  IABS R8, R19 ;  /* 0x0000001300087213 */ /* 0x000fe20000000000 */
[----:B------:R-:W-:Y:S01]  /*19480*/  IMAD.HI.U32 R20, R6, R10, RZ ;  /* 0x0000000a06147227 */ /* 0x000fe200078e00ff */
[----:B------:R-:W-:Y:S03]  /*19490*/  STL [R1+0x190], R11 ;  /* 0x0001900b01007387 */ /* 0x000fe60000100800 */
[--C-:B------:R-:W-:Y:S01]  /*194a0*/  @!P5 IMAD.IADD R17, R17, 0x1, -R4.reuse ;  /* 0x000000011111d824 */ /* 0x100fe200078e0a04 */
[----:B------:R0:W-:Y:S01]  /*194b0*/  STL [R1+0x17c], R3 ;  /* 0x00017c0301007387 */ /* 0x0001e20000100800 */
[----:B------:R-:W-:Y:S01]  /*194c0*/  @!P1 IMAD.IADD R18, R18, 0x1, -R4 ;  /* 0x0000000112129824 */ /* 0x000fe200078e0a04 */
[----:B------:R-:W-:Y:S01]  /*194d0*/  ISETP.GE.AND P5, PT, R9, RZ, PT ;  /* 0x000000ff0900720c */ /* 0x000fe20003fa6270 */
[----:B------:R-:W-:-:S02]  /*194e0*/  IMAD.MOV R20, RZ, RZ, -R20 ;  /* 0x000000ffff147224 */ /* 0x000fc400078e0a14 */
[----:B------:R-:W-:Y:S01]  /*194f0*/  IMAD.MOV.U32 R9, RZ, RZ, R8 ;  /* 0x000000ffff097224 */ /* 0x000fe200078e0008 */
[----:B------:R-:W-:Y:S01]  /*19500*/  ISETP.GE.AND P0, PT, R0, RZ, PT ;  /* 0x000000ff0000720c */ /* 0x000fe20003f06270 */
[----:B0-----:R-:W-:Y:S02]  /*19510*/  IMAD.MOV.U32 R3, RZ, RZ, R7 ;  /* 0x000000ffff037224 */ /* 0x001fe400078e0007 */
[----:B------:R-:W-:Y:S01]  /*19520*/  @!P3 IMAD.MOV R16, RZ, RZ, -R16 ;  /* 0x000000ffff10b224 */ /* 0x000fe200078e0a10 */
[C---:B------:R-:W-:Y:S01]  /*19530*/  ISETP.GT.U32.AND P3, PT, R4.reuse, R5, PT ;  /* 0x000000050400720c */ /* 0x040fe20003f64070 */
[----:B------:R-:W-:Y:S01]  /*19540*/  @!P4 IMAD.MOV R3, RZ, RZ, -R3 ;  /* 0x000000ffff03c224 */ /* 0x000fe200078e0a03 */
[C---:B------:R-:W-:Y:S01]  /*19550*/  ISETP.GT.U32.AND P4, PT, R4.reuse, R18, PT ;  /* 0x000000120400720c */ /* 0x040fe20003f84070 */
[----:B------:R-:W-:Y:S02]  /*19560*/  IMAD R0, R4, R20, R10 ;  /* 0x0000001404007224 */ /* 0x000fe400078e020a */
[----:B------:R-:W-:Y:S01]  /*19570*/  IMAD.HI.U32 R20, R6, R9, RZ ;  /* 0x0000000906147227 */ /* 0x000fe200078e00ff */
[----:B------:R-:W-:-:S03]  /*19580*/  ISETP.GT.U32.AND P1, PT, R4, R17, PT ;  /* 0x000000110400720c */ /* 0x000fc60003f24070 */
[----:B------:R-:W-:-:S04]  /*19590*/  IMAD.MOV R20, RZ, RZ, -R20 ;  /* 0x000000ffff147224 */ /* 0x000fc800078e0a14 */
[----:B------:R-:W-:Y:S02]  /*195a0*/  IMAD R9, R4, R20, R9 ;  /* 0x0000001404097224 */ /* 0x000fe400078e0209 */
[--C-:B------:R-:W-:Y:S02]  /*195b0*/  @!P3 IMAD.IADD R5, R5, 0x1, -R4.reuse ;  /* 0x000000010505b824 */ /* 0x100fe400078e0a04 */
[--C-:B------:R-:W-:Y:S01]  /*195c0*/  @!P4 IMAD.IADD R18, R18, 0x1, -R4.reuse ;  /* 0x000000011212c824 */ /* 0x100fe200078e0a04 */
[C---:B------:R-:W-:Y:S01]  /*195d0*/  ISETP.GT.U32.AND P4, PT, R4.reuse, R9, PT ;  /* 0x000000090400720c */ /* 0x040fe20003f84070 */
[----:B------:R-:W-:Y:S01]  /*195e0*/  @!P1 IMAD.IADD R17, R17, 0x1, -R4 ;  /* 0x0000000111119824 */ /* 0x000fe200078e0a04 */
[C---:B------:R-:W-:Y:S02]  /*195f0*/  ISETP.GT.U32.AND P3, PT, R4.reuse, R5, PT ;  /* 0x000000050400720c */ /* 0x040fe40003f64070 */
[----:B------:R-:W-:Y:S02]  /*19600*/  ISETP.GT.U32.AND P1, PT, R4, R0, PT ;  /* 0x000000000400720c */ /* 0x000fe40003f24070 */
[C---:B------:R-:W-:Y:S01]  /*19610*/  IADD3 R8, R2.reuse, 0x1a, RZ ;  /* 0x0000001a02087810 */ /* 0x040fe20007ffe0ff */
[----:B------:R-:W-:Y:S01]  /*19620*/  STL [R1+0x32dc], R12 ;  /* 0x0032dc0c01007387 */ /* 0x000fe20000100800 */
[----:B------:R-:W-:-:S02]  /*19630*/  IADD3 R10, R2, 0x19, RZ ;  /* 0x00000019020a7810 */ /* 0x000fc40007ffe0ff */
[----:B------:R-:W-:Y:S01]  /*19640*/  IABS R21, R8 ;  /* 0x0000000800157213 */ /* 0x000fe20000000000 */
[----:B------:R-:W-:Y:S01]  /*19650*/  STL [R1+0x32e0], R13 ;  /* 0x0032e00d01007387 */ /* 0x000fe20000100800 */
[----:B------:R-:W-:Y:S01]  /*19660*/  IADD3 R7, R2, 0x18, RZ ;  /* 0x0000001802077810 */ /* 0x000fe20007ffe0ff */
[----:B------:R-:W-:Y:S02]  /*19670*/  @!P4 IMAD.IADD R9, R9, 0x1, -R4 ;  /* 0x000000010909c824 */ /* 0x000fe400078e0a04 */
[----:B------:R-:W-:Y:S01]  /*19680*/  STL [R1+0x32e4], R16 ;  /* 0x0032e41001007387 */ /* 0x000fe20000100800 */
[----:B------:R-:W-:-:S03]  /*19690*/  IABS R22, R10 ;  /* 0x0000000a00167213 */ /* 0x000fc60000000000 */
[----:B------:R0:W-:Y:S01]  /*196a0*/  STL [R1+0x12c], R3 ;  /* 0x00012c0301007387 */ /* 0x0001e20000100800 */
[----:B------:R-:W-:Y:S01]  /*196b0*/  IABS R23, R7 ;  /* 0x0000000700177213 */ /* 0x000fe20000000000 */
[----:B------:R-:W-:-:S04]  /*196c0*/  IMAD.HI.U32 R20, R6, R21, RZ ;  /* 0x0000001506147227 */ /* 0x000fc800078e00ff */
[----:B------:R-:W-:Y:S02]  /*196d0*/  @!P3 IMAD.IADD R5, R5, 0x1, -R4 ;  /* 0x000000010505b824 */ /* 0x000fe400078e0a04 */
[----:B0-----:R-:W-:Y:S01]  /*196e0*/  IMAD.MOV.U32 R3, RZ, RZ, R18 ;  /* 0x000000ffff037224 */ /* 0x001fe200078e0012 */
[----:B------:R-:W-:Y:S01]  /*196f0*/  ISETP.GE.AND P3, PT, R19, RZ, PT ;  /* 0x000000ff1300720c */ /* 0x000fe20003f66270 */
[----:B------:R-:W-:Y:S01]  /*19700*/  @!P1 IMAD.IADD R0, R0, 0x1, -R4 ;  /* 0x0000000100009824 */ /* 0x000fe200078e0a04 */
[----:B------:R-:W-:Y:S01]  /*19710*/  ISETP.GE.AND P1, PT, R8, RZ, PT ;  /* 0x000000ff0800720c */ /* 0x000fe20003f26270 */
[----:B------:R-:W-:Y:S01]  /*19720*/  @!P2 IMAD.MOV R3, RZ, RZ, -R3 ;  /* 0x000000ffff03a224 */ /* 0x000fe200078e0a03 */
[----:B------:R-:W-:Y:S01]  /*19730*/  ISETP.GT.U32.AND P2, PT, R4, R9, PT ;  /* 0x000000090400720c */ /* 0x000fe20003f44070 */
[----:B------:R-:W-:Y:S02]  /*19740*/  IMAD.MOV R20, RZ, RZ, -R20 ;  /* 0x000000ffff147224 */ /* 0x000fe400078e0a14 */
[----:B------:R-:W-:-:S04]  /*19750*/  IMAD.HI.U32 R19, R6, R22, RZ ;  /* 0x0000001606137227 */ /* 0x000fc800078e00ff */
[----:B------:R-:W-:-:S04]  /*19760*/  IMAD.HI.U32 R8, R6, R23, RZ ;  /* 0x0000001706087227 */ /* 0x000fc800078e00ff */
[----:B------:R-:W-:Y:S02]  /*19770*/  @!P6 IMAD.MOV R17, RZ, RZ, -R17 ;  /* 0x000000ffff11e224 */ /* 0x000fe400078e0a11 */
[C---:B------:R-:W-:Y:S02]  /*19780*/  IMAD R21, R4.reuse, R20, R21 ;  /* 0x0000001404157224 */ /* 0x040fe400078e0215 */
[----:B------:R-:W-:Y:S02]  /*19790*/  IMAD.MOV R19, RZ, RZ, -R19 ;  /* 0x000000ffff137224 */ /* 0x000fe400078e0a13 */
[----:B------:R-:W-:Y:S01]  /*197a0*/  IMAD.MOV R8, RZ, RZ, -R8 ;  /* 0x000000ffff087224 */ /* 0x000fe200078e0a08 */
[----:B------:R-:W-:Y:S01]  /*197b0*/  STL [R1+0x32d8], R17 ;  /* 0x0032d81101007387 */ /* 0x000fe20000100800 */
[C---:B------:R-:W-:Y:S01]  /*197c0*/  IMAD R22, R4.reuse, R19, R22 ;  /* 0x0000001304167224 */ /* 0x040fe200078e0216 */
[C---:B------:R-:W-:Y:S01]  /*197d0*/  ISETP.GT.U32.AND P6, PT, R4.reuse, R21, PT ;  /* 0x000000150400720c */ /* 0x040fe20003fc4070 */
[C---:B------:R-:W-:Y:S01]  /*197e0*/  IMAD R23, R4.reuse, R8, R23 ;  /* 0x0000000804177224 */ /* 0x040fe200078e0217 */
[----:B------:R0:W-:Y:S01]  /*197f0*/  STL [R1+0xd4], R3 ;  /* 0x0000d40301007387 */ /* 0x0001e20000100800 */
[----:B------:R-:W-:Y:S01]  /*19800*/  ISETP.GT.U32.AND P4, PT, R4, R0, PT ;  /* 0x000000000400720c */ /* 0x000fe20003f84070 */
[----:B------:R-:W-:-:S02]  /*19810*/  @!P2 IMAD.IADD R9, R9, 0x1, -R4 ;  /* 0x000000010909a824 */ /* 0x000fc400078e0a04 */
[----:B------:R-:W-:Y:S01]  /*19820*/  ISETP.GT.U32.AND P2, PT, R4, R23, PT ;  /* 0x000000170400720c */ /* 0x000fe20003f44070 */
[----:B0-----:R-:W-:-:S04]  /*19830*/  IMAD.MOV.U32 R3, RZ, RZ, R5 ;  /* 0x000000ffff037224 */ /* 0x001fc800078e0005 */
[----:B------:R-:W-:Y:S01]  /*19840*/  @!P0 IMAD.MOV R3, RZ, RZ, -R3 ;  /* 0x000000ffff038224 */ /* 0x000fe200078e0a03 */
[----:B------:R-:W-:Y:S02]  /*19850*/  ISETP.GT.U32.AND P0, PT, R4, R22, PT ;  /* 0x000000160400720c */ /* 0x000fe40003f04070 */
[C---:B------:R-:W-:Y:S01]  /*19860*/  IADD3 R8, R2.reuse, 0x17, RZ ;  /* 0x0000001702087810 */ /* 0x040fe20007ffe0ff */
[--C-:B------:R-:W-:Y:S01]  /*19870*/  @!P6 IMAD.IADD R21, R21, 0x1, -R4.reuse ;  /* 0x000000011515e824 */ /* 0x100fe200078e0a04 */
[----:B------:R-:W-:Y:S02]  /*19880*/  IADD3 R5, R2, 0x16, RZ ;  /* 0x0000001602057810 */ /* 0x000fe40007ffe0ff */
[----:B------:R-:W-:Y:S01]  /*19890*/  IABS R18, R8 ;  /* 0x0000000800127213 */ /* 0x000fe20000000000 */
[--C-:B------:R-:W-:Y:S01]  /*198a0*/  @!P4 IMAD.IADD R0, R0, 0x1, -R4.reuse ;  /* 0x000000010000c824 */ /* 0x100fe200078e0a04 */
[----:B------:R-:W-:Y:S01]  /*198b0*/  ISETP.GE.AND P4, PT, R10, RZ, PT ;  /* 0x000000ff0a00720c */ /* 0x000fe20003f86270 */
[----:B------:R-:W-:Y:S01]  /*198c0*/  @!P2 IMAD.IADD R23, R23, 0x1, -R4 ;  /* 0x000000011717a824 */ /* 0x000fe200078e0a04 */
[----:B------:R0:W-:Y:S01]  /*198d0*/  STL [R1+0xf0], R3 ;  /* 0x0000f00301007387 */ /* 0x0001e20000100800 */
[----:B------:R-:W-:Y:S01]  /*198e0*/  IABS R10, R5 ;  /* 0x00000005000a7213 */ /* 0x000fe20000000000 */
[----:B------:R-:W-:-:S04]  /*198f0*/  IMAD.HI.U32 R19, R6, R18, RZ ;  /* 0x0000001206137227 */ /* 0x000fc800078e00ff */
[----:B------:R-:W-:Y:S01]  /*19900*/  @!P0 IMAD.IADD R22, R22, 0x1, -R4 ;  /* 0x0000000116168824 */ /* 0x000fe200078e0a04 */
[C---:B------:R-:W-:Y:S01]  /*19910*/  ISETP.GT.U32.AND P0, PT, R4.reuse, R21, PT ;  /* 0x000000150400720c */ /* 0x040fe20003f04070 */
[----:B0-----:R-:W-:Y:S01]  /*19920*/  IMAD.MOV.U32 R3, RZ, RZ, R0 ;  /* 0x000000ffff037224 */ /* 0x001fe200078e0000 */
[----:B------:R-:W-:Y:S01]  /*19930*/  ISETP.GE.AND P6, PT, R7, RZ, PT ;  /* 0x000000ff0700720c */ /* 0x000fe20003fc6270 */
[----:B------:R-:W-:Y:S01]  /*19940*/  IMAD.MOV R19, RZ, RZ, -R19 ;  /* 0x000000ffff137224 */ /* 0x000fe200078e0a13 */
[----:B------:R-:W-:Y:S01]  /*19950*/  ISETP.GT.U32.AND P2, PT, R4, R23, PT ;  /* 0x000000170400720c */ /* 0x000fe20003f44070 */
[----:B------:R-:W-:Y:S01]  /*19960*/  @!P5 IMAD.MOV R3, RZ, RZ, -R3 ;  /* 0x000000ffff03d224 */ /* 0x000fe200078e0a03 */
[----:B------:R-:W-:Y:S01]  /*19970*/  IADD3 R0, R2, 0x15, RZ ;  /* 0x0000001502007810 */ /* 0x000fe20007ffe0ff */
[----:B------:R-:W-:Y:S01]  /*19980*/  IMAD.HI.U32 R7, R6, R10, RZ ;  /* 0x0000000a06077227 */ /* 0x000fe200078e00ff */
[----:B------:R-:W-:-:S03]  /*19990*/  ISETP.GT.U32.AND P5, PT, R4, R22, PT ;  /* 0x000000160400720c */ /* 0x000fc60003fa4070 */
[C---:B------:R-:W-:Y:S02]  /*199a0*/  IMAD R18, R4.reuse, R19, R18 ;  /* 0x0000001304127224 */ /* 0x040fe400078e0212 */
[----:B------:R-:W-:Y:S01]  /*199b0*/  IMAD.MOV.U32 R14, RZ, RZ, R9 ;  /* 0x000000ffff0e7224 */ /* 0x000fe200078e0009 */
[----:B------:R-:W-:Y:S01]  /*199c0*/  IABS R9, R0 ;  /* 0x0000000000097213 */ /* 0x000fe20000000000 */
[----:B------:R-:W-:Y:S02]  /*199d0*/  IMAD.MOV R7, RZ, RZ, -R7 ;  /* 0x000000ffff077224 */ /* 0x000fe400078e0a07 */
[----:B------:R-:W-:Y:S01]  /*199e0*/  @!P3 IMAD.MOV R14, RZ, RZ, -R14 ;  /* 0x000000ffff0eb224 */ /* 0x000fe200078e0a0e */
[----:B------:R-:W-:Y:S01]  /*199f0*/  ISETP.GT.U32.AND P3, PT, R4, R18, PT ;  /* 0x000000120400720c */ /* 0x000fe20003f64070 */
[----:B------:R-:W-:Y:S01]  /*19a00*/  @!P0 IMAD.IADD R21, R21, 0x1, -R4 ;  /* 0x0000000115158824 */ /* 0x000fe200078e0a04 */
[----:B------:R-:W-:Y:S01]  /*19a10*/  ISETP.GE.AND P0, PT, R8, RZ, PT ;  /* 0x000000ff0800720c */ /* 0x000fe20003f06270 */
[----:B------:R-:W-:-:S02]  /*19a20*/  IMAD R10, R4, R7, R10 ;  /* 0x00000007040a7224 */ /* 0x000fc400078e020a */
[----:B------:R-:W-:-:S04]  /*19a30*/  IMAD.HI.U32 R8, R6, R9, RZ ;  /* 0x0000000906087227 */ /* 0x000fc800078e00ff */
[--C-:B------:R-:W-:Y:S01]  /*19a40*/  @!P2 IMAD.IADD R23, R23, 0x1, -R4.reuse ;  /* 0x000000011717a824 */ /* 0x100fe200078e0a04 */
[----:B------:R-:W-:Y:S01]  /*19a50*/  ISETP.GT.U32.AND P2, PT, R4, R10, PT ;  /* 0x0000000a0400720c */ /* 0x000fe20003f44070 */
[----:B------:R-:W-:Y:S02]  /*19a60*/  @!P5 IMAD.IADD R22, R22, 0x1, -R4 ;  /* 0x000000011616d824 */ /* 0x000fe400078e0a04 */
[----:B------:R-:W-:Y:S01]  /*19a70*/  IMAD.MOV R8, RZ, RZ, -R8 ;  /* 0x000000ffff087224 */ /* 0x000fe200078e0a08 */
[----:B------:R0:W-:Y:S03]  /*19a80*/  STL [R1+0xf4], R3 ;  /* 0x0000f40301007387 */ /* 0x0001e60000100800 */
[----:B------:R-:W-:Y:S02]  /*19a90*/  IMAD R9, R4, R8, R9 ;  /* 0x0000000804097224 */ /* 0x000fe400078e0209 */
[----:B------:R-:W-:-:S02]  /*19aa0*/  @!P3 IMAD.IADD R18, R18, 0x1, -R4 ;  /* 0x000000011212b824 */ /* 0x000fc400078e0a04 */
[----:B------:R-:W-:Y:S02]  /*19ab0*/  IMAD.MOV.U32 R15, RZ, RZ, R21 ;  /* 0x000000ffff0f7224 */ /* 0x000fe400078e0015 */
[----:B0-----:R-:W-:Y:S01]  /*19ac0*/  IMAD.MOV.U32 R3, RZ, RZ, R22 ;  /* 0x000000ffff037224 */ /* 0x001fe200078e0016 */
[----:B------:R-:W-:Y:S02]  /*19ad0*/  ISETP.GE.AND P5, PT, R5, RZ, PT ;  /* 0x000000ff0500720c */ /* 0x000fe40003fa6270 */
[----:B------:R-:W-:Y:S01]  /*19ae0*/  IADD3 R20, R2, 0x14, RZ ;  /* 0x0000001402147810 */ /* 0x000fe20007ffe0ff */
[----:B------:R-:W-:Y:S01]  /*19af0*/  @!P4 IMAD.MOV R3, RZ, RZ, -R3 ;  /* 0x000000ffff03c224 */ /* 0x000fe200078e0a03 */
[----:B------:R-:W-:Y:S01]  /*19b00*/  ISETP.GT.U32.AND P4, PT, R4, R9, PT ;  /* 0x000000090400720c */ /* 0x000fe20003f84070 */
[----:B------:R-:W-:Y:S01]  /*19b10*/  @!P1 IMAD.MOV R15, RZ, RZ, -R15 ;  /* 0x000000ffff0f9224 */ /* 0x000fe200078e0a0f */
[----:B------:R-:W-:Y:S01]  /*19b20*/  IADD3 R5, R2, 0x13, RZ ;  /* 0x0000001302057810 */ /* 0x000fe20007ffe0ff */
[----:B------:R-:W-:Y:S01]  /*19b30*/  @!P2 IMAD.IADD R10, R10, 0x1, -R4 ;  /* 0x000000010a0aa824 */ /* 0x000fe200078e0a04 */
[----:B------:R-:W-:-:S02]  /*19b40*/  ISETP.GT.U32.AND P1, PT, R4, R18, PT ;  /* 0x000000120400720c */ /* 0x000fc40003f24070 */
[----:B------:R-:W-:Y:S02]  /*19b50*/  IABS R7, R20 ;  /* 0x0000001400077213 */ /* 0x000fe40000000000 */
[----:B------:R-:W-:Y:S01]  /*19b60*/  IABS R19, R5 ;  /* 0x0000000500137213 */ /* 0x000fe20000000000 */
[----:B------:R-:W-:Y:S01]  /*19b70*/  IMAD.MOV.U32 R11, RZ, RZ, R23 ;  /* 0x000000ffff0b7224 */ /* 0x000fe200078e0017 */
[----:B------:R-:W-:Y:S01]  /*19b80*/  ISETP.GT.U32.AND P2, PT, R4, R10, PT ;  /* 0x0000000a0400720c */ /* 0x000fe20003f44070 */
[----:B------:R-:W-:Y:S01]  /*19b90*/  IMAD.HI.U32 R21, R6, R7, RZ ;  /* 0x0000000706157227 */ /* 0x000fe200078e00ff */
[----:B------:R-:W-:Y:S02]  /*19ba0*/  ISETP.GE.AND P3, PT, R0, RZ, PT ;  /* 0x000000ff0000720c */ /* 0x000fe40003f66270 */
[----:B------:R-:W-:Y:S01]  /*19bb0*/  IADD3 R0, R2, 0x12, RZ ;  /* 0x0000001202007810 */ /* 0x000fe20007ffe0ff */
[----:B------:R-:W-:-:S04]  /*19bc0*/  IMAD.HI.U32 R22, R6, R19, RZ ;  /* 0x0000001306167227 */ /* 0x000fc800078e00ff */
[----:B------:R-:W-:Y:S01]  /*19bd0*/  @!P6 IMAD.MOV R11, RZ, RZ, -R11 ;  /* 0x000000ffff0be224 */ /* 0x000fe200078e0a0b */
[----:B------:R-:W-:Y:S01]  /*19be0*/  ISETP.GE.AND P6, PT, R20, RZ, PT ;  /* 0x000000ff1400720c */ /* 0x000fe20003fc6270 */
[----:B------:R-:W-:Y:S01]  /*19bf0*/  IMAD.MOV R21, RZ, RZ, -R21 ;  /* 0x000000ffff157224 */ /* 0x000fe200078e0a15 */
[----:B------:R-:W-:Y:S01]  /*19c00*/  IABS R8, R0 ;  /* 0x0000000000087213 */ /* 0x000fe20000000000 */
[----:B------:R-:W-:Y:S02]  /*19c10*/  @!P4 IMAD.IADD R9, R9, 0x1, -R4 ;  /* 0x000000010909c824 */ /* 0x000fe400078e0a04 */
[----:B------:R-:W-:Y:S01]  /*19c20*/  IMAD.MOV R20, RZ, RZ, -R22 ;  /* 0x000000ffff147224 */ /* 0x000fe200078e0a16 */
[----:B------:R-:W-:Y:S01]  /*19c30*/  STL [R1+0x32d0], R14 ;  /* 0x0032d00e01007387 */ /* 0x000fe20000100800 */
[--C-:B------:R-:W-:Y:S01]  /*19c40*/  @!P1 IMAD.IADD R18, R18, 0x1, -R4.reuse ;  /* 0x0000000112129824 */ /* 0x100fe200078e0a04 */
[----:B------:R-:W-:Y:S01]  /*19c50*/  ISETP.GE.AND P1, PT, R5, RZ, PT ;  /* 0x000000ff0500720c */ /* 0x000fe20003f26270 */
[C---:B------:R-:W-:Y:S01]  /*19c60*/  IMAD R7, R4.reuse, R21, R7 ;  /* 0x0000001504077224 */ /* 0x040fe200078e0207 */
[----:B------:R-:W-:Y:S01]  /*19c70*/  STL [R1+0x32d4], R15 ;  /* 0x0032d40f01007387 */ /* 0x000fe20000100800 */
[C---:B------:R-:W-:Y:S01]  /*19c80*/  IMAD R5, R4.reuse, R20, R19 ;  /* 0x0000001404057224 */ /* 0x040fe200078e0213 */
[----:B------:R-:W-:Y:S01]  /*19c90*/  ISETP.GT.U32.AND P4, PT, R4, R9, PT ;  /* 0x000000090400720c */ /* 0x000fe20003f84070 */
[----:B------:R-:W-:Y:S01]  /*19ca0*/  IMAD.HI.U32 R19, R6, R8, RZ ;  /* 0x0000000806137227 */ /* 0x000fe200078e00ff */
[----:B------:R-:W-:Y:S03]  /*19cb0*/  STL [R1+0x32e8], R3 ;  /* 0x0032e80301007387 */ /* 0x000fe60000100800 */
[----:B------:R-:W-:Y:S01]  /*19cc0*/  @!P2 IMAD.IADD R10, R10, 0x1, -R4 ;  /* 0x000000010a0aa824 */ /* 0x000fe200078e0a04 */
[----:B------:R0:W-:Y:S01]  /*19cd0*/  STL [R1+0x44], R11 ;  /* 0x0000440b01007387 */ /* 0x0001e20000100800 */
[----:B------:R-:W-:Y:S01]  /*19ce0*/  ISETP.GT.U32.AND P2, PT, R4, R7, PT ;  /* 0x000000070400720c */ /* 0x000fe20003f44070 */
[----:B------:R-:W-:-:S02]  /*19cf0*/  IMAD.MOV R19, RZ, RZ, -R19 ;  /* 0x000000ffff137224 */ /* 0x000fc400078e0a13 */
[----:B0-----:R-:W-:-:S04]  /*19d00*/  IMAD.MOV.U32 R11, RZ, RZ, R18 ;  /* 0x000000ffff0b7224 */ /* 0x001fc800078e0012 */
[----:B------:R-:W-:Y:S01]  /*19d10*/  @!P0 IMAD.MOV R11, RZ, RZ, -R11 ;  /* 0x000000ffff0b8224 */ /* 0x000fe200078e0a0b */
[----:B------:R-:W-:Y:S01]  /*19d20*/  ISETP.GE.AND P0, PT, R0, RZ, PT ;  /* 0x000000ff0000720c */ /* 0x000fe20003f06270 */
[----:B------:R-:W-:Y:S02]  /*19d30*/  IMAD R0, R4, R19, R8 ;  /* 0x0000001304007224 */ /* 0x000fe400078e0208 */
[----:B------:R-:W-:-:S03]  /*19d40*/  @!P4 IMAD.IADD R9, R9, 0x1, -R4 ;  /* 0x000000010909c824 */ /* 0x000fc600078e0a04 */
[----:B------:R-:W-:Y:S01]  /*19d50*/  ISETP.GT.U32.AND P4, PT, R4, R0, PT ;  /* 0x000000000400720c */ /* 0x000fe20003f84070 */
[----:B------:R-:W-:Y:S01]  /*19d60*/  @!P2 IMAD.IADD R7, R7, 0x1, -R4 ;  /* 0x000000010707a824 */ /* 0x000fe200078e0a04 */
[----:B------:R-:W-:-:S04]  /*19d70*/  IADD3 R8, R2, 0x11, RZ ;  /* 0x0000001102087810 */ /* 0x000fc80007ffe0ff */
[----:B------:R-:W-:Y:S02]  /*19d80*/  ISETP.GT.U32.AND P2, PT, R4, R7, PT ;  /* 0x000000070400720c */ /* 0x000fe40003f44070 */
[----:B------:R-:W-:-:S05]  /*19d90*/  IABS R18, R8 ;  /* 0x0000000800127213 */ /* 0x000fca0000000000 */
[----:B------:R-:W-:Y:S01]  /*19da0*/  @!P4 IMAD.IADD R0, R0, 0x1, -R4 ;  /* 0x000000010000c824 */ /* 0x000fe200078e0a04 */
[----:B------:R-:W-:Y:S01]  /*19db0*/  IADD3 R21, R2, 0x10, RZ ;  /* 0x0000001002157810 */ /* 0x000fe20007ffe0ff */
[----:B------:R-:W-:-:S03]  /*19dc0*/  IMAD.HI.U32 R22, R6, R18, RZ ;  /* 0x0000001206167227 */ /* 0x000fc600078e00ff */
[C---:B------:R-:W-:Y:S01]  /*19dd0*/  ISETP.GT.U32.AND P4, PT, R4.reuse, R0, PT ;  /* 0x000000000400720c */ /* 0x040fe20003f84070 */
[----:B------:R-:W-:Y:S01]  /*19de0*/  @!P2 IMAD.IADD R7, R7, 0x1, -R4 ;  /* 0x000000010707a824 */ /* 0x000fe200078e0a04 */
[----:B------:R-:W-:Y:S01]  /*19df0*/  IABS R19, R21 ;  /* 0x0000001500137213 */ /* 0x000fe20000000000 */
[----:B------:R-:W-:Y:S01]  /*19e00*/  IMAD.MOV.U32 R3, RZ, RZ, R10 ;  /* 0x000000ffff037224 */ /* 0x000fe200078e000a */
[----:B------:R-:W-:Y:S01]  /*19e10*/  ISETP.GE.AND P2, PT, R21, RZ, PT ;  /* 0x000000ff1500720c */ /* 0x000fe20003f46270 */
[----:B------:R-:W-:Y:S02]  /*19e20*/  IMAD.MOV R21, RZ, RZ, -R22 ;  /* 0x000000ffff157224 */ /* 0x000fe400078e0a16 */
[----:B------:R-:W-:Y:S02]  /*19e30*/  @!P5 IMAD.MOV R3, RZ, RZ, -R3 ;  /* 0x000000ffff03d224 */ /* 0x000fe400078e0a03 */
[----:B------:R-:W-:Y:S01]  /*19e40*/  IMAD R18, R4, R21, R18 ;  /* 0x0000001504127224 */ /* 0x000fe200078e0212 */
[----:B------:R-:W-:Y:S03]  /*19e50*/  STL [R1+0x84], R11 ;  /* 0x0000840b01007387 */ /* 0x000fe60000100800 */
[----:B------:R-:W-:Y:S01]  /*19e60*/  @!P4 IMAD.IADD R0, R0, 0x1, -R4 ;  /* 0x000000010000c824 */ /* 0x000fe200078e0a04 */
[----:B------:R0:W-:Y:S01]  /*19e70*/  STL [R1+0x9c], R3 ;  /* 0x00009c0301007387 */ /* 0x0001e20000100800 */
[----:B------:R-:W-:-:S02]  /*19e80*/  ISETP.GT.U32.AND P4, PT, R4, R18, PT ;  /* 0x000000120400720c */ /* 0x000fc40003f84070 */
[----:B------:R-:W-:Y:S01]  /*19e90*/  ISETP.GT.U32.AND P5, PT, R4, R5, PT ;  /* 0x000000050400720c */ /* 0x000fe20003fa4070 */
[----:B0-----:R-:W-:Y:S02]  /*19ea0*/  IMAD.MOV.U32 R3, RZ, RZ, R9 ;  /* 0x000000ffff037224 */ /* 0x001fe400078e0009 */
[----:B------:R-:W-:-:S04]  /*19eb0*/  IMAD.HI.U32 R9, R6, R19, RZ ;  /* 0x0000001306097227 */ /* 0x000fc800078e00ff */
[----:B------:R-:W-:Y:S01]  /*19ec0*/  IMAD.MOV R9, RZ, RZ, -R9 ;  /* 0x000000ffff097224 */ /* 0x000fe200078e0a09 */
[----:B------:R-:W-:-:S03]  /*19ed0*/  IADD3 R10, R2, 0xf, RZ ;  /* 0x0000000f020a7810 */ /* 0x000fc60007ffe0ff */
[----:B------:R-:W-:Y:S01]  /*19ee0*/  IMAD R19, R4, R9, R19 ;  /* 0x0000000904137224 */ /* 0x000fe200078e0213 */
[----:B------:R-:W-:Y:S01]  /*19ef0*/  IABS R20, R10 ;  /* 0x0000000a00147213 */ /* 0x000fe20000000000 */
[----:B------:R-:W-:Y:S02]  /*19f00*/  @!P0 IMAD.MOV R0, RZ, RZ, -R0 ;  /* 0x000000ffff008224 */ /* 0x000fe400078e0a00 */
[--C-:B------:R-:W-:Y:S01]  /*19f10*/  @!P4 IMAD.IADD R18, R18, 0x1, -R4.reuse ;  /* 0x000000011212c824 */ /* 0x100fe200078e0a04 */
[----:B------:R-:W-:Y:S01]  /*19f20*/  ISETP.GT.U32.AND P0, PT, R4, R19, PT ;  /* 0x000000130400720c */ /* 0x000fe20003f04070 */
[----:B------:R-:W-:Y:S01]  /*19f30*/  @!P3 IMAD.MOV R3, RZ, RZ, -R3 ;  /* 0x000000ffff03b224 */ /* 0x000fe200078e0a03 */
[----:B------:R-:W-:Y:S01]  /*19f40*/  ISETP.GE.AND P3, PT, R8, RZ, PT ;  /* 0x000000ff0800720c */ /* 0x000fe20003f66270 */
[----:B------:R-:W-:Y:S01]  /*19f50*/  @!P5 IMAD.IADD R5, R5, 0x1, -R4 ;  /* 0x000000010505d824 */ /* 0x000fe200078e0a04 */
[----:B------:R-:W-:Y:S01]  /*19f60*/  ISETP.GT.U32.AND P4, PT, R4, R18, PT ;  /* 0x000000120400720c */ /* 0x000fe20003f84070 */
[----:B------:R-:W-:Y:S01]  /*19f70*/  IMAD.HI.U32 R8, R6, R20, RZ ;  /* 0x0000001406087227 */ /* 0x000fe200078e00ff */
[----:B------:R-:W-:-:S02]  /*19f80*/  IADD3 R21, R2, 0xe, RZ ;  /* 0x0000000e02157810 */ /* 0x000fc40007ffe0ff */
[C---:B------:R-:W-:Y:S01]  /*19f90*/  ISETP.GT.U32.AND P5, PT, R4.reuse, R5, PT ;  /* 0x000000050400720c */ /* 0x040fe20003fa4070 */
[----:B------:R-:W-:Y:S02]  /*19fa0*/  IMAD.MOV.U32 R13, RZ, RZ, R7 ;  /* 0x000000ffff0d7224 */ /* 0x000fe400078e0007 */
[----:B------:R-:W-:Y:S02]  /*19fb0*/  IMAD.MOV R8, RZ, RZ, -R8 ;  /* 0x000000ffff087224 */ /* 0x000fe400078e0a08 */
[----:B------:R-:W-:Y:S01]  /*19fc0*/  @!P6 IMAD.MOV R13, RZ, RZ, -R13 ;  /* 0x000000ffff0de224 */ /* 0x000fe200078e0a0d */
[----:B------:R-:W-:Y:S01]  /*19fd0*/  ISETP.GE.AND P6, PT, R21, RZ, PT ;  /* 0x000000ff1500720c */ /* 0x000fe20003fc6270 */
[----:B------:R-:W-:Y:S01]  /*19fe0*/  IMAD R20, R4, R8, R20 ;  /* 0x0000000804147224 */ /* 0x000fe200078e0214 */
[----:B------:R-:W-:Y:S01]  /*19ff0*/  IABS R21, R21 ;  /* 0x0000001500157213 */ /* 0x000fe20000000000 */
[--C-:B------:R-:W-:Y:S02]  /*1a000*/  @!P0 IMAD.IADD R19, R19, 0x1, -R4.reuse ;  /* 0x0000000113138824 */ /* 0x100fe400078e0a04 */
[----:B------:R-:W-:Y:S01]  /*1a010*/  @!P4 IMAD.IADD R18, R18, 0x1, -R4 ;  /* 0x000000011212c824 */ /* 0x000fe200078e0a04 */
[----:B------:R-:W-:Y:S01]  /*1a020*/  ISETP.GT.U32.AND P4, PT, R4, R20, PT ;  /* 0x000000140400720c */ /* 0x000fe20003f84070 */
[----:B------:R-:W-:Y:S01]  /*1a030*/  IMAD.HI.U32 R8, R6, R21, RZ ;  /* 0x0000001506087227 */ /* 0x000fe200078e00ff */
[----:B------:R-:W-:-:S03]  /*1a040*/  ISETP.GT.U32.AND P0, PT, R4, R19, PT ;  /* 0x000000130400720c */ /* 0x000fc60003f04070 */
[----:B------:R-:W-:Y:S02]  /*1a050*/  @!P5 IMAD.IADD R5, R5, 0x1, -R4 ;  /* 0x000000010505d824 */ /* 0x000fe400078e0a04 */
[----:B------:R-:W-:Y:S01]  /*1a060*/  IMAD.MOV R8, RZ, RZ, -R8 ;  /* 0x000000ffff087224 */ /* 0x000fe200078e0a08 */
[----:B------:R-:W-:Y:S01]  /*1a070*/  IADD3 R28, R2, 0xd, RZ ;  /* 0x0000000d021c7810 */ /* 0x000fe20007ffe0ff */
[----:B------:R-:W-:Y:S02]  /*1a080*/  IMAD.MOV.U32 R12, RZ, RZ, R5 ;  /* 0x000000ffff0c7224 */ /* 0x000fe400078e0005 */
[----:B------:R-:W-:Y:S02]  /*1a090*/  IMAD R21, R4, R8, R21 ;  /* 0x0000000804157224 */ /* 0x000fe400078e0215 */
[----:B------:R-:W-:Y:S01]  /*1a0a0*/  @!P1 IMAD.MOV R12, RZ, RZ, -R12 ;  /* 0x000000ffff0c9224 */ /* 0x000fe200078e0a0c */
[----:B------:R-:W-:Y:S01]  /*1a0b0*/  ISETP.GE.AND P1, PT, R28, RZ, PT ;  /* 0x000000ff1c00720c */ /* 0x000fe20003f26270 */
[--C-:B------:R-:W-:Y:S01]  /*1a0c0*/  @!P0 IMAD.IADD R19, R19, 0x1, -R4.reuse ;  /* 0x0000000113138824 */ /* 0x100fe200078e0a04 */
[----:B------:R-:W-:Y:S01]  /*1a0d0*/  IABS R28, R28 ;  /* 0x0000001c001c7213 */ /* 0x000fe20000000000 */
[----:B------:R-:W-:Y:S01]  /*1a0e0*/  @!P4 IMAD.IADD R20, R20, 0x1, -R4 ;  /* 0x000000011414c824 */ /* 0x000fe200078e0a04 */
[----:B------:R-:W-:-:S03]  /*1a0f0*/  ISETP.GT.U32.AND P0, PT, R4, R21, PT ;  /* 0x000000150400720c */ /* 0x000fc60003f04070 */
[----:B------:R-:W-:Y:S01]  /*1a100*/  IMAD.HI.U32 R7, R6, R28, RZ ;  /* 0x0000001c06077227 */ /* 0x000fe200078e00ff */
[----:B------:R-:W-:Y:S01]  /*1a110*/  ISETP.GT.U32.AND P4, PT, R4, R20, PT ;  /* 0x000000140400720c */ /* 0x000fe20003f84070 */
[----:B------:R0:W-:Y:S01]  /*1a120*/  STL [R1+0x8c], R3 ;  /* 0x00008c0301007387 */ /* 0x0001e20000100800 */
[----:B------:R-:W-:Y:S01]  /*1a130*/  IADD3 R11, R2, 0xb, RZ ;  /* 0x0000000b020b7810 */ /* 0x000fe20007ffe0ff */
[----:B------:R-:W-:-:S03]  /*1a140*/  IMAD.MOV R7, RZ, RZ, -R7 ;  /* 0x000000ffff077224 */ /* 0x000fc600078e0a07 */
[----:B------:R-:W-:Y:S01]  /*1a150*/  IABS R27, R11 ;  /* 0x0000000b001b7213 */ /* 0x000fe20000000000 */
[----:B------:R-:W-:Y:S01]  /*1a160*/  IMAD R28, R4, R7, R28 ;  /* 0x00000007041c7224 */ /* 0x000fe200078e021c */
[----:B0-----:R-:W-:Y:S01]  /*1a170*/  IADD3 R3, R2, 0xa, RZ ;  /* 0x0000000a02037810 */ /* 0x001fe20007ffe0ff */
[--C-:B------:R-:W-:Y:S01]  /*1a180*/  @!P0 IMAD.IADD R21, R21, 0x1, -R4.reuse ;  /* 0x0000000115158824 */ /* 0x100fe200078e0a04 */
[----:B------:R-:W-:Y:S02]  /*1a190*/  STL [R1+0x48], R13 ;  /* 0x0000480d01007387 */ /* 0x000fe40000100800 */
[----:B------:R-:W-:Y:S01]  /*1a1a0*/  IABS R26, R3 ;  /* 0x00000003001a7213 */ /* 0x000fe20000000000 */
[----:B------:R-:W-:Y:S01]  /*1a1b0*/  @!P4 IMAD.IADD R20, R20, 0x1, -R4 ;  /* 0x000000011414c824 */ /* 0x000fe200078e0a04 */
[----:B------:R-:W-:Y:S01]  /*1a1c0*/  STL [R1+0x50], R12 ;  /* 0x0000500c01007387 */ /* 0x000fe20000100800 */
[----:B------:R-:W-:Y:S01]  /*1a1d0*/  ISETP.GT.U32.AND P0, PT, R4, R21, PT ;  /* 0x000000150400720c */ /* 0x000fe20003f04070 */
[----:B------:R-:W-:Y:S01]  /*1a1e0*/  IMAD.HI.U32 R5, R6, R27, RZ ;  /* 0x0000001b06057227 */ /* 0x000fe200078e00ff */
[----:B------:R-:W-:Y:S01]  /*1a1f0*/  ISETP.GT.U32.AND P4, PT, R4, R28, PT ;  /* 0x0000001c0400720c */ /* 0x000fe20003f84070 */
[----:B------:R0:W-:Y:S01]  /*1a200*/  STL [R1+0x5c], R0 ;  /* 0x00005c0001007387 */ /* 0x0001e20000100800 */
[C---:B------:R-:W-:Y:S01]  /*1a210*/  IADD3 R17, R2.reuse, 0x8, RZ ;  /* 0x0000000802117810 */ /* 0x040fe20007ffe0ff */
[----:B------:R-:W-:Y:S01]  /*1a220*/  IMAD.MOV R5, RZ, RZ, -R5 ;  /* 0x000000ffff057224 */ /* 0x000fe200078e0a05 */
[----:B------:R-:W-:Y:S01]  /*1a230*/  IADD3 R3, R2, 0x9, RZ ;  /* 0x0000000902037810 */ /* 0x000fe20007ffe0ff */
[----:B0-----:R-:W-:-:S04]  /*1a240*/  IMAD.HI.U32 R0, R6, R26, RZ ;  /* 0x0000001a06007227 */ /* 0x001fc800078e00ff */
[----:B------:R-:W-:Y:S01]  /*1a250*/  IMAD.MOV R0, RZ, RZ, -R0 ;  /* 0x000000ffff007224 */ /* 0x000fe200078e0a00 */
[----:B------:R-:W-:Y:S01]  /*1a260*/  IADD3 R15, R2, 0x6, RZ ;  /* 0x00000006020f7810 */ /* 0x000fe20007ffe0ff */
[C---:B------:R-:W-:Y:S01]  /*1a270*/  IMAD R27, R4.reuse, R5, R27 ;  /* 0x00000005041b7224 */ /* 0x040fe200078e021b */
[----:B------:R-:W-:Y:S01]  /*1a280*/  IABS R22, R17 ;  /* 0x0000001100167213 */ /* 0x000fe20000000000 */
[----:B------:R-:W-:Y:S01]  /*1a290*/  IMAD R26, R4, R0, R26 ;  /* 0x00000000041a7224 */ /* 0x000fe200078e021a */
[----:B------:R-:W-:Y:S01]  /*1a2a0*/  IABS R24, R3 ;  /* 0x0000000300187213 */ /* 0x000fe20000000000 */
[--C-:B------:R-:W-:Y:S01]  /*1a2b0*/  @!P0 IMAD.IADD R21, R21, 0x1, -R4.reuse ;  /* 0x0000000115158824 */ /* 0x100fe200078e0a04 */
[----:B------:R-:W-:Y:S01]  /*1a2c0*/  IABS R0, R15 ;  /* 0x0000000f00007213 */ /* 0x000fe20000000000 */
[----:B------:R-:W-:Y:S01]  /*1a2d0*/  @!P4 IMAD.IADD R28, R28, 0x1, -R4 ;  /* 0x000000011c1cc824 */ /* 0x000fe200078e0a04 */
[----:B------:R-:W-:Y:S01]  /*1a2e0*/  ISETP.GT.U32.AND P0, PT, R4, R27, PT ;  /* 0x0000001b0400720c */ /* 0x000fe20003f04070 */
[----:B------:R-:W-:Y:S01]  /*1a2f0*/  IMAD.HI.U32 R8, R6, R22, RZ ;  /* 0x0000001606087227 */ /* 0x000fe200078e00ff */
[----:B------:R-:W-:-:S03]  /*1a300*/  ISETP.GT.U32.AND P4, PT, R4, R26, PT ;  /* 0x0000001a0400720c */ /* 0x000fc60003f84070 */
[----:B------:R-:W-:Y:S01]  /*1a310*/  IMAD.HI.U32 R9, R6, R24, RZ ;  /* 0x0000001806097227 */ /* 0x000fe200078e00ff */
[----:B------:R-:W-:-:S03]  /*1a320*/  IADD3 R16, R2, 0x7, RZ ;  /* 0x0000000702107810 */ /* 0x000fc60007ffe0ff */
[----:B------:R-:W-:-:S04]  /*1a330*/  IMAD.HI.U32 R5, R6, R0, RZ ;  /* 0x0000000006057227 */ /* 0x000fc800078e00ff */
[----:B------:R-:W-:Y:S02]  /*1a340*/  IMAD.MOV R8, RZ, RZ, -R8 ;  /* 0x000000ffff087224 */ /* 0x000fe400078e0a08 */
[----:B------:R-:W-:Y:S01]  /*1a350*/  IMAD.MOV R9, RZ, RZ, -R9 ;  /* 0x000000ffff097224 */ /* 0x000fe200078e0a09 */
[----:B------:R-:W-:Y:S01]  /*1a360*/  IABS R23, R16 ;  /* 0x0000001000177213 */ /* 0x000fe20000000000 */
[----:B------:R-:W-:Y:S01]  /*1a370*/  IMAD.MOV R5, RZ, RZ, -R5 ;  /* 0x000000ffff057224 */ /* 0x000fe200078e0a05 */
[----:B------:R-:W-:Y:S01]  /*1a380*/  IADD3 R14, R2, 0x5, RZ ;  /* 0x00000005020e7810 */ /* 0x000fe20007ffe0ff */
[C---:B------:R-:W-:Y:S02]  /*1a390*/  IMAD R22, R4.reuse, R8, R22 ;  /* 0x0000000804167224 */ /* 0x040fe400078e0216 */
[C---:B------:R-:W-:Y:S02]  /*1a3a0*/  IMAD R24, R4.reuse, R9, R24 ;  /* 0x0000000904187224 */ /* 0x040fe400078e0218 */
[----:B------:R-:W-:Y:S01]  /*1a3b0*/  IMAD R0, R4, R5, R0 ;  /* 0x0000000504007224 */ /* 0x000fe200078e0200 */
[----:B------:R-:W-:Y:S01]  /*1a3c0*/  IABS R5, R14 ;  /* 0x0000000e00057213 */ /* 0x000fe20000000000 */
[----:B------:R-:W-:-:S02]  /*1a3d0*/  @!P0 IMAD.IADD R27, R27, 0x1, -R4 ;  /* 0x000000011b1b8824 */ /* 0x000fc400078e0a04 */
[----:B------:R-:W-:Y:S01]  /*1a3e0*/  @!P4 IMAD.IADD R26, R26, 0x1, -R4 ;  /* 0x000000011a1ac824 */ /* 0x000fe200078e0a04 */
[----:B------:R-:W-:Y:S01]  /*1a3f0*/  ISETP.GT.U32.AND P4, PT, R4, R22, PT ;  /* 0x000000160400720c */ /* 0x000fe20003f84070 */
[----:B------:R-:W-:Y:S01]  /*1a400*/  IMAD.HI.U32 R7, R6, R23, RZ ;  /* 0x0000001706077227 */ /* 0x000fe200078e00ff */
[----:B------:R-:W-:-:S03]  /*1a410*/  ISETP.GT.U32.AND P0, PT, R4, R24, PT ;  /* 0x000000180400720c */ /* 0x000fc60003f04070 */
[----:B------:R-:W-:Y:S01]  /*1a420*/  @!P2 IMAD.MOV R19, RZ, RZ, -R19 ;  /* 0x000000ffff13a224 */ /* 0x000fe200078e0a13 */
[----:B------:R-:W-:Y:S01]  /*1a430*/  ISETP.GT.U32.AND P2, PT, R4, R27, PT ;  /* 0x0000001b0400720c */ /* 0x000fe20003f44070 */
[----:B------:R-:W-:Y:S01]  /*1a440*/  IMAD.MOV R7, RZ, RZ, -R7 ;  /* 0x000000ffff077224 */ /* 0x000fe200078e0a07 */
[----:B------:R-:W-:Y:S01]  /*1a450*/  IADD3 R12, R2, 0x4, RZ ;  /* 0x00000004020c7810 */ /* 0x000fe20007ffe0ff */
[----:B------:R-:W-:-:S04]  /*1a460*/  IMAD.HI.U32 R25, R6, R5, RZ ;  /* 0x0000000506197227 */ /* 0x000fc800078e00ff */
[----:B------:R-:W-:Y:S01]  /*1a470*/  IMAD R23, R4, R7, R23 ;  /* 0x0000000704177224 */ /* 0x000fe200078e0217 */
[----:B------:R-:W-:Y:S01]  /*1a480*/  IABS R7, R12 ;  /* 0x0000000c00077213 */ /* 0x000fe20000000000 */
[----:B------:R-:W-:Y:S02]  /*1a490*/  IMAD.MOV R25, RZ, RZ, -R25 ;  /* 0x000000ffff197224 */ /* 0x000fe400078e0a19 */
[----:B------:R-:W-:Y:S01]  /*1a4a0*/  @!P4 IMAD.IADD R22, R22, 0x1, -R4 ;  /* 0x000000011616c824 */ /* 0x000fe200078e0a04 */
[C---:B------:R-:W-:Y:S01]  /*1a4b0*/  ISETP.GT.U32.AND P4, PT, R4.reuse, R26, PT ;  /* 0x0000001a0400720c */ /* 0x040fe20003f84070 */
[----:B------:R-:W-:Y:S02]  /*1a4c0*/  IMAD R5, R4, R25, R5 ;  /* 0x0000001904057224 */ /* 0x000fe400078e0205 */
[----:B------:R-:W-:-:S04]  /*1a4d0*/  IMAD.HI.U32 R29, R6, R7, RZ ;  /* 0x00000007061d7227 */ /* 0x000fc800078e00ff */
[--C-:B------:R-:W-:Y:S01]  /*1a4e0*/  @!P0 IMAD.IADD R24, R24, 0x1, -R4.reuse ;  /* 0x0000000118188824 */ /* 0x100fe200078e0a04 */
[C---:B------:R-:W-:Y:S01]  /*1a4f0*/  ISETP.GT.U32.AND P0, PT, R4.reuse, R23, PT ;  /* 0x000000170400720c */ /* 0x040fe20003f04070 */
[----:B------:R-:W-:Y:S01]  /*1a500*/  @!P2 IMAD.IADD R27, R27, 0x1, -R4 ;  /* 0x000000011b1ba824 */ /* 0x000fe200078e0a04 */
[----:B------:R-:W-:Y:S01]  /*1a510*/  ISETP.GT.U32.AND P2, PT, R4, R5, PT ;  /* 0x000000050400720c */ /* 0x000fe20003f44070 */
[----:B------:R-:W-:Y:S01]  /*1a520*/  IMAD.MOV R29, RZ, RZ, -R29 ;  /* 0x000000ffff1d7224 */ /* 0x000fe200078e0a1d */
[----:B------:R-:W-:Y:S01]  /*1a530*/  IADD3 R13, R2, 0x3, RZ ;  /* 0x00000003020d7810 */ /* 0x000fe20007ffe0ff */
[----:B------:R-:W-:Y:S02]  /*1a540*/  @!P3 IMAD.MOV R18, RZ, RZ, -R18 ;  /* 0x000000ffff12b224 */ /* 0x000fe400078e0a12 */
[----:B------:R-:W-:Y:S01]  /*1a550*/  IMAD R7, R4, R29, R7 ;  /* 0x0000001d04077224 */ /* 0x000fe200078e0207 */
[----:B------:R-:W-:Y:S01]  /*1a560*/  IABS R8, R13 ;  /* 0x0000000d00087213 */ /* 0x000fe20000000000 */
[----:B------:R-:W-:Y:S01]  /*1a570*/  @!P4 IMAD.IADD R26, R26, 0x1, -R4 ;  /* 0x000000011a1ac824 */ /* 0x000fe200078e0a04 */
[----:B------:R-:W-:Y:S01]  /*1a580*/  STL [R1+0x32f0], R18 ;  /* 0x0032f01201007387 */ /* 0x000fe20000100800 */
[----:B------:R-:W-:-:S02]  /*1a590*/  ISETP.GT.U32.AND P3, PT, R4, R28, PT ;  /* 0x0000001c0400720c */ /* 0x000fc40003f64070 */
[C---:B------:R-:W-:Y:S01]  /*1a5a0*/  ISETP.GT.U32.AND P4, PT, R4.reuse, R7, PT ;  /* 0x000000070400720c */ /* 0x040fe20003f84070 */
[----:B------:R0:W-:Y:S01]  /*1a5b0*/  STL [R1+0x32f4], R19 ;  /* 0x0032f41301007387 */ /* 0x0001e20000100800 */
[----:B------:R-:W-:Y:S01]  /*1a5c0*/  @!P0 IMAD.IADD R23, R23, 0x1, -R4 ;  /* 0x0000000117178824 */ /* 0x000fe200078e0a04 */
[----:B------:R-:W-:Y:S01]  /*1a5d0*/  ISETP.GT.U32.AND P0, PT, R4, R24, PT ;  /* 0x000000180400720c */ /* 0x000fe20003f04070 */
[----:B------:R-:W-:Y:S01]  /*1a5e0*/  IMAD.HI.U32 R25, R6, R8, RZ ;  /* 0x0000000806197227 */ /* 0x000fe200078e00ff */
[----:B------:R-:W-:-:S03]  /*1a5f0*/  IADD3 R11, R2, 0x2, RZ ;  /* 0x00000002020b7810 */ /* 0x000fc60007ffe0ff */
[----:B------:R-:W-:Y:S01]  /*1a600*/  @!P2 IMAD.IADD R5, R5, 0x1, -R4 ;  /* 0x000000010505a824 */ /* 0x000fe200078e0a04 */
[----:B0-----:R-:W-:Y:S02]  /*1a610*/  IADD3 R19, R2, 0xa, RZ ;  /* 0x0000000a02137810 */ /* 0x001fe40007ffe0ff */
[----:B------:R-:W-:Y:S02]  /*1a620*/  ISETP.GE.AND P5, PT, R10, RZ, PT ;  /* 0x000000ff0a00720c */ /* 0x000fe40003fa6270 */
[----:B------:R-:W-:Y:S01]  /*1a630*/  ISETP.GE.AND P2, PT, R19, RZ, PT ;  /* 0x000000ff1300720c */ /* 0x000fe20003f46270 */
[----:B------:R-:W-:Y:S01]  /*1a640*/  IMAD.MOV R25, RZ, RZ, -R25 ;  /* 0x000000ffff197224 */ /* 0x000fe200078e0a19 */
[----:B------:R-:W-:Y:S02]  /*1a650*/  IADD3 R3, R2, 0x1, RZ ;  /* 0x0000000102037810 */ /* 0x000fe40007ffe0ff */
[----:B------:R-:W-:Y:S01]  /*1a660*/  IABS R9, R11 ;  /* 0x0000000b00097213 */ /* 0x000fe20000000000 */
[C---:B------:R-:W-:Y:S01]  /*1a670*/  IMAD R8, R4.reuse, R25, R8 ;  /* 0x0000001904087224 */ /* 0x040fe200078e0208 */
[----:B------:R-:W-:Y:S01]  /*1a680*/  IABS R10, R3 ;  /* 0x00000003000a7213 */ /* 0x000fe20000000000 */
[----:B------:R-:W-:Y:S01]  /*1a690*/  @!P6 IMAD.MOV R21, RZ, RZ, -R21 ;  /* 0x000000ffff15e224 */ /* 0x000fe200078e0a15 */
[----:B------:R-:W-:Y:S01]  /*1a6a0*/  ISETP.GT.U32.AND P6, PT, R4, R22, PT ;  /* 0x000000160400720c */ /* 0x000fe20003fc4070 */
[----:B------:R-:W-:-:S04]  /*1a6b0*/  IMAD.HI.U32 R29, R6, R9, RZ ;  /* 0x00000009061d7227 */ /* 0x000fc800078e00ff */
[--C-:B------:R-:W-:Y:S02]  /*1a6c0*/  @!P4 IMAD.IADD R7, R7, 0x1, -R4.reuse ;  /* 0x000000010707c824 */ /* 0x100fe400078e0a04 */
[--C-:B------:R-:W-:Y:S01]  /*1a6d0*/  @!P3 IMAD.IADD R28, R28, 0x1, -R4.reuse ;  /* 0x000000011c1cb824 */ /* 0x100fe200078e0a04 */
[----:B------:R-:W-:Y:S01]  /*1a6e0*/  ISETP.GT.U32.AND P3, PT, R4, R0, PT ;  /* 0x000000000400720c */ /* 0x000fe20003f64070 */
[----:B------:R-:W-:Y:S01]  /*1a6f0*/  @!P0 IMAD.IADD R24, R24, 0x1, -R4 ;  /* 0x0000000118188824 */ /* 0x000fe200078e0a04 */
[----:B------:R-:W-:Y:S01]  /*1a700*/  ISETP.GT.U32.AND P0, PT, R4, R8, PT ;  /* 0x000000080400720c */ /* 0x000fe20003f04070 */
[----:B------:R-:W-:-:S04]  /*1a710*/  IMAD.HI.U32 R25, R6, R10, RZ ;  /* 0x0000000a06197227 */ /* 0x000fc800078e00ff */
[----:B------:R-:W-:Y:S02]  /*1a720*/  IMAD.MOV R29, RZ, RZ, -R29 ;  /* 0x000000ffff1d7224 */ /* 0x000fe400078e0a1d */
[----:B------:R-:W-:Y:S01]  /*1a730*/  @!P2 IMAD.MOV R26, RZ, RZ, -R26 ;  /* 0x000000ffff1aa224 */ /* 0x000fe200078e0a1a */
[C---:B------:R-:W-:Y:S01]  /*1a740*/  ISETP.GT.U32.AND P2, PT, R4.reuse, R7, PT ;  /* 0x000000070400720c */ /* 0x040fe20003f44070 */
[----:B------:R-:W-:Y:S01]  /*1a750*/  @!P5 IMAD.MOV R20, RZ, RZ, -R20 ;  /* 0x000000ffff14d224 */ /* 0x000fe200078e0a14 */
[C---:B------:R-:W-:Y:S01]  /*1a760*/  ISETP.GT.U32.AND P5, PT, R4.reuse, R23, PT ;  /* 0x000000170400720c */ /* 0x040fe20003fa4070 */
[----:B------:R-:W-:Y:S02]  /*1a770*/  IMAD.MOV R25, RZ, RZ, -R25 ;  /* 0x000000ffff197224 */ /* 0x000fe400078e0a19 */
[C---:B------:R-:W-:Y:S02]  /*1a780*/  IMAD R9, R4.reuse, R29, R9 ;  /* 0x0000001d04097224 */ /* 0x040fe400078e0209 */
[----:B------:R-:W-:-:S02]  /*1a790*/  IMAD R10, R4, R25, R10 ;  /* 0x00000019040a7224 */ /* 0x000fc400078e020a */
[--C-:B------:R-:W-:Y:S01]  /*1a7a0*/  @!P6 IMAD.IADD R22, R22, 0x1, -R4.reuse ;  /* 0x000000011616e824 */ /* 0x100fe200078e0a04 */
[----:B------:R-:W-:Y:S01]  /*1a7b0*/  ISETP.GT.U32.AND P6, PT, R4, R9, PT ;  /* 0x000000090400720c */ /* 0x000fe20003fc4070 */
[--C-:B------:R-:W-:Y:S01]  /*1a7c0*/  @!P3 IMAD.IADD R0, R0, 0x1, -R4.reuse ;  /* 0x000000010000b824 */ /* 0x100fe200078e0a04 */
[----:B------:R-:W-:Y:S01]  /*1a7d0*/  IADD3 R18, R2, 0xb, RZ ;  /* 0x0000000b02127810 */ /* 0x000fe20007ffe0ff */
[--C-:B------:R-:W-:Y:S01]  /*1a7e0*/  @!P0 IMAD.IADD R8, R8, 0x1, -R4.reuse ;  /* 0x0000000108088824 */ /* 0x100fe200078e0a04 */
[----:B------:R-:W-:Y:S01]  /*1a7f0*/  ISETP.GT.U32.AND P3, PT, R4, R10, PT ;  /* 0x0000000a0400720c */ /* 0x000fe20003f64070 */
[--C-:B------:R-:W-:Y:S01]  /*1a800*/  @!P2 IMAD.IADD R7, R7, 0x1, -R4.reuse ;  /* 0x000000010707a824 */ /* 0x100fe200078e0a04 */
[----:B------:R-:W-:Y:S01]  /*1a810*/  ISETP.GE.AND P0, PT, R17, RZ, PT ;  /* 0x000000ff1100720c */ /* 0x000fe20003f06270 */
[--C-:B------:R-:W-:Y:S01]  /*1a820*/  @!P5 IMAD.IADD R23, R23, 0x1, -R4.reuse ;  /* 0x000000011717d824 */ /* 0x100fe200078e0a04 */
[----:B------:R-:W-:Y:S02]  /*1a830*/  ISETP.GE.AND P2, PT, R12, RZ, PT ;  /* 0x000000ff0c00720c */ /* 0x000fe40003f46270 */
[----:B------:R-:W-:Y:S01]  /*1a840*/  ISETP.GE.AND P5, PT, R18, RZ, PT ;  /* 0x000000ff1200720c */ /* 0x000fe20003fa6270 */
[----:B------:R-:W0:Y:S02]  /*1a850*/  S2R R12, SR_TID.X ;  /* 0x00000000000c7919 */ /* 0x000e240000002100 */
[----:B------:R-:W-:Y:S01]  /*1a860*/  @!P6 IMAD.IADD R9, R9, 0x1, -R4 ;  /* 0x000000010909e824 */ /* 0x000fe200078e0a04 */
[----:B------:R-:W-:-:S03]  /*1a870*/  IADD3 R18, R2, 0x9, RZ ;  /* 0x0000000902127810 */ /* 0x000fc60007ffe0ff */
[----:B------:R-:W-:Y:S02]  /*1a880*/  @!P3 IMAD.IADD R10, R10, 0x1, -R4 ;  /* 0x000000010a0ab824 */ /* 0x000fe400078e0a04 */
[----:B------:R-:W-:Y:S01]  /*1a890*/  @!P0 IMAD.MOV R22, RZ, RZ, -R22 ;  /* 0x000000ffff168224 */ /* 0x000fe200078e0a16 */
[----:B------:R-:W-:Y:S02]  /*1a8a0*/  ISETP.GT.U32.AND P0, PT, R4, R9, PT ;  /* 0x000000090400720c */ /* 0x000fe40003f04070 */
[----:B------:R-:W-:Y:S01]  /*1a8b0*/  IABS R25, R2 ;  /* 0x0000000200197213 */ /* 0x000fe20000000000 */
[----:B------:R-:W-:Y:S01]  /*1a8c0*/  @!P5 IMAD.MOV R27, RZ, RZ, -R27 ;  /* 0x000000ffff1bd224 */ /* 0x000fe200078e0a1b */
[----:B------:R-:W-:Y:S02]  /*1a8d0*/  ISETP.GE.AND P4, PT, R18, RZ, PT ;  /* 0x000000ff1200720c */ /* 0x000fe40003f86270 */
[----:B------:R-:W-:Y:S02]  /*1a8e0*/  ISETP.GT.U32.AND P5, PT, R4, R10, PT ;  /* 0x0000000a0400720c */ /* 0x000fe40003fa4070 */
[----:B------:R-:W-:Y:S01]  /*1a8f0*/  ISETP.GE.AND P6, PT, R16, RZ, PT ;  /* 0x000000ff1000720c */ /* 0x000fe20003fc6270 */
[----:B------:R-:W-:-:S04]  /*1a900*/  IMAD.HI.U32 R6, R6, R25, RZ ;  /* 0x0000001906067227 */ /* 0x000fc800078e00ff */
[----:B------:R-:W-:Y:S02]  /*1a910*/  IMAD.MOV R6, RZ, RZ, -R6 ;  /* 0x000000ffff067224 */ /* 0x000fe400078e0a06 */
[----:B------:R-:W-:Y:S01]  /*1a920*/  @!P1 IMAD.MOV R28, RZ, RZ, -R28 ;  /* 0x000000ffff1c9224 */ /* 0x000fe200078e0a1c */
[----:B------:R-:W-:Y:S01]  /*1a930*/  ISETP.GT.U32.AND P1, PT, R4, R0, PT ;  /* 0x000000000400720c */ /* 0x000fe20003f24070 */
[----:B------:R-:W-:Y:S01]  /*1a940*/  @!P0 IMAD.IADD R9, R9, 0x1, -R4 ;  /* 0x0000000109098824 */ /* 0x000fe200078e0a04 */
[----:B------:R-:W-:Y:S01]  /*1a950*/  ISETP.GE.AND P0, PT, R11, RZ, PT ;  /* 0x000000ff0b00720c */ /* 0x000fe20003f06270 */
[----:B0-----:R-:W-:Y:S01]  /*1a960*/  IMAD.SHL.U32 R29, R12, 0x20, RZ ;  /* 0x000000200c1d7824 */ /* 0x001fe200078e00ff */
[----:B------:R-:W-:Y:S01]  /*1a970*/  STL [R1+0x32f8], R20 ;  /* 0x0032f81401007387 */ /* 0x000fe20000100800 */
[----:B------:R-:W-:Y:S01]  /*1a980*/  IMAD R25, R4, R6, R25 ;  /* 0x0000000604197224 */ /* 0x000fe200078e0219 */
[----:B------:R-:W-:Y:S01]  /*1a990*/  SHF.R.S32.HI R6, RZ, 0x2, R12 ;  /* 0x00000002ff067819 */ /* 0x000fe2000001140c */
[----:B------:R-:W-:Y:S01]  /*1a9a0*/  @!P4 IMAD.MOV R24, RZ, RZ, -R24 ;  /* 0x000000ffff18c224 */ /* 0x000fe200078e0a18 */
[----:B------:R-:W-:Y:S01]  /*1a9b0*/  LOP3.LUT R11, R12, 0x7, RZ, 0xc0, !PT ;  /* 0x000000070c0b7812 */ /* 0x000fe200078ec0ff */
[----:B------:R-:W-:Y:S01]  /*1a9c0*/  STL [R1+0x32fc], R21 ;  /* 0x0032fc1501007387 */ /* 0x000fe20000100800 */
[----:B------:R-:W-:Y:S01]  /*1a9d0*/  @!P5 IMAD.IADD R10, R10, 0x1, -R4 ;  /* 0x000000010a0ad824 */ /* 0x000fe200078e0a04 */
[----:B------:R-:W-:Y:S01]  /*1a9e0*/  ISETP.GE.AND P5, PT, R3, RZ, PT ;  /* 0x000000ff0300720c */ /* 0x000fe20003fa6270 */
[----:B------:R-:W-:Y:S01]  /*1a9f0*/  @!P6 IMAD.MOV R23, RZ, RZ, -R23 ;  /* 0x000000ffff17e224 */ /* 0x000fe200078e0a17 */
[----:B------:R-:W-:Y:S01]  /*1aa00*/  STL [R1+0x3300], R28 ;  /* 0x0033001c01007387 */ /* 0x000fe20000100800 */
[----:B------:R-:W-:Y:S01]  /*1aa10*/  LOP3.LUT R3, R29, 0x60, RZ, 0xc0, !PT ;  /* 0x000000601d037812 */ /* 0x000fe200078ec0ff */
[----:B------:R-:W-:Y:S01]  /*1aa20*/  IMAD R29, R11, 0x110, RZ ;  /* 0x000001100b1d7824 */ /* 0x000fe200078e02ff */
[----:B------:R-:W-:Y:S01]  /*1aa30*/  ISETP.GT.U32.AND P4, PT, R4, R8, PT ;  /* 0x000000080400720c */ /* 0x000fe20003f84070 */
[----:B------:R-:W-:Y:S01]  /*1aa40*/  STL [R1+0x3304], R27 ;  /* 0x0033041b01007387 */ /* 0x000fe20000100800 */
[----:B------:R-:W-:Y:S01]  /*1aa50*/  SGXT R6, R6, 0x1 ;  /* 0x000000010606781a */ /* 0x000fe20000000200 */
[----:B------:R-:W-:-:S02]  /*1aa60*/  IMAD.SHL.U32 R11, R12, 0x2, RZ ;  /* 0x000000020c0b7824 */ /* 0x000fc400078e00ff */
[----:B------:R-:W-:Y:S01]  /*1aa70*/  STL [R1+0x3308], R26 ;  /* 0x0033081a01007387 */ /* 0x000fe20000100800 */
[----:B------:R-:W-:-:S03]  /*1aa80*/  LOP3.LUT R6, R3, 0x90, R6, 0xf8, !PT ;  /* 0x0000009003067812 */ /* 0x000fc600078ef806 */
[----:B------:R-:W-:Y:S01]  /*1aa90*/  STL [R1+0x330c], R24 ;  /* 0x00330c1801007387 */ /* 0x000fe20000100800 */
[----:B------:R-:W-:-:S03]  /*1aaa0*/  ISETP.GE.AND P6, PT, R15, RZ, PT ;  /* 0x000000ff0f00720c */ /* 0x000fc60003fc6270 */
[----:B------:R-:W-:Y:S01]  /*1aab0*/  STL [R1+0x3310], R22 ;  /* 0x0033101601007387 */ /* 0x000fe20000100800 */
[----:B------:R-:W-:-:S03]  /*1aac0*/  @!P1 IMAD.IADD R0, R0, 0x1, -R4 ;  /* 0x0000000100009824 */ /* 0x000fc600078e0a04 */
[----:B------:R-:W-:Y:S01]  /*1aad0*/  STL [R1+0x3314], R23 ;  /* 0x0033141701007387 */ /* 0x000fe20000100800 */
[----:B------:R-:W-:-:S03]  /*1aae0*/  IMAD.MOV.U32 R16, RZ, RZ, 0x7f ;  /* 0x0000007fff107424 */ /* 0x000fc600078e00ff */
[----:B------:R0:W-:Y:S01]  /*1aaf0*/  STL [R1+0x303c], R3 ;  /* 0x00303c0301007387 */ /* 0x0001e20000100800 */
[--C-:B------:R-:W-:Y:S02]  /*1ab00*/  LOP3.LUT R29, R29, 0x30, R11.reuse, 0x78, !PT ;  /* 0x000000301d1d7812 */ /* 0x100fe400078e780b */
[----:B------:R-:W-:Y:S01]  /*1ab10*/  LOP3.LUT R11, R6, 0x10, R11, 0x78, !PT ;  /* 0x00000010060b7812 */ /* 0x000fe200078e780b */
[----:B------:R-:W-:Y:S02]  /*1ab20*/  IMAD.MOV.U32 R6, RZ, RZ, R0 ;  /* 0x000000ffff067224 */ /* 0x000fe400078e0000 */
[C---:B0-----:R-:W-:Y:S02]  /*1ab30*/  IMAD.SHL.U32 R3, R12.reuse, 0x10, RZ ;  /* 0x000000100c037824 */ /* 0x041fe400078e00ff */
[----:B------:R-:W-:Y:S01]  /*1ab40*/  IMAD.SHL.U32 R12, R12, 0x40, RZ ;  /* 0x000000400c0c7824 */ /* 0x000fe200078e00ff */
[----:B------:R-:W-:Y:S02]  /*1ab50*/  IADD3 R16, R16, c[0x0][0x180], RZ ;  /* 0x0000600010107a10 */ /* 0x000fe40007ffe0ff */
[----:B------:R0:W-:Y:S02]  /*1ab60*/  STL [R1+0x3038], R3 ;  /* 0x0030380301007387 */ /* 0x0001e40000100800 */
[----:B------:R-:W-:Y:S01]  /*1ab70*/  LOP3.LUT R0, R29, 0x800, R12, 0xf8, !PT ;  /* 0x000008001d007812 */ /* 0x000fe200078ef80c */
[----:B------:R-:W-:Y:S01]  /*1ab80*/  @!P4 IMAD.IADD R8, R8, 0x1, -R4 ;  /* 0x000000010808c824 */ /* 0x000fe200078e0a04 */
[----:B------:R-:W-:-:S02]  /*1ab90*/  ISETP.GE.AND P4, PT, R13, RZ, PT ;  /* 0x000000ff0d00720c */ /* 0x000fc40003f86270 */
[----:B------:R-:W-:Y:S02]  /*1aba0*/  SHF.R.S32.HI R13, RZ, 0x1f, R16 ;  /* 0x0000001fff0d7819 */ /* 0x000fe40000011410 */
[----:B0-----:R-:W-:Y:S01]  /*1abb0*/  LOP3.LUT R3, R3, 0x100, RZ, 0xc0, !PT ;  /* 0x0000010003037812 */ /* 0x001fe200078ec0ff */
[----:B------:R0:W-:Y:S01]  /*1abc0*/  STL [R1+0x30e8], R0 ;  /* 0x0030e80001007387 */ /* 0x0001e20000100800 */
[----:B------:R-:W-:Y:S01]  /*1abd0*/  @!P6 IMAD.MOV R6, RZ, RZ, -R6 ;  /* 0x000000ffff06e224 */ /* 0x000fe200078e0a06 */
[----:B------:R-:W-:Y:S02]  /*1abe0*/  LEA.HI R13, R13, R16, RZ, 0x7 ;  /* 0x000000100d0d7211 */ /* 0x000fe400078f38ff */
[----:B0-----:R-:W-:Y:S02]  /*1abf0*/  IMAD.IADD R0, R3, 0x1, R11 ;  /* 0x0000000103007824 */ /* 0x001fe400078e020b */
[----:B------:R-:W2:Y:S04]  /*1ac00*/  LDL.LU R11, [R1+0x188] ;  /* 0x00018800010b7983 */ /* 0x000ea80000300800 */
[----:B------:R2:W-:Y:S04]  /*1ac10*/  STL [R1+0x9e0], R0 ;  /* 0x0009e00001007387 */ /* 0x0005e80000100800 */
[----:B------:R-:W-:Y:S04]  /*1ac20*/  STL [R1+0x3318], R6 ;  /* 0x0033180601007387 */ /* 0x000fe80000100800 */
[----:B------:R-:W3:Y:S04]  /*1ac30*/  LDL.LU R27, [R1+0x124] ;  /* 0x00012400011b7983 */ /* 0x000ee80000300800 */
[----:B------:R-:W4:Y:S04]  /*1ac40*/  LDL.LU R13, [R1+0xfc] ;  /* 0x0000fc00010d7983 */ /* 0x000f280000300800 */
[----:B------:R-:W4:Y:S04]  /*1ac50*/  LDL.LU R28, [R1+0xa8] ;  /* 0x0000a800011c7983 */ /* 0x000f280000300800 */
[----:B------:R-:W4:Y:S04]  /*1ac60*/  LDL.LU R21, [R1+0x6c] ;  /* 0x00006c0001157983 */ /* 0x000f280000300800 */
[----:B------:R-:W4:Y:S04]  /*1ac70*/  LDL.LU R20, [R1+0x54] ;  /* 0x0000540001147983 */ /* 0x000f280000300800 */
[----:B------:R-:W4:Y:S04]  /*1ac80*/  LDL.LU R12, [R1+0x320] ;  /* 0x00032000010c7983 */ /* 0x000f280000300800 */
[----:B------:R-:W4:Y:S04]  /*1ac90*/  LDL.LU R19, [R1+0x3b0] ;  /* 0x0003b00001137983 */ /* 0x000f280000300800 */
[----:B------:R-:W4:Y:S04]  /*1aca0*/  LDL.LU R18, [R1+0x73c] ;  /* 0x00073c0001127983 */ /* 0x000f280000300800 */
[----:B------:R-:W4:Y:S04]  /*1acb0*/  LDL.LU R3, [R1+0x750] ;  /* 0x0007500001037983 */ /* 0x000f280000300800 */
[----:B------:R-:W4:Y:S01]  /*1acc0*/  LDL.LU R17, [R1+0x7bc] ;  /* 0x0007bc0001117983 */ /* 0x000f220000300800 */
[----:B------:R-:W-:-:S02]  /*1acd0*/  ISETP.GT.U32.AND P3, PT, R4, R5, PT ;  /* 0x000000050400720c */ /* 0x000fc40003f64070 */
[----:B------:R-:W-:-:S11]  /*1ace0*/  ISETP.GT.U32.AND P1, PT, R4, R25, PT ;  /* 0x000000190400720c */ /* 0x000fd60003f24070 */
[--C-:B------:R-:W-:Y:S01]  /*1acf0*/  @!P3 IMAD.IADD R5, R5, 0x1, -R4.reuse ;  /* 0x000000010505b824 */ /* 0x100fe200078e0a04 */
[----:B------:R-:W-:Y:S02]  /*1ad00*/  ISETP.GE.AND P3, PT, R14, RZ, PT ;  /* 0x000000ff0e00720c */ /* 0x000fe40003f66270 */
[----:B------:R-:W4:Y:S01]  /*1ad10*/  LDL.LU R14, [R1+0x7c0] ;  /* 0x0007c000010e7983 */ /* 0x000f220000300800 */
[----:B------:R-:W-:-:S03]  /*1ad20*/  @!P1 IMAD.IADD R25, R25, 0x1, -R4 ;  /* 0x0000000119199824 */ /* 0x000fc600078e0a04 */
[----:B------:R-:W4:Y:S04]  /*1ad30*/  LDL.LU R15, [R1+0x7c4] ;  /* 0x0007c400010f7983 */ /* 0x000f280000300800 */
[----:B------:R-:W4:Y:S01]  /*1ad40*/  LDL.LU R16, [R1+0x754] ;  /* 0x0007540001107983 */ /* 0x000f220000300800 */
[----:B------:R-:W-:Y:S01]  /*1ad50*/  ISETP.GT.U32.AND P1, PT, R4, R25, PT ;  /* 0x000000190400720c */ /* 0x000fe20003f24070 */
[----:B------:R-:W-:Y:S01]  /*1ad60*/  @!P2 IMAD.MOV R7, RZ, RZ, -R7 ;  /* 0x000000ffff07a224 */ /* 0x000fe200078e0a07 */
[----:B------:R-:W-:Y:S01]  /*1ad70*/  ISETP.GE.AND P6, PT, R2, RZ, PT ;  /* 0x000000ff0200720c */ /* 0x000fe20003fc6270 */
[----:B------:R-:W-:Y:S01]  /*1ad80*/  @!P3 IMAD.MOV R5, RZ, RZ, -R5 ;  /* 0x000000ffff05b224 */ /* 0x000fe200078e0a05 */
[----:B------:R-:W4:Y:S04]  /*1ad90*/  LDL.LU R2, [R1+0x758] ;  /* 0x0007580001027983 */ /* 0x000f280000300800 */
[----:B------:R3:W-:Y:S05]  /*1ada0*/  STL [R1+0x3320], R5 ;  /* 0x0033200501007387 */ /* 0x0007ea0000100800 */
[----:B------:R-:W-:Y:S01]  /*1adb0*/  @!P1 IMAD.IADD R25, R25, 0x1, -R4 ;  /* 0x0000000119199824 */ /* 0x000fe200078e0a04 */
[----:B------:R-:W-:-:S02]  /*1adc0*/  ISETP.NE.AND P1, PT, RZ, c[0x0][0x17c], PT ;  /* 0x00005f00ff007a0c */ /* 0x000fc40003f25270 */
[----:B------:R-:W-:Y:S01]  /*1add0*/  LOP3.LUT R4, RZ, c[0x0][0x17c], RZ, 0x33, !PT ;  /* 0x00005f00ff047a12 */ /* 0x000fe200078e33ff */
[----:B------:R-:W-:Y:S03]  /*1ade0*/  STL [R1+0x3324], R7 ;  /* 0x0033240701007387 */ /* 0x000fe60000100800 */
[C---:B--2---:R-:W-:Y:S02]  /*1adf0*/  SEL R0, R4.reuse, R11, !P1 ;  /* 0x0000000b04007207 */ /* 0x044fe40004800000 */
[----:B------:R-:W2:Y:S04]  /*1ae00*/  LDL.LU R11, [R1+0x768] ;  /* 0x00076800010b7983 */ /* 0x000ea80000300800 */
[----:B------:R4:W-:Y:S01]  /*1ae10*/  STL [R1+0x808], R0 ;  /* 0x0008080001007387 */ /* 0x0009e20000100800 */
[----:B---3--:R-:W-:-:S02]  /*1ae20*/  SEL R5, R4, R27, !P1 ;  /* 0x0000001b04057207 */ /* 0x008fc40004800000 */
[C---:B----4-:R-:W-:Y:S02]  /*1ae30*/  SEL R0, R4.reuse, R13, !P1 ;  /* 0x0000000d04007207 */ /* 0x050fe40004800000 */
[----:B------:R-:W3:Y:S04]  /*1ae40*/  LDL.LU R13, [R1+0x7ac] ;  /* 0x0007ac00010d7983 */ /* 0x000ee80000300800 */
[----:B------:R0:W-:Y:S01]  /*1ae50*/  STL [R1+0x804], R5 ;  /* 0x0008040501007387 */ /* 0x0001e20000100800 */
[----:B------:R-:W-:-:S03]  /*1ae60*/  SEL R6, R4, R21, !P1 ;  /* 0x0000001504067207 */ /* 0x000fc60004800000 */
[----:B------:R1:W-:Y:S01]  /*1ae70*/  STL [R1+0x800], R0 ;  /* 0x0008000001007387 */ /* 0x0003e20000100800 */
[----:B0-----:R-:W-:-:S05]  /*1ae80*/  SEL R5, R4, R28, !P1 ;  /* 0x0000001c04057207 */ /* 0x001fca0004800000 */
[----:B------:R0:W-:Y:S01]  /*1ae90*/  STL [R1+0x7fc], R5 ;  /* 0x0007fc0501007387 */ /* 0x0001e20000100800 */
[----:B-1----:R-:W-:-:S03]  /*1aea0*/  SEL R0, R4, R20, !P1 ;  /* 0x0000001404007207 */ /* 0x002fc60004800000 */
[----:B------:R-:W-:Y:S01]  /*1aeb0*/  STL [R1+0x7f8], R6 ;  /* 0x0007f80601007387 */ /* 0x000fe20000100800 */
[----:B0-----:R-:W-:-:S03]  /*1aec0*/  SEL R5, R4, R12, !P1 ;  /* 0x0000000c04057207 */ /* 0x001fc60004800000 */
[----:B------:R-:W4:Y:S04]  /*1aed0*/  LDL.LU R12, [R1+0x7b0] ;  /* 0x0007b000010c7983 */ /* 0x000f280000300800 */
[----:B------:R0:W-:Y:S04]  /*1aee0*/  STL [R1+0x7f4], R0 ;  /* 0x0007f40001007387 */ /* 0x0001e80000100800 */
[----:B------:R1:W-:Y:S01]  /*1aef0*/  STL [R1+0x7f0], R5 ;  /* 0x0007f00501007387 */ /* 0x0003e20000100800 */
[C---:B0-----:R-:W-:Y:S02]  /*1af00*/  SEL R0, R4.reuse, R19, !P1 ;  /* 0x0000001304007207 */ /* 0x041fe40004800000 */
[----:B-1----:R-:W-:-:S03]  /*1af10*/  SEL R5, R4, R18, !P1 ;  /* 0x0000001204057207 */ /* 0x002fc60004800000 */
[----:B------:R0:W-:Y:S01]  /*1af20*/  STL [R1+0x7ec], R0 ;  /* 0x0007ec0001007387 */ /* 0x0001e20000100800 */
[----:B------:R-:W-:-:S03]  /*1af30*/  SEL R3, R4, R3, !P1 ;  /* 0x0000000304037207 */ /* 0x000fc60004800000 */
[----:B------:R1:W-:Y:S04]  /*1af40*/  STL [R1+0x7e8], R5 ;  /* 0x0007e80501007387 */ /* 0x0003e80000100800 */
[----:B------:R-:W4:Y:S01]  /*1af50*/  LDL.LU R7, [R1+0x7b8] ;  /* 0x0007b80001077983 */ /* 0x000f220000300800 */
[----:B0-----:R-:W-:-:S03]  /*1af60*/  SEL R0, R4, R17, !P1 ;  /* 0x0000001104007207 */ /* 0x001fc60004800000 */
[----:B------:R-:W-:Y:S04]  /*1af70*/  STL [R1+0x7e4], R3 ;  /* 0x0007e40301007387 */ /* 0x000fe80000100800 */
[----:B-1----:R-:W4:Y:S04]  /*1af80*/  LDL.LU R5, [R1+0x7b4] ;  /* 0x0007b40001057983 */ /* 0x002f280000300800 */
[----:B------:R0:W-:Y:S04]  /*1af90*/  STL [R1+0x7e0], R0 ;  /* 0x0007e00001007387 */ /* 0x0001e80000100800 */
[----:B------:R-:W4:Y:S04]  /*1afa0*/  LDL.LU R6, [R1+0x790] ;  /* 0x0007900001067983 */ /* 0x000f280000300800 */
[----:B0-----:R-:W4:Y:S04]  /*1afb0*/  LDL.LU R0, [R1+0x794] ;  /* 0x0007940001007983 */ /* 0x001f280000300800 */
[----:B------:R-:W4:Y:S01]  /*1afc0*/  LDL.LU R17, [R1+0x7a8] ;  /* 0x0007a80001117983 */ /* 0x000f220000300800 */
[----:B------:R-:W-:-:S03]  /*1afd0*/  SEL R18, R4, R14, !P1 ;  /* 0x0000000e04127207 */ /* 0x000fc60004800000 */
[----:B------:R-:W4:Y:S04]  /*1afe0*/  LDL.LU R3, [R1+0x7a4] ;  /* 0x0007a40001037983 */ /* 0x000f280000300800 */
[----:B------:R-:W4:Y:S04]  /*1aff0*/  LDL.LU R14, [R1+0x79c] ;  /* 0x00079c00010e7983 */ /* 0x000f280000300800 */
[----:B------:R0:W-:Y:S04]  /*1b000*/  STL [R1+0x7dc], R18 ;  /* 0x0007dc1201007387 */ /* 0x0001e80000100800 */
[----:B------:R-:W4:Y:S01]  /*1b010*/  LDL.LU R29, [R1+0x7a0] ;  /* 0x0007a000011d7983 */ /* 0x000f220000300800 */
[----:B0-----:R-:W-:-:S02]  /*1b020*/  SEL R18, R4, R15, !P1 ;  /* 0x0000000f04127207 */ /* 0x001fc40004800000 */
[----:B------:R-:W-:-:S03]  /*1b030*/  SEL R15, R4, R16, !P1 ;  /* 0x00000010040f7207 */ /* 0x000fc60004800000 */
[----:B------:R0:W-:Y:S04]  /*1b040*/  STL [R1+0x7d8], R18 ;  /* 0x0007d81201007387 */ /* 0x0001e80000100800 */
[----:B------:R-:W4:Y:S04]  /*1b050*/  LDL.LU R23, [R1+0x798] ;  /* 0x0007980001177983 */ /* 0x000f280000300800 */
[----:B------:R2:W-:Y:S04]  /*1b060*/  STL [R1+0x7d4], R15 ;  /* 0x0007d40f01007387 */ /* 0x0005e80000100800 */
[----:B------:R-:W4:Y:S04]  /*1b070*/  LDL.LU R22, [R1+0x78c] ;  /* 0x00078c0001167983 */ /* 0x000f280000300800 */
[----:B------:R-:W4:Y:S04]  /*1b080*/  LDL.LU R24, [R1+0x788] ;  /* 0x0007880001187983 */ /* 0x000f280000300800 */
[----:B------:R-:W4:Y:S04]  /*1b090*/  LDL.LU R26, [R1+0x784] ;  /* 0x00078400011a7983 */ /* 0x000f280000300800 */
[----:B------:R-:W4:Y:S01]  /*1b0a0*/  LDL.LU R16, [R1+0x780] ;  /* 0x0007800001107983 */ /* 0x000f220000300800 */
[----:B0-----:R-:W-:-:S03]  /*1b0b0*/  SEL R18, R4, R2, !P1 ;  /* 0x0000000204127207 */ /* 0x001fc60004800000 */
[----:B------:R-:W4:Y:S04]  /*1b0c0*/  LDL.LU R2, [R1+0x76c] ;  /* 0x00076c0001027983 */ /* 0x000f280000300800 */
[----:B------:R-:W-:Y:S04]  /*1b0d0*/  STL [R1+0x7d0], R18 ;  /* 0x0007d01201007387 */ /* 0x000fe80000100800 */
[----:B------:R-:W4:Y:S01]  /*1b0e0*/  LDL.LU R27, [R1+0x778] ;  /* 0x00077800011b7983 */ /* 0x000f220000300800 */
[----:B--2---:R-:W-:-:S03]  /*1b0f0*/  SEL R15, R4, R11, !P1 ;  /* 0x0000000b040f7207 */ /* 0x004fc60004800000 */
[----:B------:R-:W2:Y:S04]  /*1b100*/  LDL.LU R11, [R1+0x77c] ;  /* 0x00077c00010b7983 */ /* 0x000ea80000300800 */
[----:B------:R-:W-:Y:S04]  /*1b110*/  STL [R1+0x7cc], R15 ;  /* 0x0007cc0f01007387 */ /* 0x000fe80000100800 */
[----:B------:R-:W2:Y:S04]  /*1b120*/  LDL.LU R28, [R1+0x770] ;  /* 0x00077000011c7983 */ /* 0x000ea80000300800 */
[----:B------:R-:W2:Y:S01]  /*1b130*/  LDL.LU R21, [R1+0x774] ;  /* 0x0007740001157983 */ /* 0x000ea20000300800 */
[----:B---3--:R-:W-:-:S05]  /*1b140*/  SEL R13, R4, R13, !P1 ;  /* 0x0000000d040d7207 */ /* 0x008fca0004800000 */
[----:B------:R0:W-:Y:S04]  /*1b150*/  STL [R1+0x7c8], R13 ;  /* 0x0007c80d01007387 */ /* 0x0001e80000100800 */
[----:B------:R-:W3:Y:S04]  /*1b160*/  LDL.LU R20, [R1+0x764] ;  /* 0x0007640001147983 */ /* 0x000ee80000300800 */
[----:B0-----:R-:W3:Y:S04]  /*1b170*/  LDL.LU R13, [R1+0x760] ;  /* 0x00076000010d7983 */ /* 0x001ee80000300800 */
[----:B------:R-:W3:Y:S04]  /*1b180*/  LDL.LU R19, [R1+0x75c] ;  /* 0x00075c0001137983 */ /* 0x000ee80000300800 */
[----:B------:R-:W3:Y:S01]  /*1b190*/  LDL.LU R18, [R1+0x74c] ;  /* 0x00074c0001127983 */ /* 0x000ee20000300800 */
[----:B----4-:R-:W-:-:S05]  /*1b1a0*/  SEL R12, R4, R12, !P1 ;  /* 0x0000000c040c7207 */ /* 0x010fca0004800000 */
[----:B------:R0:W-:Y:S04]  /*1b1b0*/  STL [R1+0x7c4], R12 ;  /* 0x0007c40c01007387 */ /* 0x0001e80000100800 */
[----:B------:R-:W4:Y:S04]  /*1b1c0*/  LDL.LU R15, [R1+0x748] ;  /* 0x00074800010f7983 */ /* 0x000f280000300800 */
[----:B0-----:R-:W4:Y:S01]  /*1b1d0*/  LDL.LU R12, [R1+0x744] ;  /* 0x00074400010c7983 */ /* 0x001f220000300800 */
[----:B------:R-:W-:-:S05]  /*1b1e0*/  SEL R7, R4, R7, !P1 ;  /* 0x0000000704077207 */ /* 0x000fca0004800000 */
[----:B------:R0:W-:Y:S02]  /*1b1f0*/  STL [R1+0x7c0], R7 ;  /* 0x0007c00701007387 */ /* 0x0001e40000100800 */
[C---:B0-----:R-:W-:Y:S02]  /*1b200*/  SEL R7, R4.reuse, R5, !P1 ;  /* 0x0000000504077207 */ /* 0x041fe40004800000 */
[----:B------:R-:W-:-:S03]  /*1b210*/  SEL R6, R4, R6, !P1 ;  /* 0x0000000604067207 */ /* 0x000fc60004800000 */
[----:B------:R-:W-:Y:S01]  /*1b220*/  STL [R1+0x7bc], R7 ;  /* 0x0007bc0701007387 */ /* 0x000fe20000100800 */
[----:B------:R-:W-:-:S03]  /*1b230*/  SEL R5, R4, R0, !P1 ;  /* 0x0000000004057207 */ /* 0x000fc60004800000 */
[----:B------:R-:W-:Y:S01]  /*1b240*/  STL [R1+0x7b8], R6 ;  /* 0x0007b80601007387 */ /* 0x000fe20000100800 */
[----:B------:R-:W-:-:S03]  /*1b250*/  SEL R0, R4, R17, !P1 ;  /* 0x0000001104007207 */ /* 0x000fc60004800000 */
[----:B------:R-:W4:Y:S04]  /*1b260*/  LDL.LU R17, [R1+0x740] ;  /* 0x0007400001117983 */ /* 0x000f280000300800 */
[----:B------:R0:W-:Y:S04]  /*1b270*/  STL [R1+0x7b4], R5 ;  /* 0x0007b40501007387 */ /* 0x0001e80000100800 */
[----:B------:R1:W-:Y:S01]  /*1b280*/  STL [R1+0x7b0], R0 ;  /* 0x0007b00001007387 */ /* 0x0003e20000100800 */
[----:B0-----:R-:W-:-:S03]  /*1b290*/  SEL R5, R4, R3, !P1 ;  /* 0x0000000304057207 */ /* 0x001fc60004800000 */
[----:B------:R-:W4:Y:S01]  /*1b2a0*/  LDL.LU R3, [R1+0x6e8] ;  /* 0x0006e80001037983 */ /* 0x000f220000300800 */
[----:B-1----:R-:W-:-:S03]  /*1b2b0*/  SEL R0, R4, R14, !P1 ;  /* 0x0000000e04007207 */ /* 0x002fc60004800000 */
[----:B------:R0:W-:Y:S04]  /*1b2c0*/  STL [R1+0x7ac], R5 ;  /* 0x0007ac0501007387 */ /* 0x0001e80000100800 */
[----:B------:R-:W4:Y:S01]  /*1b2d0*/  LDL.LU R14, [R1+0x47c] ;  /* 0x00047c00010e7983 */ /* 0x000f220000300800 */
[----:B------:R-:W-:-:S03]  /*1b2e0*/  SEL R6, R4, R29, !P1 ;  /* 0x0000001d04067207 */ /* 0x000fc60004800000 */
[----:B------:R1:W-:Y:S04]  /*1b2f0*/  STL [R1+0x7a8], R0 ;  /* 0x0007a80001007387 */ /* 0x0003e80000100800 */
[----:B------:R1:W-:Y:S01]  /*1b300*/  STL [R1+0x7a4], R6 ;  /* 0x0007a40601007387 */ /* 0x0003e20000100800 */
[C---:B0-----:R-:W-:Y:S02]  /*1b310*/  SEL R5, R4.reuse, R22, !P1 ;  /* 0x0000001604057207 */ /* 0x041fe40004800000 */
[C---:B-1----:R-:W-:Y:S02]  /*1b320*/  SEL R0, R4.reuse, R23, !P1 ;  /* 0x0000001704007207 */ /* 0x042fe40004800000 */
[----:B------:R-:W-:-:S03]  /*1b330*/  SEL R6, R4, R24, !P1 ;  /* 0x0000001804067207 */ /* 0x000fc60004800000 */
[----:B------:R0:W-:Y:S04]  /*1b340*/  STL [R1+0x7a0], R0 ;  /* 0x0007a00001007387 */ /* 0x0001e80000100800 */
[----:B------:R1:W-:Y:S04]  /*1b350*/  STL [R1+0x79c], R5 ;  /* 0x00079c0501007387 */ /* 0x0003e80000100800 */
[----:B------:R-:W-:Y:S01]  /*1b360*/  STL [R1+0x798], R6 ;  /* 0x0007980601007387 */ /* 0x000fe20000100800 */
[C---:B0-----:R-:W-:Y:S02]  /*1b370*/  SEL R0, R4.reuse, R26, !P1 ;  /* 0x0000001a04007207 */ /* 0x041fe40004800000 */
[----:B-1----:R-:W-:-:S02]  /*1b380*/  SEL R5, R4, R16, !P1 ;  /* 0x0000001004057207 */ /* 0x002fc40004800000 */
[----:B------:R-:W4:Y:S04]  /*1b390*/  LDL.LU R16, [R1+0x4ec] ;  /* 0x0004ec0001107983 */ /* 0x000f280000300800 */
[----:B------:R0:W-:Y:S04]  /*1b3a0*/  STL [R1+0x794], R0 ;  /* 0x0007940001007387 */ /* 0x0001e80000100800 */
[----:B------:R1:W-:Y:S01]  /*1b3b0*/  STL [R1+0x790], R5 ;  /* 0x0007900501007387 */ /* 0x0003e20000100800 */
[----:B0-----:R-:W-:-:S03]  /*1b3c0*/  SEL R0, R4, R2, !P1 ;  /* 0x0000000204007207 */ /* 0x001fc60004800000 */
[----:B------:R-:W4:Y:S01]  /*1b3d0*/  LDL.LU R2, [R1+0x6fc] ;  /* 0x0006fc0001027983 */ /* 0x000f220000300800 */
[----:B-1----:R-:W-:-:S03]  /*1b3e0*/  SEL R5, R4, R27, !P1 ;  /* 0x0000001b04057207 */ /* 0x002fc60004800000 */
[----:B------:R2:W-:Y:S02]  /*1b3f0*/  STL [R1+0x78c], R0 ;  /* 0x00078c0001007387 */ /* 0x0005e40000100800 */
[C---:B--2---:R-:W-:Y:S02]  /*1b400*/  SEL R0, R4.reuse, R11, !P1 ;  /* 0x0000000b04007207 */ /* 0x044fe40004800000 */
[----:B------:R-:W2:Y:S04]  /*1b410*/  LDL.LU R11, [R1+0x738] ;  /* 0x00073800010b7983 */ /* 0x000ea80000300800 */
[----:B------:R0:W-:Y:S01]  /*1b420*/  STL [R1+0x788], R5 ;  /* 0x0007880501007387 */ /* 0x0001e20000100800 */
[C---:B------:R-:W-:Y:S02]  /*1b430*/  SEL R6, R4.reuse, R21, !P1 ;  /* 0x0000001504067207 */ /* 0x040fe40004800000 */
[C---:B0-----:R-:W-:Y:S01]  /*1b440*/  SEL R5, R4.reuse, R28, !P1 ;  /* 0x0000001c04057207 */ /* 0x041fe20004800000 */
[----:B------:R3:W-:Y:S04]  /*1b450*/  STL [R1+0x784], R0 ;  /* 0x0007840001007387 */ /* 0x0007e80000100800 */
[----:B------:R0:W-:Y:S04]  /*1b460*/  STL [R1+0x780], R5 ;  /* 0x0007800501007387 */ /* 0x0001e80000100800 */
[----:B------:R1:W-:Y:S01]  /*1b470*/  STL [R1+0x77c], R6 ;  /* 0x00077c0601007387 */ /* 0x0003e20000100800 */
[----:B---3--:R-:W-:-:S02]  /*1b480*/  SEL R0, R4, R20, !P1 ;  /* 0x0000001404007207 */ /* 0x008fc40004800000 */
[C---:B0-----:R-:W-:Y:S02]  /*1b490*/  SEL R5, R4.reuse, R13, !P1 ;  /* 0x0000000d04057207 */ /* 0x041fe40004800000 */
[----:B------:R-:W3:Y:S04]  /*1b4a0*/  LDL.LU R13, [R1+0x734] ;  /* 0x00073400010d7983 */ /* 0x000ee80000300800 */
[----:B------:R0:W-:Y:S01]  /*1b4b0*/  STL [R1+0x778], R0 ;  /* 0x0007780001007387 */ /* 0x0001e20000100800 */
[----:B-1----:R-:W-:-:S03]  /*1b4c0*/  SEL R6, R4, R18, !P1 ;  /* 0x0000001204067207 */ /* 0x002fc60004800000 */
[----:B------:R4:W-:Y:S01]  /*1b4d0*/  STL [R1+0x774], R5 ;  /* 0x0007740501007387 */ /* 0x0009e20000100800 */
[----:B0-----:R-:W-:-:S05]  /*1b4e0*/  SEL R0, R4, R19, !P1 ;  /* 0x0000001304007207 */ /* 0x001fca0004800000 */
[----:B------:R0:W-:Y:S01]  /*1b4f0*/  STL [R1+0x770], R0 ;  /* 0x0007700001007387 */ /* 0x0001e20000100800 */
[----:B----4-:R-:W-:-:S03]  /*1b500*/  SEL R5, R4, R15, !P1 ;  /* 0x0000000f04057207 */ /* 0x010fc60004800000 */
[----:B------:R-:W-:Y:S04]  /*1b510*/  STL [R1+0x76c], R6 ;  /* 0x00076c0601007387 */ /* 0x000fe80000100800 */
[----:B------:R-:W4:Y:S01]  /*1b520*/  LDL.LU R7, [R1+0x730] ;  /* 0x0007300001077983 */ /* 0x000f220000300800 */
[----:B0-----:R-:W-:-:S03]  /*1b530*/  SEL R0, R4, R12, !P1 ;  /* 0x0000000c04007207 */ /* 0x001fc60004800000 */
[----:B------:R0:W-:Y:S04]  /*1b540*/  STL [R1+0x768], R5 ;  /* 0x0007680501007387 */ /* 0x0001e80000100800 */
[----:B0-----:R-:W4:Y:S04]  /*1b550*/  LDL.LU R5, [R1+0x71c] ;  /* 0x00071c0001057983 */ /* 0x001f280000300800 */
[----:B------:R0:W-:Y:S04]  /*1b560*/  STL [R1+0x764], R0 ;  /* 0x0007640001007387 */ /* 0x0001e80000100800 */
[----:B------:R-:W4:Y:S04]  /*1b570*/  LDL.LU R6, [R1+0x724] ;  /* 0x0007240001067983 */ /* 0x000f280000300800 */
[----:B0-----:R-:W4:Y:S04]  /*1b580*/  LDL.LU R0, [R1+0x728] ;  /* 0x0007280001007983 */ /* 0x001f280000300800 */
[----:B------:R-:W4:Y:S04]  /*1b590*/  LDL.LU R12, [R1+0x72c] ;  /* 0x00072c00010c7983 */ /* 0x000f280000300800 */
[----:B------:R-:W4:Y:S01]  /*1b5a0*/  LDL.LU R15, [R1+0x720] ;  /* 0x00072000010f7983 */ /* 0x000f220000300800 */
[----:B------:R-:W-:-:S03]  /*1b5b0*/  SEL R18, R4, R17, !P1 ;  /* 0x0000001104127207 */ /* 0x000fc60004800000 */
[----:B------:R-:W4:Y:S04]  /*1b5c0*/  LDL.LU R17, [R1+0x710] ;  /* 0x0007100001117983 */ /* 0x000f280000300800 */
[----:B------:R0:W-:Y:S04]  /*1b5d0*/  STL [R1+0x760], R18 ;  /* 0x0007601201007387 */ /* 0x0001e80000100800 */
[----:B------:R-:W4:Y:S01]  /*1b5e0*/  LDL.LU R29, [R1+0x714] ;  /* 0x00071400011d7983 */ /* 0x000f220000300800 */
[----:B0-----:R-:W-:-:S05]  /*1b5f0*/  SEL R18, R4, R3, !P1 ;  /* 0x0000000304127207 */ /* 0x001fca0004800000 */
[----:B------:R0:W-:Y:S01]  /*1b600*/  STL [R1+0x75c], R18 ;  /* 0x00075c1201007387 */ /* 0x0001e20000100800 */
[----:B------:R-:W-:-:S03]  /*1b610*/  SEL R3, R4, R14, !P1 ;  /* 0x0000000e04037207 */ /* 0x000fc60004800000 */
        /* <DEDUP_REMOVED lines=10> */
[----:B-1----:R-:W-:-:S03]  /*1b6c0*/  SEL R3, R4, R2, !P1 ;  /* 0x0000000204037207 */ /* 0x002fc60004800000 */
[----:B------:R-:W4:Y:S04]  /*1b6d0*/  LDL.LU R2, [R1+0x6ec] ;  /* 0x0006ec0001027983 */ /* 0x000f280000300800 */
[----:B------:R2:W-:Y:S04]  /*1b6e0*/  STL [R1+0x750], R3 ;  /* 0x0007500301007387 */ /* 0x0005e80000100800 */
[----:B------:R-:W4:Y:S04]  /*1b6f0*/  LDL.LU R28, [R1+0x6f0] ;  /* 0x0006f000011c7983 */ /* 0x000f280000300800 */
[----:B------:R-:W4:Y:S01]  /*1b700*/  LDL.LU R21, [R1+0x6b0] ;  /* 0x0006b00001157983 */ /* 0x000f220000300800 */
[----:B--2---:R-:W-:-:S05]  /*1b710*/  SEL R3, R4, R11, !P1 ;  /* 0x0000000b04037207 */ /* 0x004fca0004800000 */
[----:B------:R3:W-:Y:S04]  /*1b720*/  STL [R1+0x74c], R3 ;  /* 0x00074c0301007387 */ /* 0x0007e80000100800 */
[----:B------:R-:W2:Y:S04]  /*1b730*/  LDL.LU R20, [R1+0x6c0] ;  /* 0x0006c00001147983 */ /* 0x000ea80000300800 */
[----:B------:R-:W2:Y:S04]  /*1b740*/  LDL.LU R11, [R1+0x6e4] ;  /* 0x0006e400010b7983 */ /* 0x000ea80000300800 */
[----:B------:R-:W2:Y:S04]  /*1b750*/  LDL.LU R19, [R1+0x6c8] ;  /* 0x0006c80001137983 */ /* 0x000ea80000300800 */
[----:B------:R-:W2:Y:S01]  /*1b760*/  LDL.LU R18, [R1+0x6cc] ;  /* 0x0006cc0001127983 */ /* 0x000ea20000300800 */
[----:B---3--:R-:W-:-:S05]  /*1b770*/  SEL R3, R4, R13, !P1 ;  /* 0x0000000d04037207 */ /* 0x008fca0004800000 */
[----:B------:R0:W-:Y:S04]  /*1b780*/  STL [R1+0x748], R3 ;  /* 0x0007480301007387 */ /* 0x0001e80000100800 */
[----:B0-----:R-:W3:Y:S04]  /*1b790*/  LDL.LU R3, [R1+0x6d0] ;  /* 0x0006d00001037983 */ /* 0x001ee80000300800 */
[----:B------:R-:W3:Y:S01]  /*1b7a0*/  LDL.LU R13, [R1+0x6d4] ;  /* 0x0006d400010d7983 */ /* 0x000ee20000300800 */
[----:B----4-:R-:W-:-:S05]  /*1b7b0*/  SEL R7, R4, R7, !P1 ;  /* 0x0000000704077207 */ /* 0x010fca0004800000 */
        /* <DEDUP_REMOVED lines=13> */
[----:B------:R-:W-:Y:S04]  /*1b890*/  STL [R1+0x730], R5 ;  /* 0x0007300501007387 */ /* 0x000fe80000100800 */
[----:B------:R-:W4:Y:S01]  /*1b8a0*/  LDL.LU R17, [R1+0x6d8] ;  /* 0x0006d80001117983 */ /* 0x000f220000300800 */
[----:B------:R-:W-:-:S03]  /*1b8b0*/  SEL R6, R4, R29, !P1 ;  /* 0x0000001d04067207 */ /* 0x000fc60004800000 */
[----:B------:R0:W-:Y:S04]  /*1b8c0*/  STL [R1+0x72c], R0 ;  /* 0x00072c0001007387 */ /* 0x0001e80000100800 */
[----:B------:R1:W-:Y:S01]  /*1b8d0*/  STL [R1+0x728], R6 ;  /* 0x0007280601007387 */ /* 0x0003e20000100800 */
[C---:B0-----:R-:W-:Y:S02]  /*1b8e0*/  SEL R0, R4.reuse, R23, !P1 ;  /* 0x0000001704007207 */ /* 0x041fe40004800000 */
[C---:B------:R-:W-:Y:S02]  /*1b8f0*/  SEL R5, R4.reuse, R22, !P1 ;  /* 0x0000001604057207 */ /* 0x040fe40004800000 */
[C---:B-1----:R-:W-:Y:S01]  /*1b900*/  SEL R6, R4.reuse, R24, !P1 ;  /* 0x0000001804067207 */ /* 0x042fe20004800000 */
[----:B------:R0:W-:Y:S04]  /*1b910*/  STL [R1+0x724], R0 ;  /* 0x0007240001007387 */ /* 0x0001e80000100800 */
[----:B------:R1:W-:Y:S04]  /*1b920*/  STL [R1+0x720], R5 ;  /* 0x0007200501007387 */ /* 0x0003e80000100800 */
[----:B------:R-:W-:Y:S01]  /*1b930*/  STL [R1+0x71c], R6 ;  /* 0x00071c0601007387 */ /* 0x000fe20000100800 */
[----:B0-----:R-:W-:-:S02]  /*1b940*/  SEL R0, R4, R26, !P1 ;  /* 0x0000001a04007207 */ /* 0x001fc40004800000 */
[C---:B-1----:R-:W-:Y:S02]  /*1b950*/  SEL R5, R4.reuse, R14, !P1 ;  /* 0x0000000e04057207 */ /* 0x042fe40004800000 */
[----:B------:R-:W4:Y:S04]  /*1b960*/  LDL.LU R14, [R1+0x81c] ;  /* 0x00081c00010e7983 */ /* 0x000f280000300800 */
[----:B------:R0:W-:Y:S04]  /*1b970*/  STL [R1+0x718], R0 ;  /* 0x0007180001007387 */ /* 0x0001e80000100800 */
[----:B------:R1:W-:Y:S01]  /*1b980*/  STL [R1+0x714], R5 ;  /* 0x0007140501007387 */ /* 0x0003e20000100800 */
[----:B0-----:R-:W-:-:S03]  /*1b990*/  SEL R0, R4, R16, !P1 ;  /* 0x0000001004007207 */ /* 0x001fc60004800000 */
[----:B------:R-:W4:Y:S01]  /*1b9a0*/  LDL.LU R16, [R1+0x6c4] ;  /* 0x0006c40001107983 */ /* 0x000f220000300800 */
[----:B-1----:R-:W-:-:S03]  /*1b9b0*/  SEL R5, R4, R27, !P1 ;  /* 0x0000001b04057207 */ /* 0x002fc60004800000 */
[----:B------:R0:W-:Y:S02]  /*1b9c0*/  STL [R1+0x710], R0 ;  /* 0x0007100001007387 */ /* 0x0001e40000100800 */
[C---:B0-----:R-:W-:Y:S02]  /*1b9d0*/  SEL R0, R4.reuse, R2, !P1 ;  /* 0x0000000204007207 */ /* 0x041fe40004800000 */
[----:B------:R-:W4:Y:S04]  /*1b9e0*/  LDL.LU R2, [R1+0x6bc] ;  /* 0x0006bc0001027983 */ /* 0x000f280000300800 */
[----:B------:R0:W-:Y:S01]  /*1b9f0*/  STL [R1+0x70c], R5 ;  /* 0x00070c0501007387 */ /* 0x0001e20000100800 */
[----:B------:R-:W-:-:S03]  /*1ba00*/  SEL R6, R4, R21, !P1 ;  /* 0x0000001504067207 */ /* 0x000fc60004800000 */
[----:B------:R2:W-:Y:S01]  /*1ba10*/  STL [R1+0x708], R0 ;  /* 0x0007080001007387 */ /* 0x0005e20000100800 */
[----:B0-----:R-:W-:-:S05]  /*1ba20*/  SEL R5, R4, R28, !P1 ;  /* 0x0000001c04057207 */ /* 0x001fca0004800000 */
[----:B------:R0:W-:Y:S04]  /*1ba30*/  STL [R1+0x704], R5 ;  /* 0x0007040501007387 */ /* 0x0001e80000100800 */
[----:B------:R-:W-:Y:S01]  /*1ba40*/  STL [R1+0x700], R6 ;  /* 0x0007000601007387 */ /* 0x000fe20000100800 */
[C---:B--2---:R-:W-:Y:S02]  /*1ba50*/  SEL R0, R4.reuse, R20, !P1 ;  /* 0x0000001404007207 */ /* 0x044fe40004800000 */
[C---:B0-----:R-:W-:Y:S02]  /*1ba60*/  SEL R5, R4.reuse, R11, !P1 ;  /* 0x0000000b04057207 */ /* 0x041fe40004800000 */
[----:B------:R-:W2:Y:S04]  /*1ba70*/  LDL.LU R11, [R1+0x6b8] ;  /* 0x0006b800010b7983 */ /* 0x000ea80000300800 */
[----:B------:R0:W-:Y:S04]  /*1ba80*/  STL [R1+0x6fc], R0 ;  /* 0x0006fc0001007387 */ /* 0x0001e80000100800 */
[----:B------:R1:W-:Y:S01]  /*1ba90*/  STL [R1+0x6f8], R5 ;  /* 0x0006f80501007387 */ /* 0x0003e20000100800 */
[----:B0-----:R-:W-:-:S02]  /*1baa0*/  SEL R0, R4, R19, !P1 ;  /* 0x0000001304007207 */ /* 0x001fc40004800000 */
[----:B-1----:R-:W-:-:S03]  /*1bab0*/  SEL R5, R4, R18, !P1 ;  /* 0x0000001204057207 */ /* 0x002fc60004800000 */
[----:B------:R0:W-:Y:S04]  /*1bac0*/  STL [R1+0x6f4], R0 ;  /* 0x0006f40001007387 */ /* 0x0001e80000100800 */
[----:B------:R1:W-:Y:S04]  /*1bad0*/  STL [R1+0x6f0], R5 ;  /* 0x0006f00501007387 */ /* 0x0003e80000100800 */
[----:B------:R-:W2:Y:S01]  /*1bae0*/  LDL.LU R7, [R1+0x6b4] ;  /* 0x0006b40001077983 */ /* 0x000ea20000300800 */
[C---:B---3--:R-:W-:Y:S02]  /*1baf0*/  SEL R3, R4.reuse, R3, !P1 ;  /* 0x0000000304037207 */ /* 0x048fe40004800000 */
[----:B0-----:R-:W-:-:S03]  /*1bb00*/  SEL R0, R4, R13, !P1 ;  /* 0x0000000d04007207 */ /* 0x001fc60004800000 */
[----:B------:R-:W-:Y:S04]  /*1bb10*/  STL [R1+0x6ec], R3 ;  /* 0x0006ec0301007387 */ /* 0x000fe80000100800 */
[----:B-1----:R-:W3:Y:S04]  /*1bb20*/  LDL.LU R5, [R1+0x68c] ;  /* 0x00068c0001057983 */ /* 0x002ee80000300800 */
[----:B------:R0:W-:Y:S04]  /*1bb30*/  STL [R1+0x6e8], R0 ;  /* 0x0006e80001007387 */ /* 0x0001e80000100800 */
[----:B------:R-:W3:Y:S04]  /*1bb40*/  LDL.LU R6, [R1+0x690] ;  /* 0x0006900001067983 */ /* 0x000ee80000300800 */
[----:B0-----:R-:W3:Y:S04]  /*1bb50*/  LDL.LU R0, [R1+0x6ac] ;  /* 0x0006ac0001007983 */ /* 0x001ee80000300800 */
[----:B------:R-:W3:Y:S04]  /*1bb60*/  LDL.LU R13, [R1+0x698] ;  /* 0x00069800010d7983 */ /* 0x000ee80000300800 */
[----:B------:R-:W3:Y:S01]  /*1bb70*/  LDL.LU R3, [R1+0x6a8] ;  /* 0x0006a80001037983 */ /* 0x000ee20000300800 */
[----:B----4-:R-:W-:-:S03]  /*1bb80*/  SEL R18, R4, R12, !P1 ;  /* 0x0000000c04127207 */ /* 0x010fc60004800000 */
        /* <DEDUP_REMOVED lines=18> */
[----:B------:R-:W-:Y:S04]  /*1bcb0*/  STL [R1+0x6d4], R15 ;  /* 0x0006d40f01007387 */ /* 0x000fe80000100800 */
[----:B------:R-:W4:Y:S04]  /*1bcc0*/  LDL.LU R28, [R1+0x670] ;  /* 0x00067000011c7983 */ /* 0x000f280000300800 */
[----:B------:R-:W4:Y:S01]  /*1bcd0*/  LDL.LU R21, [R1+0x66c] ;  /* 0x00066c0001157983 */ /* 0x000f220000300800 */
[----:B------:R-:W-:-:S05]  /*1bce0*/  SEL R2, R4, R2, !P1 ;  /* 0x0000000204027207 */ /* 0x000fca0004800000 */
[----:B------:R0:W-:Y:S04]  /*1bcf0*/  STL [R1+0x6d0], R2 ;  /* 0x0006d00201007387 */ /* 0x0001e80000100800 */
[----:B------:R-:W4:Y:S04]  /*1bd00*/  LDL.LU R20, [R1+0x668] ;  /* 0x0006680001147983 */ /* 0x000f280000300800 */
[----:B0-----:R-:W4:Y:S04]  /*1bd10*/  LDL.LU R2, [R1+0x664] ;  /* 0x0006640001027983 */ /* 0x001f280000300800 */
[----:B------:R-:W4:Y:S04]  /*1bd20*/  LDL.LU R19, [R1+0x660] ;  /* 0x0006600001137983 */ /* 0x000f280000300800 */
[----:B------:R-:W4:Y:S01]  /*1bd30*/  LDL.LU R18, [R1+0x644] ;  /* 0x0006440001127983 */ /* 0x000f220000300800 */
[----:B--2---:R-:W-:-:S05]  /*1bd40*/  SEL R11, R4, R11, !P1 ;  /* 0x0000000b040b7207 */ /* 0x004fca0004800000 */
[----:B------:R0:W-:Y:S04]  /*1bd50*/  STL [R1+0x6cc], R11 ;  /* 0x0006cc0b01007387 */ /* 0x0001e80000100800 */
[----:B------:R-:W2:Y:S04]  /*1bd60*/  LDL.LU R15, [R1+0x648] ;  /* 0x00064800010f7983 */ /* 0x000ea80000300800 */
[----:B0-----:R-:W2:Y:S01]  /*1bd70*/  LDL.LU R11, [R1+0x64c] ;  /* 0x00064c00010b7983 */ /* 0x001ea20000300800 */
[----:B------:R-:W-:-:S05]  /*1bd80*/  SEL R7, R4, R7, !P1 ;  /* 0x0000000704077207 */ /* 0x000fca0004800000 */
[----:B------:R3:W-:Y:S02]  /*1bd90*/  STL [R1+0x6c8], R7 ;  /* 0x0006c80701007387 */ /* 0x0007e40000100800 */
[C---:B---3--:R-:W-:Y:S02]  /*1bda0*/  SEL R7, R4.reuse, R5, !P1 ;  /* 0x0000000504077207 */ /* 0x048fe40004800000 */
[----:B------:R-:W-:-:S03]  /*1bdb0*/  SEL R6, R4, R6, !P1 ;  /* 0x0000000604067207 */ /* 0x000fc60004800000 */
[----:B------:R-:W-:Y:S01]  /*1bdc0*/  STL [R1+0x6c4], R7 ;  /* 0x0006c40701007387 */ /* 0x000fe20000100800 */
[----:B------:R-:W-:-:S03]  /*1bdd0*/  SEL R5, R4, R0, !P1 ;  /* 0x0000000004057207 */ /* 0x000fc60004800000 */
[----:B------:R-:W-:Y:S01]  /*1bde0*/  STL [R1+0x6c0], R6 ;  /* 0x0006c00601007387 */ /* 0x000fe20000100800 */
[----:B------:R-:W-:-:S03]  /*1bdf0*/  SEL R0, R4, R13, !P1 ;  /* 0x0000000d04007207 */ /* 0x000fc60004800000 */
[----:B------:R-:W3:Y:S04]  /*1be00*/  LDL.LU R13, [R1+0x654] ;  /* 0x00065400010d7983 */ /* 0x000ee80000300800 */
[----:B------:R0:W-:Y:S04]  /*1be10*/  STL [R1+0x6bc], R5 ;  /* 0x0006bc0501007387 */ /* 0x0001e80000100800 */
[----:B------:R4:W-:Y:S01]  /*1be20*/  STL [R1+0x6b8], R0 ;  /* 0x0006b80001007387 */ /* 0x0009e20000100800 */
[----:B0-----:R-:W-:-:S03]  /*1be30*/  SEL R5, R4, R3, !P1 ;  /* 0x0000000304057207 */ /* 0x001fc60004800000 */
[----:B------:R-:W3:Y:S01]  /*1be40*/  LDL.LU R3, [R1+0x658] ;  /* 0x0006580001037983 */ /* 0x000ee20000300800 */
[----:B----4-:R-:W-:-:S03]  /*1be50*/  SEL R0, R4, R12, !P1 ;  /* 0x0000000c04007207 */ /* 0x010fc60004800000 */
[----:B------:R-:W-:Y:S04]  /*1be60*/  STL [R1+0x6b4], R5 ;  /* 0x0006b40501007387 */ /* 0x000fe80000100800 */
[----:B------:R-:W4:Y:S01]  /*1be70*/  LDL.LU R12, [R1+0x65c] ;  /* 0x00065c00010c7983 */ /* 0x000f220000300800 */
[----:B------:R-:W-:-:S03]  /*1be80*/  SEL R6, R4, R29, !P1 ;  /* 0x0000001d04067207 */ /* 0x000fc60004800000 */
[----:B------:R0:W-:Y:S04]  /*1be90*/  STL [R1+0x6b0], R0 ;  /* 0x0006b00001007387 */ /* 0x0001e80000100800 */
[----:B------:R1:W-:Y:S01]  /*1bea0*/  STL [R1+0x6ac], R6 ;  /* 0x0006ac0601007387 */ /* 0x0003e20000100800 */
[C---:B0-----:R-:W-:Y:S02]  /*1beb0*/  SEL R0, R4.reuse, R23, !P1 ;  /* 0x0000001704007207 */ /* 0x041fe40004800000 */
[----:B------:R-:W-:-:S03]  /*1bec0*/  SEL R5, R4, R22, !P1 ;  /* 0x0000001604057207 */ /* 0x000fc60004800000 */
[----:B------:R-:W-:Y:S01]  /*1bed0*/  STL [R1+0x6a8], R0 ;  /* 0x0006a80001007387 */ /* 0x000fe20000100800 */
[----:B-1----:R-:W-:-:S03]  /*1bee0*/  SEL R6, R4, R24, !P1 ;  /* 0x0000001804067207 */ /* 0x002fc60004800000 */
[----:B------:R0:W-:Y:S04]  /*1bef0*/  STL [R1+0x6a4], R5 ;  /* 0x0006a40501007387 */ /* 0x0001e80000100800 */
[----:B------:R-:W-:Y:S01]  /*1bf00*/  STL [R1+0x6a0], R6 ;  /* 0x0006a00601007387 */ /* 0x000fe20000100800 */
[----:B0-----:R-:W-:-:S03]  /*1bf10*/  SEL R5, R4, R17, !P1 ;  /* 0x0000001104057207 */ /* 0x001fc60004800000 */
[----:B------:R-:W4:Y:S01]  /*1bf20*/  LDL.LU R17, [R1+0x650] ;  /* 0x0006500001117983 */ /* 0x000f220000300800 */
[----:B------:R-:W-:-:S05]  /*1bf30*/  SEL R0, R4, R26, !P1 ;  /* 0x0000001a04007207 */ /* 0x000fca0004800000 */
        /* <DEDUP_REMOVED lines=11> */
[C---:B0-----:R-:W-:Y:S02]  /*1bff0*/  SEL R5, R4.reuse, R28, !P1 ;  /* 0x0000001c04057207 */ /* 0x041fe40004800000 */
[----:B-1----:R-:W-:-:S03]  /*1c000*/  SEL R0, R4, R20, !P1 ;  /* 0x0000001404007207 */ /* 0x002fc60004800000 */
[----:B------:R0:W-:Y:S04]  /*1c010*/  STL [R1+0x688], R5 ;  /* 0x0006880501007387 */ /* 0x0001e80000100800 */
[----:B------:R1:W-:Y:S01]  /*1c020*/  STL [R1+0x684], R6 ;  /* 0x0006840601007387 */ /* 0x0003e20000100800 */
[----:B0-----:R-:W-:-:S03]  /*1c030*/  SEL R5, R4, R2, !P1 ;  /* 0x0000000204057207 */ /* 0x001fc60004800000 */
[----:B------:R-:W4:Y:S01]  /*1c040*/  LDL.LU R2, [R1+0x638] ;  /* 0x0006380001027983 */ /* 0x000f220000300800 */
[----:B-1----:R-:W-:-:S03]  /*1c050*/  SEL R6, R4, R18, !P1 ;  /* 0x0000001204067207 */ /* 0x002fc60004800000 */
[----:B------:R0:W-:Y:S04]  /*1c060*/  STL [R1+0x680], R0 ;  /* 0x0006800001007387 */ /* 0x0001e80000100800 */
[----:B------:R2:W-:Y:S01]  /*1c070*/  STL [R1+0x67c], R5 ;  /* 0x00067c0501007387 */ /* 0x0005e20000100800 */
[----:B0-----:R-:W-:-:S05]  /*1c080*/  SEL R0, R4, R19, !P1 ;  /* 0x0000001304007207 */ /* 0x001fca0004800000 */
[----:B------:R0:W-:Y:S04]  /*1c090*/  STL [R1+0x678], R0 ;  /* 0x0006780001007387 */ /* 0x0001e80000100800 */
[----:B------:R-:W-:Y:S04]  /*1c0a0*/  STL [R1+0x674], R6 ;  /* 0x0006740601007387 */ /* 0x000fe80000100800 */
[----:B------:R-:W4:Y:S01]  /*1c0b0*/  LDL.LU R7, [R1+0x634] ;  /* 0x0006340001077983 */ /* 0x000f220000300800 */
[C---:B--2---:R-:W-:Y:S02]  /*1c0c0*/  SEL R5, R4.reuse, R15, !P1 ;  /* 0x0000000f04057207 */ /* 0x044fe40004800000 */
[----:B0-----:R-:W-:-:S03]  /*1c0d0*/  SEL R0, R4, R11, !P1 ;  /* 0x0000000b04007207 */ /* 0x001fc60004800000 */
[----:B------:R0:W-:Y:S04]  /*1c0e0*/  STL [R1+0x670], R5 ;  /* 0x0006700501007387 */ /* 0x0001e80000100800 */
[----:B0-----:R-:W2:Y:S04]  /*1c0f0*/  LDL.LU R5, [R1+0x630] ;  /* 0x0006300001057983 */ /* 0x001ea80000300800 */
[----:B------:R0:W-:Y:S04]  /*1c100*/  STL [R1+0x66c], R0 ;  /* 0x00066c0001007387 */ /* 0x0001e80000100800 */
[----:B------:R-:W2:Y:S04]  /*1c110*/  LDL.LU R6, [R1+0x62c] ;  /* 0x00062c0001067983 */ /* 0x000ea80000300800 */
[----:B0-----:R-:W2:Y:S04]  /*1c120*/  LDL.LU R0, [R1+0x628] ;  /* 0x0006280001007983 */ /* 0x001ea80000300800 */
[----:B------:R-:W2:Y:S04]  /*1c130*/  LDL.LU R11, [R1+0x624] ;  /* 0x00062400010b7983 */ /* 0x000ea80000300800 */
[----:B------:R-:W2:Y:S01]  /*1c140*/  LDL.LU R15, [R1+0x608] ;  /* 0x00060800010f7983 */ /* 0x000ea20000300800 */
[----:B---3--:R-:W-:-:S03]  /*1c150*/  SEL R18, R4, R13, !P1 ;  /* 0x0000000d04127207 */ /* 0x008fc60004800000 */
[----:B------:R-:W3:Y:S04]  /*1c160*/  LDL.LU R13, [R1+0x60c] ;  /* 0x00060c00010d7983 */ /* 0x000ee80000300800 */
[----:B------:R0:W-:Y:S04]  /*1c170*/  STL [R1+0x668], R18 ;  /* 0x0006681201007387 */ /* 0x0001e80000100800 */
[----:B------:R-:W3:Y:S01]  /*1c180*/  LDL.LU R29, [R1+0x610] ;  /* 0x00061000011d7983 */ /* 0x000ee20000300800 */
[----:B0-----:R-:W-:-:S05]  /*1c190*/  SEL R18, R4, R3, !P1 ;  /* 0x0000000304127207 */ /* 0x001fca0004800000 */
[----:B------:R0:W-:Y:S01]  /*1c1a0*/  STL [R1+0x664], R18 ;  /* 0x0006641201007387 */ /* 0x0001e20000100800 */
[----:B----4-:R-:W-:-:S03]  /*1c1b0*/  SEL R3, R4, R12, !P1 ;  /* 0x0000000c04037207 */ /* 0x010fc60004800000 */
        /* <DEDUP_REMOVED lines=15> */
[----:B0-----:R-:W-:-:S05]  /*1c2b0*/  SEL R3, R4, R16, !P1 ;  /* 0x0000001004037207 */ /* 0x001fca0004800000 */
[----:B------:R0:W-:Y:S04]  /*1c2c0*/  STL [R1+0x654], R3 ;  /* 0x0006540301007387 */ /* 0x0001e80000100800 */
[----:B------:R-:W4:Y:S04]  /*1c2d0*/  LDL.LU R20, [R1+0x594] ;  /* 0x0005940001147983 */ /* 0x000f280000300800 */
[----:B------:R-:W4:Y:S04]  /*1c2e0*/  LDL.LU R16, [R1+0x5a4] ;  /* 0x0005a40001107983 */ /* 0x000f280000300800 */
[----:B------:R-:W4:Y:S04]  /*1c2f0*/  LDL.LU R19, [R1+0x5e4] ;  /* 0x0005e40001137983 */ /* 0x000f280000300800 */
[----:B------:R-:W4:Y:S01]  /*1c300*/  LDL.LU R18, [R1+0x5e8] ;  /* 0x0005e80001127983 */ /* 0x000f220000300800 */
[----:B------:R-:W-:-:S05]  /*1c310*/  SEL R2, R4, R2, !P1 ;  /* 0x0000000204027207 */ /* 0x000fca0004800000 */
[----:B------:R1:W-:Y:S04]  /*1c320*/  STL [R1+0x650], R2 ;  /* 0x0006500201007387 */ /* 0x0003e80000100800 */
[----:B0-----:R-:W4:Y:S04]  /*1c330*/  LDL.LU R3, [R1+0x5f0] ;  /* 0x0005f00001037983 */ /* 0x001f280000300800 */
[----:B-1----:R-:W4:Y:S01]  /*1c340*/  LDL.LU R2, [R1+0x5ec] ;  /* 0x0005ec0001027983 */ /* 0x002f220000300800 */
[----:B------:R-:W-:-:S05]  /*1c350*/  SEL R7, R4, R7, !P1 ;  /* 0x0000000704077207 */ /* 0x000fca0004800000 */
[----:B------:R2:W-:Y:S02]  /*1c360*/  STL [R1+0x64c], R7 ;  /* 0x00064c0701007387 */ /* 0x0005e40000100800 */
[C---:B--2---:R-:W-:Y:S02]  /*1c370*/  SEL R7, R4.reuse, R5, !P1 ;  /* 0x0000000504077207 */ /* 0x044fe40004800000 */
[----:B------:R-:W-:-:S03]  /*1c380*/  SEL R6, R4, R6, !P1 ;  /* 0x0000000604067207 */ /* 0x000fc60004800000 */
[----:B------:R-:W-:Y:S01]  /*1c390*/  STL [R1+0x648], R7 ;  /* 0x0006480701007387 */ /* 0x000fe20000100800 */
[----:B------:R-:W-:-:S03]  /*1c3a0*/  SEL R5, R4, R0, !P1 ;  /* 0x0000000004057207 */ /* 0x000fc60004800000 */
[----:B------:R-:W-:Y:S01]  /*1c3b0*/  STL [R1+0x644], R6 ;  /* 0x0006440601007387 */ /* 0x000fe20000100800 */
[----:B------:R-:W-:-:S03]  /*1c3c0*/  SEL R0, R4, R11, !P1 ;  /* 0x0000000b04007207 */ /* 0x000fc60004800000 */
[----:B------:R-:W2:Y:S04]  /*1c3d0*/  LDL.LU R11, [R1+0x5cc] ;  /* 0x0005cc00010b7983 */ /* 0x000ea80000300800 */
[----:B------:R0:W-:Y:S04]  /*1c3e0*/  STL [R1+0x640], R5 ;  /* 0x0006400501007387 */ /* 0x0001e80000100800 */
[----:B------:R3:W-:Y:S01]  /*1c3f0*/  STL [R1+0x63c], R0 ;  /* 0x00063c0001007387 */ /* 0x0007e20000100800 */
[----:B0-----:R-:W-:-:S03]  /*1c400*/  SEL R5, R4, R15, !P1 ;  /* 0x0000000f04057207 */ /* 0x001fc60004800000 */
[----:B------:R-:W2:Y:S01]  /*1c410*/  LDL.LU R15, [R1+0x5d0] ;  /* 0x0005d000010f7983 */ /* 0x000ea20000300800 */
[----:B---3--:R-:W-:-:S03]  /*1c420*/  SEL R0, R4, R13, !P1 ;  /* 0x0000000d04007207 */ /* 0x008fc60004800000 */
[----:B------:R-:W-:Y:S04]  /*1c430*/  STL [R1+0x638], R5 ;  /* 0x0006380501007387 */ /* 0x000fe80000100800 */
[----:B------:R-:W3:Y:S01]  /*1c440*/  LDL.LU R13, [R1+0x5e0] ;  /* 0x0005e000010d7983 */ /* 0x000ee20000300800 */
[----:B------:R-:W-:-:S03]  /*1c450*/  SEL R6, R4, R29, !P1 ;  /* 0x0000001d04067207 */ /* 0x000fc60004800000 */
[----:B------:R4:W-:Y:S04]  /*1c460*/  STL [R1+0x634], R0 ;  /* 0x0006340001007387 */ /* 0x0009e80000100800 */
[----:B------:R0:W-:Y:S01]  /*1c470*/  STL [R1+0x630], R6 ;  /* 0x0006300601007387 */ /* 0x0001e20000100800 */
[C---:B----4-:R-:W-:Y:S02]  /*1c480*/  SEL R0, R4.reuse, R23, !P1 ;  /* 0x0000001704007207 */ /* 0x050fe40004800000 */
[----:B------:R-:W-:-:S03]  /*1c490*/  SEL R5, R4, R22, !P1 ;  /* 0x0000001604057207 */ /* 0x000fc60004800000 */
[----:B------:R1:W-:Y:S01]  /*1c4a0*/  STL [R1+0x62c], R0 ;  /* 0x00062c0001007387 */ /* 0x0003e20000100800 */
[----:B0-----:R-:W-:-:S03]  /*1c4b0*/  SEL R6, R4, R24, !P1 ;  /* 0x0000001804067207 */ /* 0x001fc60004800000 */
[----:B------:R0:W-:Y:S04]  /*1c4c0*/  STL [R1+0x628], R5 ;  /* 0x0006280501007387 */ /* 0x0001e80000100800 */
[----:B------:R-:W-:Y:S01]  /*1c4d0*/  STL [R1+0x624], R6 ;  /* 0x0006240601007387 */ /* 0x000fe20000100800 */
[C---:B-1----:R-:W-:Y:S02]  /*1c4e0*/  SEL R0, R4.reuse, R26, !P1 ;  /* 0x0000001a04007207 */ /* 0x042fe40004800000 */
[C---:B0-----:R-:W-:Y:S02]  /*1c4f0*/  SEL R5, R4.reuse, R12, !P1 ;  /* 0x0000000c04057207 */ /* 0x041fe40004800000 */
[----:B------:R-:W4:Y:S04]  /*1c500*/  LDL.LU R12, [R1+0x5dc] ;  /* 0x0005dc00010c7983 */ /* 0x000f280000300800 */
[----:B------:R0:W-:Y:S04]  /*1c510*/  STL [R1+0x620], R0 ;  /* 0x0006200001007387 */ /* 0x0001e80000100800 */
[----:B------:R1:W-:Y:S01]  /*1c520*/  STL [R1+0x61c], R5 ;  /* 0x00061c0501007387 */ /* 0x0003e20000100800 */
[----:B0-----:R-:W-:-:S03]  /*1c530*/  SEL R0, R4, R17, !P1 ;  /* 0x0000001104007207 */ /* 0x001fc60004800000 */
[----:B------:R-:W4:Y:S04]  /*1c540*/  LDL.LU R17, [R1+0x5d8] ;  /* 0x0005d80001117983 */ /* 0x000f280000300800 */
[----:B------:R0:W-:Y:S01]  /*1c550*/  STL [R1+0x618], R0 ;  /* 0x0006180001007387 */ /* 0x0001e20000100800 */
[C---:B-1----:R-:W-:Y:S02]  /*1c560*/  SEL R5, R4.reuse, R27, !P1 ;  /* 0x0000001b04057207 */ /* 0x042fe40004800000 */
[C---:B0-----:R-:W-:Y:S02]  /*1c570*/  SEL R0, R4.reuse, R14, !P1 ;  /* 0x0000000e04007207 */ /* 0x041fe40004800000 */
[----:B------:R-:W4:Y:S04]  /*1c580*/  LDL.LU R14, [R1+0x818] ;  /* 0x00081800010e7983 */ /* 0x000f280000300800 */
[----:B------:R0:W-:Y:S01]  /*1c590*/  STL [R1+0x614], R5 ;  /* 0x0006140501007387 */ /* 0x0001e20000100800 */
[----:B------:R-:W-:-:S02]  /*1c5a0*/  SEL R6, R4, R21, !P1 ;  /* 0x0000001504067207 */ /* 0x000fc40004800000 */
[C---:B0-----:R-:W-:Y:S01]  /*1c5b0*/  SEL R5, R4.reuse, R28, !P1 ;  /* 0x0000001c04057207 */ /* 0x041fe20004800000 */
        /* <DEDUP_REMOVED lines=8> */
[----:B0-----:R-:W-:-:S02]  /*1c640*/  SEL R0, R4, R19, !P1 ;  /* 0x0000001304007207 */ /* 0x001fc40004800000 */
        /* <DEDUP_REMOVED lines=11> */
[----:B------:R-:W4:Y:S04]  /*1c700*/  LDL.LU R2, [R1+0x5a8] ;  /* 0x0005a80001027983 */ /* 0x000f280000300800 */
[----:B------:R-:W4:Y:S01]  /*1c710*/  LDL.LU R3, [R1+0x5b4] ;  /* 0x0005b40001037983 */ /* 0x000f220000300800 */
[----:B--2---:R-:W-:-:S03]  /*1c720*/  SEL R18, R4, R11, !P1 ;  /* 0x0000000b04127207 */ /* 0x004fc60004800000 */
[----:B------:R-:W2:Y:S04]  /*1c730*/  LDL.LU R11, [R1+0x5b8] ;  /* 0x0005b800010b7983 */ /* 0x000ea80000300800 */
[----:B------:R-:W-:Y:S04]  /*1c740*/  STL [R1+0x5ec], R18 ;  /* 0x0005ec1201007387 */ /* 0x000fe80000100800 */
[----:B------:R-:W2:Y:S01]  /*1c750*/  LDL.LU R29, [R1+0x5ac] ;  /* 0x0005ac00011d7983 */ /* 0x000ea20000300800 */
[----:B------:R-:W-:-:S05]  /*1c760*/  SEL R15, R4, R15, !P1 ;  /* 0x0000000f040f7207 */ /* 0x000fca0004800000 */
[----:B------:R-:W-:Y:S01]  /*1c770*/  STL [R1+0x5e8], R15 ;  /* 0x0005e80f01007387 */ /* 0x000fe20000100800 */
[----:B---3--:R-:W-:-:S03]  /*1c780*/  SEL R13, R4, R13, !P1 ;  /* 0x0000000d040d7207 */ /* 0x008fc60004800000 */
[----:B------:R-:W3:Y:S04]  /*1c790*/  LDL.LU R23, [R1+0x5b0] ;  /* 0x0005b00001177983 */ /* 0x000ee80000300800 */
[----:B------:R0:W-:Y:S04]  /*1c7a0*/  STL [R1+0x5e4], R13 ;  /* 0x0005e40d01007387 */ /* 0x0001e80000100800 */
[----:B------:R-:W3:Y:S04]  /*1c7b0*/  LDL.LU R22, [R1+0x5a0] ;  /* 0x0005a00001167983 */ /* 0x000ee80000300800 */
[----:B------:R-:W3:Y:S04]  /*1c7c0*/  LDL.LU R24, [R1+0x59c] ;  /* 0x00059c0001187983 */ /* 0x000ee80000300800 */
[----:B------:R-:W3:Y:S04]  /*1c7d0*/  LDL.LU R26, [R1+0x598] ;  /* 0x00059800011a7983 */ /* 0x000ee80000300800 */
[----:B0-----:R-:W3:Y:S01]  /*1c7e0*/  LDL.LU R13, [R1+0x58c] ;  /* 0x00058c00010d7983 */ /* 0x001ee20000300800 */
[----:B----4-:R-:W-:-:S03]  /*1c7f0*/  SEL R18, R4, R12, !P1 ;  /* 0x0000000c04127207 */ /* 0x010fc60004800000 */
[----:B------:R-:W4:Y:S04]  /*1c800*/  LDL.LU R12, [R1+0x588] ;  /* 0x00058800010c7983 */ /* 0x000f280000300800 */
[----:B------:R-:W-:Y:S04]  /*1c810*/  STL [R1+0x5e0], R18 ;  /* 0x0005e01201007387 */ /* 0x000fe80000100800 */
[----:B------:R-:W4:Y:S01]  /*1c820*/  LDL.LU R27, [R1+0x584] ;  /* 0x00058400011b7983 */ /* 0x000f220000300800 */
[----:B------:R-:W-:-:S03]  /*1c830*/  SEL R15, R4, R17, !P1 ;  /* 0x00000011040f7207 */ /* 0x000fc60004800000 */
        /* <DEDUP_REMOVED lines=10> */
[----:B------:R-:W-:-:S05]  /*1c8e0*/  SEL R15, R4, R16, !P1 ;  /* 0x00000010040f7207 */ /* 0x000fca0004800000 */
[----:B------:R0:W-:Y:S04]  /*1c8f0*/  STL [R1+0x5d4], R15 ;  /* 0x0005d40f01007387 */ /* 0x0001e80000100800 */
[----:B0-----:R-:W4:Y:S04]  /*1c900*/  LDL.LU R15, [R1+0x56c] ;  /* 0x00056c00010f7983 */ /* 0x001f280000300800 */
[----:B------:R-:W4:Y:S01]  /*1c910*/  LDL.LU R16, [R1+0x558] ;  /* 0x0005580001107983 */ /* 0x000f220000300800 */
        /* <DEDUP_REMOVED lines=12> */
[----:B------:R-:W4:Y:S04]  /*1c9e0*/  LDL.LU R3, [R1+0x564] ;  /* 0x0005640001037983 */ /* 0x000f280000300800 */
[----:B------:R-:W-:Y:S01]  /*1c9f0*/  STL [R1+0x5bc], R5 ;  /* 0x0005bc0501007387 */ /* 0x000fe20000100800 */
[----:B--2---:R-:W-:-:S03]  /*1ca00*/  SEL R0, R4, R11, !P1 ;  /* 0x0000000b04007207 */ /* 0x004fc60004800000 */
[----:B------:R-:W2:Y:S01]  /*1ca10*/  LDL.LU R11, [R1+0x568] ;  /* 0x00056800010b7983 */ /* 0x000ea20000300800 */
[----:B------:R-:W-:-:S03]  /*1ca20*/  SEL R6, R4, R29, !P1 ;  /* 0x0000001d04067207 */ /* 0x000fc60004800000 */
[----:B------:R3:W-:Y:S04]  /*1ca30*/  STL [R1+0x5b8], R0 ;  /* 0x0005b80001007387 */ /* 0x0007e80000100800 */
[----:B------:R0:W-:Y:S01]  /*1ca40*/  STL [R1+0x5b4], R6 ;  /* 0x0005b40601007387 */ /* 0x0001e20000100800 */
[C---:B---3--:R-:W-:Y:S02]  /*1ca50*/  SEL R0, R4.reuse, R23, !P1 ;  /* 0x0000001704007207 */ /* 0x048fe40004800000 */
[----:B------:R-:W-:-:S03]  /*1ca60*/  SEL R5, R4, R22, !P1 ;  /* 0x0000001604057207 */ /* 0x000fc60004800000 */
[----:B------:R1:W-:Y:S01]  /*1ca70*/  STL [R1+0x5b0], R0 ;  /* 0x0005b00001007387 */ /* 0x0003e20000100800 */
[----:B0-----:R-:W-:-:S03]  /*1ca80*/  SEL R6, R4, R24, !P1 ;  /* 0x0000001804067207 */ /* 0x001fc60004800000 */
[----:B------:R0:W-:Y:S04]  /*1ca90*/  STL [R1+0x5ac], R5 ;  /* 0x0005ac0501007387 */ /* 0x0001e80000100800 */
[----:B------:R-:W-:Y:S01]  /*1caa0*/  STL [R1+0x5a8], R6 ;  /* 0x0005a80601007387 */ /* 0x000fe20000100800 */
[C---:B-1----:R-:W-:Y:S02]  /*1cab0*/  SEL R0, R4.reuse, R26, !P1 ;  /* 0x0000001a04007207 */ /* 0x042fe40004800000 */
[C---:B0-----:R-:W-:Y:S02]  /*1cac0*/  SEL R5, R4.reuse, R13, !P1 ;  /* 0x0000000d04057207 */ /* 0x041fe40004800000 */
[----:B------:R-:W3:Y:S04]  /*1cad0*/  LDL.LU R13, [R1+0x55c] ;  /* 0x00055c00010d7983 */ /* 0x000ee80000300800 */
[----:B------:R4:W-:Y:S04]  /*1cae0*/  STL [R1+0x5a4], R0 ;  /* 0x0005a40001007387 */ /* 0x0009e80000100800 */
[----:B------:R-:W-:Y:S01]  /*1caf0*/  STL [R1+0x5a0], R5 ;  /* 0x0005a00501007387 */ /* 0x000fe20000100800 */
[----:B----4-:R-:W-:-:S03]  /*1cb00*/  SEL R0, R4, R12, !P1 ;  /* 0x0000000c04007207 */ /* 0x010fc60004800000 */
[----:B------:R-:W4:Y:S04]  /*1cb10*/  LDL.LU R12, [R1+0x54c] ;  /* 0x00054c00010c7983 */ /* 0x000f280000300800 */
[----:B------:R0:W-:Y:S02]  /*1cb20*/  STL [R1+0x59c], R0 ;  /* 0x00059c0001007387 */ /* 0x0001e40000100800 */
[C---:B0-----:R-:W-:Y:S02]  /*1cb30*/  SEL R0, R4.reuse, R17, !P1 ;  /* 0x0000001104007207 */ /* 0x041fe40004800000 */
[----:B------:R-:W4:Y:S01]  /*1cb40*/  LDL.LU R17, [R1+0x550] ;  /* 0x0005500001117983 */ /* 0x000f220000300800 */
[----:B------:R-:W-:-:S05]  /*1cb50*/  SEL R5, R4, R27, !P1 ;  /* 0x0000001b04057207 */ /* 0x000fca0004800000 */
[----:B------:R0:W-:Y:S01]  /*1cb60*/  STL [R1+0x598], R5 ;  /* 0x0005980501007387 */ /* 0x0001e20000100800 */
[----:B------:R-:W-:-:S03]  /*1cb70*/  SEL R6, R4, R21, !P1 ;  /* 0x0000001504067207 */ /* 0x000fc60004800000 */
[----:B------:R1:W-:Y:S01]  /*1cb80*/  STL [R1+0x594], R0 ;  /* 0x0005940001007387 */ /* 0x0003e20000100800 */
[----:B0-----:R-:W-:-:S05]  /*1cb90*/  SEL R5, R4, R28, !P1 ;  /* 0x0000001c04057207 */ /* 0x001fca0004800000 */
[----:B------:R0:W-:Y:S01]  /*1cba0*/  STL [R1+0x590], R5 ;  /* 0x0005900501007387 */ /* 0x0001e20000100800 */
[----:B-1----:R-:W-:-:S03]  /*1cbb0*/  SEL R0, R4, R20, !P1 ;  /* 0x0000001404007207 */ /* 0x002fc60004800000 */
[----:B------:R1:W-:Y:S01]  /*1cbc0*/  STL [R1+0x58c], R6 ;  /* 0x00058c0601007387 */ /* 0x0003e20000100800 */
[----:B0-----:R-:W-:-:S03]  /*1cbd0*/  SEL R5, R4, R14, !P1 ;  /* 0x0000000e04057207 */ /* 0x001fc60004800000 */
[----:B------:R-:W4:Y:S04]  /*1cbe0*/  LDL.LU R14, [R1+0x554] ;  /* 0x00055400010e7983 */ /* 0x000f280000300800 */
[----:B------:R0:W-:Y:S01]  /*1cbf0*/  STL [R1+0x588], R0 ;  /* 0x0005880001007387 */ /* 0x0001e20000100800 */
[----:B-1----:R-:W-:-:S03]  /*1cc00*/  SEL R6, R4, R18, !P1 ;  /* 0x0000001204067207 */ /* 0x002fc60004800000 */
[----:B------:R1:W-:Y:S01]  /*1cc10*/  STL [R1+0x584], R5 ;  /* 0x0005840501007387 */ /* 0x0003e20000100800 */
[----:B0-----:R-:W-:-:S05]  /*1cc20*/  SEL R0, R4, R19, !P1 ;  /* 0x0000001304007207 */ /* 0x001fca0004800000 */
[----:B------:R0:W-:Y:S04]  /*1cc30*/  STL [R1+0x580], R0 ;  /* 0x0005800001007387 */ /* 0x0001e80000100800 */
[----:B------:R-:W-:Y:S01]  /*1cc40*/  STL [R1+0x57c], R6 ;  /* 0x00057c0601007387 */ /* 0x000fe20000100800 */
[----:B-1----:R-:W-:-:S03]  /*1cc50*/  SEL R5, R4, R15, !P1 ;  /* 0x0000000f04057207 */ /* 0x002fc60004800000 */
        /* <DEDUP_REMOVED lines=14> */
[----:B------:R3:W-:Y:S04]  /*1cd40*/  STL [R1+0x56c], R18 ;  /* 0x00056c1201007387 */ /* 0x0007e80000100800 */
[----:B------:R-:W4:Y:S01]  /*1cd50*/  LDL.LU R23, [R1+0x534] ;  /* 0x0005340001177983 */ /* 0x000f220000300800 */
[----:B--2---:R-:W-:-:S05]  /*1cd60*/  SEL R3, R4, R11, !P1 ;  /* 0x0000000b04037207 */ /* 0x004fca0004800000 */
[----:B------:R4:W-:Y:S04]  /*1cd70*/  STL [R1+0x568], R3 ;  /* 0x0005680301007387 */ /* 0x0009e80000100800 */
[----:B------:R-:W2:Y:S04]  /*1cd80*/  LDL.LU R22, [R1+0x530] ;  /* 0x0005300001167983 */ /* 0x000ea80000300800 */
[----:B------:R-:W2:Y:S04]  /*1cd90*/  LDL.LU R24, [R1+0x528] ;  /* 0x0005280001187983 */ /* 0x000ea80000300800 */
[----:B------:R-:W2:Y:S04]  /*1cda0*/  LDL.LU R26, [R1+0x810] ;  /* 0x00081000011a7983 */ /* 0x000ea80000300800 */
[----:B------:R-:W2:Y:S01]  /*1cdb0*/  LDL.LU R11, [R1+0x814] ;  /* 0x00081400010b7983 */ /* 0x000ea20000300800 */
[----:B---3--:R-:W-:-:S03]  /*1cdc0*/  SEL R18, R4, R13, !P1 ;  /* 0x0000000d04127207 */ /* 0x008fc60004800000 */
[----:B------:R-:W3:Y:S04]  /*1cdd0*/  LDL.LU R13, [R1+0x520] ;  /* 0x00052000010d7983 */ /* 0x000ee80000300800 */
[----:B------:R-:W-:Y:S04]  /*1cde0*/  STL [R1+0x564], R18 ;  /* 0x0005641201007387 */ /* 0x000fe80000100800 */
[----:B------:R-:W3:Y:S01]  /*1cdf0*/  LDL.LU R27, [R1+0x514] ;  /* 0x00051400011b7983 */ /* 0x000ee20000300800 */
[----:B----4-:R-:W-:-:S03]  /*1ce00*/  SEL R3, R4, R12, !P1 ;  /* 0x0000000c04037207 */ /* 0x010fc60004800000 */
        /* <DEDUP_REMOVED lines=10> */
[----:B0-----:R-:W-:-:S05]  /*1ceb0*/  SEL R3, R4, R14, !P1 ;  /* 0x0000000e04037207 */ /* 0x001fca0004800000 */
        /* <DEDUP_REMOVED lines=22> */
[----:B0-----:R-:W-:-:S05]  /*1d020*/  SEL R0, R4, R23, !P1 ;  /* 0x0000001704007207 */ /* 0x001fca0004800000 */
[----:B------:R0:W-:Y:S01]  /*1d030*/  STL [R1+0x534], R0 ;  /* 0x0005340001007387 */ /* 0x0001e20000100800 */
[C---:B--2---:R-:W-:Y:S02]  /*1d040*/  SEL R5, R4.reuse, R22, !P1 ;  /* 0x0000001604057207 */ /* 0x044fe40004800000 */
[----:B-1----:R-:W-:-:S03]  /*1d050*/  SEL R6, R4, R24, !P1 ;  /* 0x0000001804067207 */ /* 0x002fc60004800000 */
[----:B------:R1:W-:Y:S01]  /*1d060*/  STL [R1+0x530], R5 ;  /* 0x0005300501007387 */ /* 0x0003e20000100800 */
[----:B0-----:R-:W-:-:S03]  /*1d070*/  SEL R0, R4, R26, !P1 ;  /* 0x0000001a04007207 */ /* 0x001fc60004800000 */
[----:B------:R-:W-:Y:S01]  /*1d080*/  STL [R1+0x52c], R6 ;  /* 0x00052c0601007387 */ /* 0x000fe20000100800 */
[----:B-1----:R-:W-:-:S03]  /*1d090*/  SEL R5, R4, R11, !P1 ;  /* 0x0000000b04057207 */ /* 0x002fc60004800000 */
[----:B------:R-:W2:Y:S04]  /*1d0a0*/  LDL.LU R11, [R1+0x4dc] ;  /* 0x0004dc00010b7983 */ /* 0x000ea80000300800 */
[----:B------:R3:W-:Y:S04]  /*1d0b0*/  STL [R1+0x528], R0 ;  /* 0x0005280001007387 */ /* 0x0007e80000100800 */
[----:B------:R0:W-:Y:S01]  /*1d0c0*/  STL [R1+0x524], R5 ;  /* 0x0005240501007387 */ /* 0x0001e20000100800 */
[----:B---3--:R-:W-:-:S03]  /*1d0d0*/  SEL R0, R4, R13, !P1 ;  /* 0x0000000d04007207 */ /* 0x008fc60004800000 */
[----:B------:R-:W3:Y:S04]  /*1d0e0*/  LDL.LU R13, [R1+0x4d8] ;  /* 0x0004d800010d7983 */ /* 0x000ee80000300800 */
[----:B------:R4:W-:Y:S01]  /*1d0f0*/  STL [R1+0x520], R0 ;  /* 0x0005200001007387 */ /* 0x0009e20000100800 */
[C---:B0-----:R-:W-:Y:S02]  /*1d100*/  SEL R5, R4.reuse, R27, !P1 ;  /* 0x0000001b04057207 */ /* 0x041fe40004800000 */
[C---:B----4-:R-:W-:Y:S02]  /*1d110*/  SEL R0, R4.reuse, R12, !P1 ;  /* 0x0000000c04007207 */ /* 0x050fe40004800000 */
[----:B------:R-:W4:Y:S04]  /*1d120*/  LDL.LU R12, [R1+0x4d4] ;  /* 0x0004d400010c7983 */ /* 0x000f280000300800 */
[----:B------:R0:W-:Y:S01]  /*1d130*/  STL [R1+0x51c], R5 ;  /* 0x00051c0501007387 */ /* 0x0001e20000100800 */
[----:B------:R-:W-:-:S02]  /*1d140*/  SEL R6, R4, R21, !P1 ;  /* 0x0000001504067207 */ /* 0x000fc40004800000 */
[C---:B0-----:R-:W-:Y:S01]  /*1d150*/  SEL R5, R4.reuse, R28, !P1 ;  /* 0x0000001c04057207 */ /* 0x041fe20004800000 */
[----:B------:R-:W-:Y:S04]  /*1d160*/  STL [R1+0x518], R0 ;  /* 0x0005180001007387 */ /* 0x000fe80000100800 */
[----:B------:R0:W-:Y:S04]  /*1d170*/  STL [R1+0x514], R5 ;  /* 0x0005140501007387 */ /* 0x0001e80000100800 */
[----:B------:R-:W-:Y:S01]  /*1d180*/  STL [R1+0x510], R6 ;  /* 0x0005100601007387 */ /* 0x000fe20000100800 */
[----:B0-----:R-:W-:-:S03]  /*1d190*/  SEL R5, R4, R17, !P1 ;  /* 0x0000001104057207 */ /* 0x001fc60004800000 */
[----:B------:R-:W4:Y:S01]  /*1d1a0*/  LDL.LU R17, [R1+0x4d0] ;  /* 0x0004d00001117983 */ /* 0x000f220000300800 */
[----:B------:R-:W-:-:S05]  /*1d1b0*/  SEL R0, R4, R20, !P1 ;  /* 0x0000001404007207 */ /* 0x000fca0004800000 */
[----:B------:R0:W-:Y:S04]  /*1d1c0*/  STL [R1+0x50c], R0 ;  /* 0x00050c0001007387 */ /* 0x0001e80000100800 */
[----:B------:R1:W-:Y:S01]  /*1d1d0*/  STL [R1+0x508], R5 ;  /* 0x0005080501007387 */ /* 0x0003e20000100800 */
[C---:B0-----:R-:W-:Y:S02]  /*1d1e0*/  SEL R0, R4.reuse, R19, !P1 ;  /* 0x0000001304007207 */ /* 0x041fe40004800000 */
[----:B-1----:R-:W-:-:S03]  /*1d1f0*/  SEL R5, R4, R18, !P1 ;  /* 0x0000001204057207 */ /* 0x002fc60004800000 */
[----:B------:R0:W-:Y:S04]  /*1d200*/  STL [R1+0x504], R0 ;  /* 0x0005040001007387 */ /* 0x0001e80000100800 */
[----:B------:R1:W-:Y:S04]  /*1d210*/  STL [R1+0x500], R5 ;  /* 0x0005000501007387 */ /* 0x0003e80000100800 */
[----:B------:R-:W4:Y:S01]  /*1d220*/  LDL.LU R7, [R1+0x4cc] ;  /* 0x0004cc0001077983 */ /* 0x000f220000300800 */
[C---:B------:R-:W-:Y:S02]  /*1d230*/  SEL R3, R4.reuse, R3, !P1 ;  /* 0x0000000304037207 */ /* 0x040fe40004800000 */
        /* <DEDUP_REMOVED lines=8> */
[----:B------:R-:W-:-:S03]  /*1d2c0*/  SEL R18, R4, R16, !P1 ;  /* 0x0000001004127207 */ /* 0x000fc60004800000 */
[----:B------:R-:W4:Y:S04]  /*1d2d0*/  LDL.LU R16, [R1+0x4b8] ;  /* 0x0004b80001107983 */ /* 0x000f280000300800 */
[----:B------:R-:W-:Y:S04]  /*1d2e0*/  STL [R1+0x4f4], R18 ;  /* 0x0004f41201007387 */ /* 0x000fe80000100800 */
[----:B------:R-:W4:Y:S01]  /*1d2f0*/  LDL.LU R29, [R1+0x4ac] ;  /* 0x0004ac00011d7983 */ /* 0x000f220000300800 */
[----:B------:R-:W-:-:S05]  /*1d300*/  SEL R15, R4, R15, !P1 ;  /* 0x0000000f040f7207 */ /* 0x000fca0004800000 */
[----:B------:R-:W-:Y:S01]  /*1d310*/  STL [R1+0x4f0], R15 ;  /* 0x0004f00f01007387 */ /* 0x000fe20000100800 */
[----:B------:R-:W-:-:S03]  /*1d320*/  SEL R2, R4, R2, !P1 ;  /* 0x0000000204027207 */ /* 0x000fc60004800000 */
[----:B------:R-:W4:Y:S04]  /*1d330*/  LDL.LU R23, [R1+0x4a8] ;  /* 0x0004a80001177983 */ /* 0x000f280000300800 */
[----:B------:R0:W-:Y:S04]  /*1d340*/  STL [R1+0x4ec], R2 ;  /* 0x0004ec0201007387 */ /* 0x0001e80000100800 */
[----:B------:R-:W4:Y:S04]  /*1d350*/  LDL.LU R22, [R1+0x4a4] ;  /* 0x0004a40001167983 */ /* 0x000f280000300800 */
[----:B------:R-:W4:Y:S04]  /*1d360*/  LDL.LU R24, [R1+0x4a0] ;  /* 0x0004a00001187983 */ /* 0x000f280000300800 */
[----:B------:R-:W4:Y:S04]  /*1d370*/  LDL.LU R26, [R1+0x48c] ;  /* 0x00048c00011a7983 */ /* 0x000f280000300800 */
[----:B0-----:R-:W4:Y:S01]  /*1d380*/  LDL.LU R2, [R1+0x498] ;  /* 0x0004980001027983 */ /* 0x001f220000300800 */
[----:B--2---:R-:W-:-:S03]  /*1d390*/  SEL R18, R4, R11, !P1 ;  /* 0x0000000b04127207 */ /* 0x004fc60004800000 */
[----:B------:R-:W2:Y:S04]  /*1d3a0*/  LDL.LU R11, [R1+0x49c] ;  /* 0x00049c00010b7983 */ /* 0x000ea80000300800 */
[----:B------:R-:W-:Y:S04]  /*1d3b0*/  STL [R1+0x4e8], R18 ;  /* 0x0004e81201007387 */ /* 0x000fe80000100800 */
[----:B------:R-:W2:Y:S01]  /*1d3c0*/  LDL.LU R27, [R1+0x490] ;  /* 0x00049000011b7983 */ /* 0x000ea20000300800 */
[----:B---3--:R-:W-:-:S03]  /*1d3d0*/  SEL R15, R4, R13, !P1 ;  /* 0x0000000d040f7207 */ /* 0x008fc60004800000 */
[----:B------:R-:W3:Y:S04]  /*1d3e0*/  LDL.LU R13, [R1+0x494] ;  /* 0x00049400010d7983 */ /* 0x000ee80000300800 */
[----:B------:R-:W-:Y:S04]  /*1d3f0*/  STL [R1+0x4e4], R15 ;  /* 0x0004e40f01007387 */ /* 0x000fe80000100800 */
[----:B------:R-:W3:Y:S04]  /*1d400*/  LDL.LU R28, [R1+0x488] ;  /* 0x00048800011c7983 */ /* 0x000ee80000300800 */
[----:B------:R-:W3:Y:S01]  /*1d410*/  LDL.LU R21, [R1+0x484] ;  /* 0x0004840001157983 */ /* 0x000ee20000300800 */
[----:B----4-:R-:W-:-:S05]  /*1d420*/  SEL R12, R4, R12, !P1 ;  /* 0x0000000c040c7207 */ /* 0x010fca0004800000 */
        /* <DEDUP_REMOVED lines=29> */
[----:B------:R-:W-:-:S03]  /*1d600*/  SEL R5, R4, R22, !P1 ;  /* 0x0000001604057207 */ /* 0x000fc60004800000 */
[----:B------:R0:W-:Y:S01]  /*1d610*/  STL [R1+0x4b8], R0 ;  /* 0x0004b80001007387 */ /* 0x0001e20000100800 */
[----:B-1----:R-:W-:-:S03]  /*1d620*/  SEL R6, R4, R24, !P1 ;  /* 0x0000001804067207 */ /* 0x002fc60004800000 */
[----:B------:R1:W-:Y:S04]  /*1d630*/  STL [R1+0x4b0], R5 ;  /* 0x0004b00501007387 */ /* 0x0003e80000100800 */
[----:B------:R-:W-:Y:S01]  /*1d640*/  STL [R1+0x4ac], R6 ;  /* 0x0004ac0601007387 */ /* 0x000fe20000100800 */
[C---:B0-----:R-:W-:Y:S02]  /*1d650*/  SEL R0, R4.reuse, R26, !P1 ;  /* 0x0000001a04007207 */ /* 0x041fe40004800000 */
[C---:B-1----:R-:W-:Y:S02]  /*1d660*/  SEL R5, R4.reuse, R2, !P1 ;  /* 0x0000000204057207 */ /* 0x042fe40004800000 */
[----:B------:R-:W4:Y:S04]  /*1d670*/  LDL.LU R2, [R1+0x458] ;  /* 0x0004580001027983 */ /* 0x000f280000300800 */
[----:B------:R2:W-:Y:S04]  /*1d680*/  STL [R1+0x4a8], R0 ;  /* 0x0004a80001007387 */ /* 0x0005e80000100800 */
[----:B------:R0:W-:Y:S01]  /*1d690*/  STL [R1+0x4a4], R5 ;  /* 0x0004a40501007387 */ /* 0x0001e20000100800 */
[----:B--2---:R-:W-:-:S03]  /*1d6a0*/  SEL R0, R4, R11, !P1 ;  /* 0x0000000b04007207 */ /* 0x004fc60004800000 */
[----:B------:R-:W2:Y:S04]  /*1d6b0*/  LDL.LU R11, [R1+0x454] ;  /* 0x00045400010b7983 */ /* 0x000ea80000300800 */
[----:B------:R3:W-:Y:S01]  /*1d6c0*/  STL [R1+0x4a0], R0 ;  /* 0x0004a00001007387 */ /* 0x0007e20000100800 */
[C---:B0-----:R-:W-:Y:S02]  /*1d6d0*/  SEL R5, R4.reuse, R27, !P1 ;  /* 0x0000001b04057207 */ /* 0x041fe40004800000 */
[C---:B---3--:R-:W-:Y:S02]  /*1d6e0*/  SEL R0, R4.reuse, R13, !P1 ;  /* 0x0000000d04007207 */ /* 0x048fe40004800000 */
[----:B------:R-:W3:Y:S04]  /*1d6f0*/  LDL.LU R13, [R1+0x450] ;  /* 0x00045000010d7983 */ /* 0x000ee80000300800 */
[----:B------:R0:W-:Y:S01]  /*1d700*/  STL [R1+0x49c], R5 ;  /* 0x00049c0501007387 */ /* 0x0001e20000100800 */
[----:B------:R-:W-:-:S02]  /*1d710*/  SEL R6, R4, R21, !P1 ;  /* 0x0000001504067207 */ /* 0x000fc40004800000 */
[C---:B0-----:R-:W-:Y:S01]  /*1d720*/  SEL R5, R4.reuse, R28, !P1 ;  /* 0x0000001c04057207 */ /* 0x041fe20004800000 */
[----:B------:R4:W-:Y:S04]  /*1d730*/  STL [R1+0x498], R0 ;  /* 0x0004980001007387 */ /* 0x0009e80000100800 */
[----:B------:R0:W-:Y:S04]  /*1d740*/  STL [R1+0x494], R5 ;  /* 0x0004940501007387 */ /* 0x0001e80000100800 */
[----:B------:R1:W-:Y:S01]  /*1d750*/  STL [R1+0x490], R6 ;  /* 0x0004900601007387 */ /* 0x0003e20000100800 */
[----:B----4-:R-:W-:-:S02]  /*1d760*/  SEL R0, R4, R20, !P1 ;  /* 0x0000001404007207 */ /* 0x010fc40004800000 */
[C---:B0-----:R-:W-:Y:S02]  /*1d770*/  SEL R5, R4.reuse, R12, !P1 ;  /* 0x0000000c04057207 */ /* 0x041fe40004800000 */
[----:B------:R-:W4:Y:S04]  /*1d780*/  LDL.LU R12, [R1+0x43c] ;  /* 0x00043c00010c7983 */ /* 0x000f280000300800 */
[----:B------:R0:W-:Y:S01]  /*1d790*/  STL [R1+0x48c], R0 ;  /* 0x00048c0001007387 */ /* 0x0001e20000100800 */
[----:B-1----:R-:W-:-:S03]  /*1d7a0*/  SEL R6, R4, R18, !P1 ;  /* 0x0000001204067207 */ /* 0x002fc60004800000 */
[----:B------:R1:W-:Y:S01]  /*1d7b0*/  STL [R1+0x488], R5 ;  /* 0x0004880501007387 */ /* 0x0003e20000100800 */
[----:B0-----:R-:W-:-:S05]  /*1d7c0*/  SEL R0, R4, R19, !P1 ;  /* 0x0000001304007207 */ /* 0x001fca0004800000 */
[----:B------:R0:W-:Y:S04]  /*1d7d0*/  STL [R1+0x484], R0 ;  /* 0x0004840001007387 */ /* 0x0001e80000100800 */
[----:B------:R-:W-:Y:S04]  /*1d7e0*/  STL [R1+0x480], R6 ;  /* 0x0004800601007387 */ /* 0x000fe80000100800 */
[----:B------:R-:W4:Y:S01]  /*1d7f0*/  LDL.LU R7, [R1+0x444] ;  /* 0x0004440001077983 */ /* 0x000f220000300800 */
[C---:B-1----:R-:W-:Y:S02]  /*1d800*/  SEL R5, R4.reuse, R15, !P1 ;  /* 0x0000000f04057207 */ /* 0x042fe40004800000 */
        /* <DEDUP_REMOVED lines=27> */
[----:B------:R3:W-:Y:S04]  /*1d9c0*/  STL [R1+0x464], R3 ;  /* 0x0004640301007387 */ /* 0x0007e80000100800 */
[----:B------:R-:W2:Y:S04]  /*1d9d0*/  LDL.LU R28, [R1+0x408] ;  /* 0x00040800011c7983 */ /* 0x000ea80000300800 */
[----:B------:R-:W2:Y:S01]  /*1d9e0*/  LDL.LU R21, [R1+0x404] ;  /* 0x0004040001157983 */ /* 0x000ea20000300800 */
[----:B---3--:R-:W-:-:S05]  /*1d9f0*/  SEL R3, R4, R13, !P1 ;  /* 0x0000000d04037207 */ /* 0x008fca0004800000 */
[----:B------:R4:W-:Y:S04]  /*1da00*/  STL [R1+0x460], R3 ;  /* 0x0004600301007387 */ /* 0x0009e80000100800 */
[----:B------:R-:W3:Y:S04]  /*1da10*/  LDL.LU R20, [R1+0x400] ;  /* 0x0004000001147983 */ /* 0x000ee80000300800 */
[----:B------:R-:W3:Y:S04]  /*1da20*/  LDL.LU R13, [R1+0x3fc] ;  /* 0x0003fc00010d7983 */ /* 0x000ee80000300800 */
[----:B------:R-:W3:Y:S04]  /*1da30*/  LDL.LU R19, [R1+0x3f8] ;  /* 0x0003f80001137983 */ /* 0x000ee80000300800 */
[----:B------:R-:W3:Y:S01]  /*1da40*/  LDL.LU R18, [R1+0x3e4] ;  /* 0x0003e40001127983 */ /* 0x000ee20000300800 */
[----:B----4-:R-:W-:-:S05]  /*1da50*/  SEL R3, R4, R12, !P1 ;  /* 0x0000000c04037207 */ /* 0x010fca0004800000 */
[----:B------:R0:W-:Y:S04]  /*1da60*/  STL [R1+0x45c], R3 ;  /* 0x00045c0301007387 */ /* 0x0001e80000100800 */
[----:B0-----:R-:W4:Y:S04]  /*1da70*/  LDL.LU R3, [R1+0x3e8] ;  /* 0x0003e80001037983 */ /* 0x001f280000300800 */
[----:B------:R-:W4:Y:S01]  /*1da80*/  LDL.LU R12, [R1+0x3ec] ;  /* 0x0003ec00010c7983 */ /* 0x000f220000300800 */
[----:B------:R-:W-:-:S05]  /*1da90*/  SEL R7, R4, R7, !P1 ;  /* 0x0000000704077207 */ /* 0x000fca0004800000 */
[----:B------:R0:W-:Y:S02]  /*1daa0*/  STL [R1+0x458], R7 ;  /* 0x0004580701007387 */ /* 0x0001e40000100800 */
[C---:B0-----:R-:W-:Y:S02]  /*1dab0*/  SEL R7, R4.reuse, R5, !P1 ;  /* 0x0000000504077207 */ /* 0x041fe40004800000 */
[----:B------:R-:W-:-:S03]  /*1dac0*/  SEL R6, R4, R6, !P1 ;  /* 0x0000000604067207 */ /* 0x000fc60004800000 */
[----:B------:R-:W-:Y:S04]  /*1dad0*/  STL [R1+0x454], R7 ;  /* 0x0004540701007387 */ /* 0x000fe80000100800 */
[----:B------:R-:W-:Y:S01]  /*1dae0*/  STL [R1+0x450], R6 ;  /* 0x0004500601007387 */ /* 0x000fe20000100800 */
[C---:B------:R-:W-:Y:S02]  /*1daf0*/  SEL R5, R4.reuse, R0, !P1 ;  /* 0x0000000004057207 */ /* 0x040fe40004800000 */
[C---:B------:R-:W-:Y:S02]  /*1db00*/  SEL R0, R4.reuse, R17, !P1 ;  /* 0x0000001104007207 */ /* 0x040fe40004800000 */
        /* <DEDUP_REMOVED lines=22> */
[----:B0-----:R-:W-:-:S03]  /*1dc70*/  SEL R0, R4, R2, !P1 ;  /* 0x0000000204007207 */ /* 0x001fc60004800000 */
[----:B------:R-:W4:Y:S04]  /*1dc80*/  LDL.LU R2, [R1+0x3d4] ;  /* 0x0003d40001027983 */ /* 0x000f280000300800 */
[----:B------:R2:W-:Y:S01]  /*1dc90*/  STL [R1+0x424], R0 ;  /* 0x0004240001007387 */ /* 0x0005e20000100800 */
[C---:B-1----:R-:W-:Y:S02]  /*1dca0*/  SEL R5, R4.reuse, R27, !P1 ;  /* 0x0000001b04057207 */ /* 0x042fe40004800000 */
[C---:B--2---:R-:W-:Y:S02]  /*1dcb0*/  SEL R0, R4.reuse, R11, !P1 ;  /* 0x0000000b04007207 */ /* 0x044fe40004800000 */
[----:B------:R-:W2:Y:S04]  /*1dcc0*/  LDL.LU R11, [R1+0x3d0] ;  /* 0x0003d000010b7983 */ /* 0x000ea80000300800 */
[----:B------:R0:W-:Y:S01]  /*1dcd0*/  STL [R1+0x420], R5 ;  /* 0x0004200501007387 */ /* 0x0001e20000100800 */
[----:B------:R-:W-:-:S02]  /*1dce0*/  SEL R6, R4, R21, !P1 ;  /* 0x0000001504067207 */ /* 0x000fc40004800000 */
[C---:B0-----:R-:W-:Y:S01]  /*1dcf0*/  SEL R5, R4.reuse, R28, !P1 ;  /* 0x0000001c04057207 */ /* 0x041fe20004800000 */
[----:B------:R3:W-:Y:S04]  /*1dd00*/  STL [R1+0x41c], R0 ;  /* 0x00041c0001007387 */ /* 0x0007e80000100800 */
[----:B------:R0:W-:Y:S04]  /*1dd10*/  STL [R1+0x418], R5 ;  /* 0x0004180501007387 */ /* 0x0001e80000100800 */
[----:B------:R-:W-:Y:S01]  /*1dd20*/  STL [R1+0x414], R6 ;  /* 0x0004140601007387 */ /* 0x000fe20000100800 */
[----:B---3--:R-:W-:-:S02]  /*1dd30*/  SEL R0, R4, R20, !P1 ;  /* 0x0000001404007207 */ /* 0x008fc40004800000 */
[C---:B0-----:R-:W-:Y:S02]  /*1dd40*/  SEL R5, R4.reuse, R13, !P1 ;  /* 0x0000000d04057207 */ /* 0x041fe40004800000 */
[----:B------:R-:W3:Y:S04]  /*1dd50*/  LDL.LU R13, [R1+0x3cc] ;  /* 0x0003cc00010d7983 */ /* 0x000ee80000300800 */
[----:B------:R0:W-:Y:S04]  /*1dd60*/  STL [R1+0x410], R0 ;  /* 0x0004100001007387 */ /* 0x0001e80000100800 */
[----:B------:R1:W-:Y:S01]  /*1dd70*/  STL [R1+0x40c], R5 ;  /* 0x00040c0501007387 */ /* 0x0003e20000100800 */
[----:B0-----:R-:W-:-:S02]  /*1dd80*/  SEL R0, R4, R19, !P1 ;  /* 0x0000001304007207 */ /* 0x001fc40004800000 */
[----:B-1----:R-:W-:-:S03]  /*1dd90*/  SEL R5, R4, R18, !P1 ;  /* 0x0000001204057207 */ /* 0x002fc60004800000 */
[----:B------:R0:W-:Y:S04]  /*1dda0*/  STL [R1+0x408], R0 ;  /* 0x0004080001007387 */ /* 0x0001e80000100800 */
[----:B------:R1:W-:Y:S04]  /*1ddb0*/  STL [R1+0x404], R5 ;  /* 0x0004040501007387 */ /* 0x0003e80000100800 */
[----:B------:R-:W3:Y:S01]  /*1ddc0*/  LDL.LU R7, [R1+0x3c8] ;  /* 0x0003c80001077983 */ /* 0x000ee20000300800 */
[C---:B----4-:R-:W-:Y:S02]  /*1ddd0*/  SEL R3, R4.reuse, R3, !P1 ;  /* 0x0000000304037207 */ /* 0x050fe40004800000 */
        /* <DEDUP_REMOVED lines=21> */
[----:B------:R-:W-:-:S03]  /*1df30*/  SEL R18, R4, R16, !P1 ;  /* 0x0000001004127207 */ /* 0x000fc60004800000 */
        /* <DEDUP_REMOVED lines=8> */
[----:B--2---:R-:W-:-:S05]  /*1dfc0*/  SEL R11, R4, R11, !P1 ;  /* 0x0000000b040b7207 */ /* 0x004fca0004800000 */
[----:B------:R0:W-:Y:S04]  /*1dfd0*/  STL [R1+0x3e4], R11 ;  /* 0x0003e40b01007387 */ /* 0x0001e80000100800 */
[----:B------:R-:W2:Y:S04]  /*1dfe0*/  LDL.LU R20, [R1+0x37c] ;  /* 0x00037c0001147983 */ /* 0x000ea80000300800 */
[----:B0-----:R-:W2:Y:S04]  /*1dff0*/  LDL.LU R11, [R1+0x378] ;  /* 0x00037800010b7983 */ /* 0x001ea80000300800 */
[----:B------:R-:W2:Y:S04]  /*1e000*/  LDL.LU R19, [R1+0x360] ;  /* 0x0003600001137983 */ /* 0x000ea80000300800 */
[----:B------:R-:W2:Y:S01]  /*1e010*/  LDL.LU R18, [R1+0x364] ;  /* 0x0003640001127983 */ /* 0x000ea20000300800 */
[----:B---3--:R-:W-:-:S05]  /*1e020*/  SEL R13, R4, R13, !P1 ;  /* 0x0000000d040d7207 */ /* 0x008fca0004800000 */
[----:B------:R0:W-:Y:S04]  /*1e030*/  STL [R1+0x3dc], R13 ;  /* 0x0003dc0d01007387 */ /* 0x0001e80000100800 */
[----:B------:R-:W3:Y:S04]  /*1e040*/  LDL.LU R15, [R1+0x36c] ;  /* 0x00036c00010f7983 */ /* 0x000ee80000300800 */
[----:B0-----:R-:W3:Y:S01]  /*1e050*/  LDL.LU R13, [R1+0x370] ;  /* 0x00037000010d7983 */ /* 0x001ee20000300800 */
[----:B------:R-:W-:-:S05]  /*1e060*/  SEL R7, R4, R7, !P1 ;  /* 0x0000000704077207 */ /* 0x000fca0004800000 */
[----:B------:R4:W-:Y:S02]  /*1e070*/  STL [R1+0x3d8], R7 ;  /* 0x0003d80701007387 */ /* 0x0009e40000100800 */
[C---:B----4-:R-:W-:Y:S02]  /*1e080*/  SEL R7, R4.reuse, R5, !P1 ;  /* 0x0000000504077207 */ /* 0x050fe40004800000 */
        /* <DEDUP_REMOVED lines=11> */
[----:B-1----:R-:W-:-:S03]  /*1e140*/  SEL R0, R4, R17, !P1 ;  /* 0x0000001104007207 */ /* 0x002fc60004800000 */
        /* <DEDUP_REMOVED lines=21> */
[----:B------:R0:W-:Y:S04]  /*1e2a0*/  STL [R1+0x3a0], R5 ;  /* 0x0003a00501007387 */ /* 0x0001e80000100800 */
[----:B------:R2:W-:Y:S01]  /*1e2b0*/  STL [R1+0x39c], R0 ;  /* 0x00039c0001007387 */ /* 0x0005e20000100800 */
[----:B------:R-:W-:-:S02]  /*1e2c0*/  SEL R6, R4, R21, !P1 ;  /* 0x0000001504067207 */ /* 0x000fc40004800000 */
[----:B0-----:R-:W-:-:S05]  /*1e2d0*/  SEL R5, R4, R28, !P1 ;  /* 0x0000001c04057207 */ /* 0x001fca0004800000 */
[----:B------:R0:W-:Y:S04]  /*1e2e0*/  STL [R1+0x398], R5 ;  /* 0x0003980501007387 */ /* 0x0001e80000100800 */
[----:B------:R1:W-:Y:S01]  /*1e2f0*/  STL [R1+0x394], R6 ;  /* 0x0003940601007387 */ /* 0x0003e20000100800 */
[C---:B--2---:R-:W-:Y:S02]  /*1e300*/  SEL R0, R4.reuse, R20, !P1 ;  /* 0x0000001404007207 */ /* 0x044fe40004800000 */
[C---:B0-----:R-:W-:Y:S02]  /*1e310*/  SEL R5, R4.reuse, R11, !P1 ;  /* 0x0000000b04057207 */ /* 0x041fe40004800000 */
[----:B------:R-:W2:Y:S04]  /*1e320*/  LDL.LU R11, [R1+0x34c] ;  /* 0x00034c00010b7983 */ /* 0x000ea80000300800 */
[----:B------:R0:W-:Y:S01]  /*1e330*/  STL [R1+0x390], R0 ;  /* 0x0003900001007387 */ /* 0x0001e20000100800 */
[----:B-1----:R-:W-:-:S03]  /*1e340*/  SEL R6, R4, R18, !P1 ;  /* 0x0000001204067207 */ /* 0x002fc60004800000 */
[----:B------:R3:W-:Y:S01]  /*1e350*/  STL [R1+0x38c], R5 ;  /* 0x00038c0501007387 */ /* 0x0007e20000100800 */
[----:B0-----:R-:W-:-:S05]  /*1e360*/  SEL R0, R4, R19, !P1 ;  /* 0x0000001304007207 */ /* 0x001fca0004800000 */
[----:B------:R0:W-:Y:S04]  /*1e370*/  STL [R1+0x388], R0 ;  /* 0x0003880001007387 */ /* 0x0001e80000100800 */
[----:B------:R-:W-:Y:S01]  /*1e380*/  STL [R1+0x384], R6 ;  /* 0x0003840601007387 */ /* 0x000fe20000100800 */
[----:B---3--:R-:W-:-:S03]  /*1e390*/  SEL R5, R4, R15, !P1 ;  /* 0x0000000f04057207 */ /* 0x008fc60004800000 */
[----:B------:R-:W3:Y:S01]  /*1e3a0*/  LDL.LU R7, [R1+0x348] ;  /* 0x0003480001077983 */ /* 0x000ee20000300800 */
[----:B0-----:R-:W-:-:S03]  /*1e3b0*/  SEL R0, R4, R13, !P1 ;  /* 0x0000000d04007207 */ /* 0x001fc60004800000 */
[----:B------:R0:W-:Y:S04]  /*1e3c0*/  STL [R1+0x380], R5 ;  /* 0x0003800501007387 */ /* 0x0001e80000100800 */
[----:B0-----:R-:W3:Y:S04]  /*1e3d0*/  LDL.LU R5, [R1+0x344] ;  /* 0x0003440001057983 */ /* 0x001ee80000300800 */
        /* <DEDUP_REMOVED lines=35> */
[----:B0-----:R-:W2:Y:S04]  /*1e610*/  LDL.LU R3, [R1+0x2e0] ;  /* 0x0002e00001037983 */ /* 0x001ea80000300800 */
[----:B------:R-:W2:Y:S01]  /*1e620*/  LDL.LU R11, [R1+0x2e4] ;  /* 0x0002e400010b7983 */ /* 0x000ea20000300800 */
[----:B---3--:R-:W-:-:S05]  /*1e630*/  SEL R7, R4, R7, !P1 ;  /* 0x0000000704077207 */ /* 0x008fca0004800000 */
[----:B------:R0:W-:Y:S02]  /*1e640*/  STL [R1+0x35c], R7 ;  /* 0x00035c0701007387 */ /* 0x0001e40000100800 */
[C---:B0-----:R-:W-:Y:S02]  /*1e650*/  SEL R7, R4.reuse, R5, !P1 ;  /* 0x0000000504077207 */ /* 0x041fe40004800000 */
        /* <DEDUP_REMOVED lines=38> */
[----:B------:R-:W-:Y:S01]  /*1e8c0*/  STL [R1+0x318], R6 ;  /* 0x0003180601007387 */ /* 0x000fe20000100800 */
[C---:B-1----:R-:W-:Y:S02]  /*1e8d0*/  SEL R0, R4.reuse, R20, !P1 ;  /* 0x0000001404007207 */ /* 0x042fe40004800000 */
[C---:B0-----:R-:W-:Y:S02]  /*1e8e0*/  SEL R5, R4.reuse, R2, !P1 ;  /* 0x0000000204057207 */ /* 0x041fe40004800000 */
[----:B------:R-:W4:Y:S04]  /*1e8f0*/  LDL.LU R2, [R1+0x2d8] ;  /* 0x0002d80001027983 */ /* 0x000f280000300800 */
[----:B------:R0:W-:Y:S04]  /*1e900*/  STL [R1+0x314], R0 ;  /* 0x0003140001007387 */ /* 0x0001e80000100800 */
[----:B------:R1:W-:Y:S01]  /*1e910*/  STL [R1+0x310], R5 ;  /* 0x0003100501007387 */ /* 0x0003e20000100800 */
[----:B0-----:R-:W-:-:S02]  /*1e920*/  SEL R0, R4, R19, !P1 ;  /* 0x0000001304007207 */ /* 0x001fc40004800000 */
[----:B-1----:R-:W-:-:S03]  /*1e930*/  SEL R5, R4, R18, !P1 ;  /* 0x0000001204057207 */ /* 0x002fc60004800000 */
[----:B------:R0:W-:Y:S04]  /*1e940*/  STL [R1+0x30c], R0 ;  /* 0x00030c0001007387 */ /* 0x0001e80000100800 */
[----:B------:R1:W-:Y:S04]  /*1e950*/  STL [R1+0x308], R5 ;  /* 0x0003080501007387 */ /* 0x0003e80000100800 */
[----:B------:R-:W4:Y:S01]  /*1e960*/  LDL.LU R7, [R1+0x2d4] ;  /* 0x0002d40001077983 */ /* 0x000f220000300800 */
[C---:B--2---:R-:W-:Y:S02]  /*1e970*/  SEL R3, R4.reuse, R3, !P1 ;  /* 0x0000000304037207 */ /* 0x044fe40004800000 */
[----:B0-----:R-:W-:-:S03]  /*1e980*/  SEL R0, R4, R11, !P1 ;  /* 0x0000000b04007207 */ /* 0x001fc60004800000 */
[----:B------:R-:W-:Y:S04]  /*1e990*/  STL [R1+0x304], R3 ;  /* 0x0003040301007387 */ /* 0x000fe80000100800 */
[----:B-1----:R-:W2:Y:S04]  /*1e9a0*/  LDL.LU R5, [R1+0x2d0] ;  /* 0x0002d00001057983 */ /* 0x002ea80000300800 */
        /* <DEDUP_REMOVED lines=9> */
[----:B------:R-:W-:-:S05]  /*1ea40*/  SEL R15, R4, R15, !P1 ;  /* 0x0000000f040f7207 */ /* 0x000fca0004800000 */
        /* <DEDUP_REMOVED lines=20> */
[----:B0-----:R-:W4:Y:S04]  /*1eb90*/  LDL.LU R3, [R1+0x244] ;  /* 0x0002440001037983 */ /* 0x001f280000300800 */
[----:B------:R-:W4:Y:S04]  /*1eba0*/  LDL.LU R19, [R1+0x27c] ;  /* 0x00027c0001137983 */ /* 0x000f280000300800 */
[----:B------:R-:W4:Y:S01]  /*1ebb0*/  LDL.LU R15, [R1+0x264] ;  /* 0x00026400010f7983 */ /* 0x000f220000300800 */
[----:B------:R-:W-:-:S05]  /*1ebc0*/  SEL R2, R4, R2, !P1 ;  /* 0x0000000204027207 */ /* 0x000fca0004800000 */
[----:B------:R0:W-:Y:S04]  /*1ebd0*/  STL [R1+0x2e4], R2 ;  /* 0x0002e40201007387 */ /* 0x0001e80000100800 */
[----:B------:R-:W4:Y:S04]  /*1ebe0*/  LDL.LU R16, [R1+0x26c] ;  /* 0x00026c0001107983 */ /* 0x000f280000300800 */
[----:B0-----:R-:W4:Y:S01]  /*1ebf0*/  LDL.LU R2, [R1+0x270] ;  /* 0x0002700001027983 */ /* 0x001f220000300800 */
        /* <DEDUP_REMOVED lines=12> */
[----:B------:R-:W2:Y:S04]  /*1ecc0*/  LDL.LU R18, [R1+0x268] ;  /* 0x0002680001127983 */ /* 0x000ea80000300800 */
[----:B------:R-:W-:Y:S01]  /*1ecd0*/  STL [R1+0x2cc], R5 ;  /* 0x0002cc0501007387 */ /* 0x000fe20000100800 */
[----:B---3--:R-:W-:-:S03]  /*1ece0*/  SEL R0, R4, R13, !P1 ;  /* 0x0000000d04007207 */ /* 0x008fc60004800000 */
        /* <DEDUP_REMOVED lines=34> */
[----:B------:R0:W-:Y:S01]  /*1ef10*/  STL [R1+0x290], R0 ;  /* 0x0002900001007387 */ /* 0x0001e20000100800 */
[----:B-1----:R-:W-:-:S03]  /*1ef20*/  SEL R5, R4, R16, !P1 ;  /* 0x0000001004057207 */ /* 0x002fc60004800000 */
[----:B------:R-:W-:Y:S04]  /*1ef30*/  STL [R1+0x28c], R6 ;  /* 0x00028c0601007387 */ /* 0x000fe80000100800 */
[----:B------:R-:W4:Y:S01]  /*1ef40*/  LDL.LU R7, [R1+0x24c] ;  /* 0x00024c0001077983 */ /* 0x000f220000300800 */
[----:B0-----:R-:W-:-:S03]  /*1ef50*/  SEL R0, R4, R2, !P1 ;  /* 0x0000000204007207 */ /* 0x001fc60004800000 */
[----:B------:R0:W-:Y:S04]  /*1ef60*/  STL [R1+0x288], R5 ;  /* 0x0002880501007387 */ /* 0x0001e80000100800 */
[----:B0-----:R-:W4:Y:S04]  /*1ef70*/  LDL.LU R5, [R1+0x248] ;  /* 0x0002480001057983 */ /* 0x001f280000300800 */
[----:B------:R2:W-:Y:S04]  /*1ef80*/  STL [R1+0x280], R0 ;  /* 0x0002800001007387 */ /* 0x0005e80000100800 */
[----:B------:R-:W4:Y:S04]  /*1ef90*/  LDL.LU R2, [R1+0x224] ;  /* 0x0002240001027983 */ /* 0x000f280000300800 */
[----:B------:R-:W4:Y:S04]  /*1efa0*/  LDL.LU R6, [R1+0x20c] ;  /* 0x00020c0001067983 */ /* 0x000f280000300800 */
[----:B------:R-:W4:Y:S04]  /*1efb0*/  LDL.LU R16, [R1+0x214] ;  /* 0x0002140001107983 */ /* 0x000f280000300800 */
[----:B------:R-:W4:Y:S01]  /*1efc0*/  LDL.LU R15, [R1+0x238] ;  /* 0x00023800010f7983 */ /* 0x000f220000300800 */
[----:B--2---:R-:W-:-:S03]  /*1efd0*/  SEL R0, R4, R11, !P1 ;  /* 0x0000000b04007207 */ /* 0x004fc60004800000 */
[----:B------:R-:W2:Y:S04]  /*1efe0*/  LDL.LU R11, [R1+0x240] ;  /* 0x00024000010b7983 */ /* 0x000ea80000300800 */
[----:B------:R0:W-:Y:S01]  /*1eff0*/  STL [R1+0x27c], R0 ;  /* 0x00027c0001007387 */ /* 0x0001e20000100800 */
[----:B------:R-:W-:-:S03]  /*1f000*/  SEL R18, R4, R18, !P1 ;  /* 0x0000001204127207 */ /* 0x000fc60004800000 */
[----:B0-----:R-:W2:Y:S04]  /*1f010*/  LDL.LU R0, [R1+0x23c] ;  /* 0x00023c0001007983 */ /* 0x001ea80000300800 */
        /* <DEDUP_REMOVED lines=28> */
[----:B------:R0:W-:Y:S01]  /*1f1e0*/  STL [R1+0x25c], R7 ;  /* 0x00025c0701007387 */ /* 0x0001e20000100800 */
[----:B------:R-:W-:-:S03]  /*1f1f0*/  SEL R5, R4, R5, !P1 ;  /* 0x0000000504057207 */ /* 0x000fc60004800000 */
[----:B0-----:R-:W4:Y:S04]  /*1f200*/  LDL.LU R7, [R1+0x3324] ;  /* 0x0033240001077983 */ /* 0x001f280000300800 */
[----:B------:R0:W-:Y:S01]  /*1f210*/  STL [R1+0x258], R5 ;  /* 0x0002580501007387 */ /* 0x0001e20000100800 */
[C---:B------:R-:W-:Y:S02]  /*1f220*/  SEL R2, R4.reuse, R2, !P1 ;  /* 0x0000000204027207 */ /* 0x040fe40004800000 */
[C---:B------:R-:W-:Y:S01]  /*1f230*/  SEL R6, R4.reuse, R6, !P1 ;  /* 0x0000000604067207 */ /* 0x040fe20004800000 */
[----:B0-----:R-:W4:Y:S04]  /*1f240*/  LDL.LU R5, [R1+0x3320] ;  /* 0x0033200001057983 */ /* 0x001f280000300800 */
[----:B------:R0:W-:Y:S01]  /*1f250*/  STL [R1+0x254], R2 ;  /* 0x0002540201007387 */ /* 0x0001e20000100800 */
[----:B------:R-:W-:-:S03]  /*1f260*/  SEL R15, R4, R15, !P1 ;  /* 0x0000000f040f7207 */ /* 0x000fc60004800000 */
[----:B0-----:R-:W4:Y:S04]  /*1f270*/  LDL.LU R2, [R1+0x331c] ;  /* 0x00331c0001027983 */ /* 0x001f280000300800 */
[----:B------:R0:W-:Y:S02]  /*1f280*/  STL [R1+0x250], R6 ;  /* 0x0002500601007387 */ /* 0x0001e40000100800 */
[C---:B0-----:R-:W-:Y:S02]  /*1f290*/  SEL R6, R4.reuse, R16, !P1 ;  /* 0x0000001004067207 */ /* 0x041fe40004800000 */
[----:B------:R-:W4:Y:S04]  /*1f2a0*/  LDL.LU R16, [R1+0x1d8] ;  /* 0x0001d80001107983 */ /* 0x000f280000300800 */
[----:B------:R-:W-:Y:S04]  /*1f2b0*/  STL [R1+0x24c], R6 ;  /* 0x00024c0601007387 */ /* 0x000fe80000100800 */
[----:B------:R0:W-:Y:S04]  /*1f2c0*/  STL [R1+0x248], R15 ;  /* 0x0002480f01007387 */ /* 0x0001e80000100800 */
[----:B0-----:R-:W4:Y:S01]  /*1f2d0*/  LDL.LU R15, [R1+0x1d4] ;  /* 0x0001d400010f7983 */ /* 0x001f220000300800 */
[----:B--2---:R-:W-:-:S03]  /*1f2e0*/  SEL R6, R4, R11, !P1 ;  /* 0x0000000b04067207 */ /* 0x004fc60004800000 */
[----:B------:R-:W2:Y:S04]  /*1f2f0*/  LDL.LU R11, [R1+0x1d0] ;  /* 0x0001d000010b7983 */ /* 0x000ea80000300800 */
[----:B------:R3:W-:Y:S01]  /*1f300*/  STL [R1+0x244], R6 ;  /* 0x0002440601007387 */ /* 0x0007e20000100800 */
[----:B------:R-:W-:-:S05]  /*1f310*/  SEL R0, R4, R0, !P1 ;  /* 0x0000000004007207 */ /* 0x000fca0004800000 */
[----:B------:R0:W-:Y:S01]  /*1f320*/  STL [R1+0x240], R0 ;  /* 0x0002400001007387 */ /* 0x0001e20000100800 */
[C---:B---3--:R-:W-:Y:S02]  /*1f330*/  SEL R6, R4.reuse, R29, !P1 ;  /* 0x0000001d04067207 */ /* 0x048fe40004800000 */
[----:B0-----:R-:W-:-:S03]  /*1f340*/  SEL R0, R4, R23, !P1 ;  /* 0x0000001704007207 */ /* 0x001fc60004800000 */
[----:B------:R0:W-:Y:S01]  /*1f350*/  STL [R1+0x23c], R6 ;  /* 0x00023c0601007387 */ /* 0x0001e20000100800 */
[----:B------:R-:W-:-:S03]  /*1f360*/  SEL R22, R4, R22, !P1 ;  /* 0x0000001604167207 */ /* 0x000fc60004800000 */
[----:B------:R1:W-:Y:S01]  /*1f370*/  STL [R1+0x238], R0 ;  /* 0x0002380001007387 */ /* 0x0003e20000100800 */
[----:B0-----:R-:W-:-:S03]  /*1f380*/  SEL R6, R4, R24, !P1 ;  /* 0x0000001804067207 */ /* 0x001fc60004800000 */
[----:B------:R-:W-:Y:S01]  /*1f390*/  STL [R1+0x234], R22 ;  /* 0x0002341601007387 */ /* 0x000fe20000100800 */
[----:B-1----:R-:W-:-:S03]  /*1f3a0*/  SEL R0, R4, R13, !P1 ;  /* 0x0000000d04007207 */ /* 0x002fc60004800000 */
        /* <DEDUP_REMOVED lines=13> */
[----:B------:R0:W-:Y:S04]  /*1f480*/  STL [R1+0x21c], R0 ;  /* 0x00021c0001007387 */ /* 0x0001e80000100800 */
[----:B------:R-:W-:Y:S01]  /*1f490*/  STL [R1+0x214], R22 ;  /* 0x0002141601007387 */ /* 0x000fe20000100800 */
[C---:B-1----:R-:W-:Y:S02]  /*1f4a0*/  SEL R6, R4.reuse, R21, !P1 ;  /* 0x0000001504067207 */ /* 0x042fe40004800000 */
[C---:B0-----:R-:W-:Y:S02]  /*1f4b0*/  SEL R0, R4.reuse, R14, !P1 ;  /* 0x0000000e04007207 */ /* 0x041fe40004800000 */
[----:B------:R-:W4:Y:S01]  /*1f4c0*/  LDL.LU R14, [R1+0x1c0] ;  /* 0x0001c000010e7983 */ /* 0x000f220000300800 */
[----:B------:R-:W-:-:S03]  /*1f4d0*/  SEL R20, R4, R20, !P1 ;  /* 0x0000001404147207 */ /* 0x000fc60004800000 */
[----:B------:R0:W-:Y:S04]  /*1f4e0*/  STL [R1+0x20c], R6 ;  /* 0x00020c0601007387 */ /* 0x0001e80000100800 */
[----:B------:R1:W-:Y:S01]  /*1f4f0*/  STL [R1+0x204], R0 ;  /* 0x0002040001007387 */ /* 0x0003e20000100800 */
[----:B0-----:R-:W-:-:S03]  /*1f500*/  SEL R6, R4, R19, !P1 ;  /* 0x0000001304067207 */ /* 0x001fc60004800000 */
[----:B------:R-:W-:Y:S04]  /*1f510*/  STL [R1+0x200], R20 ;  /* 0x0002001401007387 */ /* 0x000fe80000100800 */
[----:B------:R0:W-:Y:S01]  /*1f520*/  STL [R1+0x1fc], R6 ;  /* 0x0001fc0601007387 */ /* 0x0001e20000100800 */
[C---:B-1----:R-:W-:Y:S02]  /*1f530*/  SEL R0, R4.reuse, R18, !P1 ;  /* 0x0000001204007207 */ /* 0x042fe40004800000 */
[C---:B------:R-:W-:Y:S01]  /*1f540*/  SEL R3, R4.reuse, R3, !P1 ;  /* 0x0000000304037207 */ /* 0x040fe20004800000 */
[----:B0-----:R-:W4:Y:S04]  /*1f550*/  LDL.LU R6, [R1+0x1b4] ;  /* 0x0001b40001067983 */ /* 0x001f280000300800 */
[----:B------:R0:W-:Y:S04]  /*1f560*/  STL [R1+0x1f8], R0 ;  /* 0x0001f80001007387 */ /* 0x0001e80000100800 */
[----:B0-----:R-:W4:Y:S04]  /*1f570*/  LDL.LU R0, [R1+0x1b0] ;  /* 0x0001b00001007983 */ /* 0x001f280000300800 */
        /* <DEDUP_REMOVED lines=9> */
[----:B------:R-:W-:-:S05]  /*1f610*/  SEL R15, R4, R15, !P1 ;  /* 0x0000000f040f7207 */ /* 0x000fca0004800000 */
[----:B------:R-:W-:Y:S04]  /*1f620*/  STL [R1+0x1ec], R15 ;  /* 0x0001ec0f01007387 */ /* 0x000fe80000100800 */
[----:B------:R-:W4:Y:S01]  /*1f630*/  LDL.LU R24, [R1+0x180] ;  /* 0x0001800001187983 */ /* 0x000f220000300800 */
[C---:B------:R-:W-:Y:S02]  /*1f640*/  SEL R2, R4.reuse, R2, !P1 ;  /* 0x0000000204027207 */ /* 0x040fe40004800000 */
[----:B--2---:R-:W-:-:S05]  /*1f650*/  SEL R11, R4, R11, !P1 ;  /* 0x0000000b040b7207 */ /* 0x004fca0004800000 */
[----:B------:R0:W-:Y:S04]  /*1f660*/  STL [R1+0x1e8], R11 ;  /* 0x0001e80b01007387 */ /* 0x0001e80000100800 */
[----:B------:R-:W2:Y:S04]  /*1f670*/  LDL.LU R26, [R1+0x1a0] ;  /* 0x0001a000011a7983 */ /* 0x000ea80000300800 */
[----:B------:R-:W2:Y:S04]  /*1f680*/  LDL.LU R27, [R1+0x18c] ;  /* 0x00018c00011b7983 */ /* 0x000ea80000300800 */
[----:B------:R-:W2:Y:S04]  /*1f690*/  LDL.LU R21, [R1+0x184] ;  /* 0x0001840001157983 */ /* 0x000ea80000300800 */
[----:B0-----:R-:W2:Y:S01]  /*1f6a0*/  LDL.LU R11, [R1+0x160] ;  /* 0x00016000010b7983 */ /* 0x001ea20000300800 */
[----:B---3--:R-:W-:-:S03]  /*1f6b0*/  SEL R15, R4, R13, !P1 ;  /* 0x0000000d040f7207 */ /* 0x008fc60004800000 */
[----:B------:R-:W3:Y:S04]  /*1f6c0*/  LDL.LU R13, [R1+0x164] ;  /* 0x00016400010d7983 */ /* 0x000ee80000300800 */
[----:B------:R0:W-:Y:S04]  /*1f6d0*/  STL [R1+0x1e4], R15 ;  /* 0x0001e40f01007387 */ /* 0x0001e80000100800 */
[----:B0-----:R-:W2:Y:S01]  /*1f6e0*/  LDL.LU R15, [R1+0x168] ;  /* 0x00016800010f7983 */ /* 0x001ea20000300800 */
[----:B----4-:R-:W-:-:S03]  /*1f6f0*/  SEL R19, R4, R12, !P1 ;  /* 0x0000000c04137207 */ /* 0x010fc60004800000 */
[----:B------:R-:W4:Y:S04]  /*1f700*/  LDL.LU R12, [R1+0x16c] ;  /* 0x00016c00010c7983 */ /* 0x000f280000300800 */
[----:B------:R0:W-:Y:S02]  /*1f710*/  STL [R1+0x1e0], R19 ;  /* 0x0001e01301007387 */ /* 0x0001e40000100800 */
[C---:B0-----:R-:W-:Y:S02]  /*1f720*/  SEL R19, R4.reuse, R17, !P1 ;  /* 0x0000001104137207 */ /* 0x041fe40004800000 */
[----:B------:R-:W2:Y:S04]  /*1f730*/  LDL.LU R17, [R1+0x170] ;  /* 0x0001700001117983 */ /* 0x000ea80000300800 */
[----:B------:R-:W-:Y:S04]  /*1f740*/  STL [R1+0x1dc], R19 ;  /* 0x0001dc1301007387 */ /* 0x000fe80000100800 */
[----:B------:R0:W-:Y:S04]  /*1f750*/  STL [R1+0x3278], R2 ;  /* 0x0032780201007387 */ /* 0x0001e80000100800 */
[----:B0-----:R-:W2:Y:S04]  /*1f760*/  LDL.LU R2, [R1+0x1b8] ;  /* 0x0001b80001027983 */ /* 0x001ea80000300800 */
[----:B------:R-:W3:Y:S04]  /*1f770*/  LDL.LU R28, [R1+0xe8] ;  /* 0x0000e800011c7983 */ /* 0x000ee80000300800 */
[----:B------:R-:W3:Y:S01]  /*1f780*/  LDL.LU R20, [R1+0xec] ;  /* 0x0000ec0001147983 */ /* 0x000ee20000300800 */
[----:B------:R-:W-:-:S05]  /*1f790*/  SEL R14, R4, R14, !P1 ;  /* 0x0000000e040e7207 */ /* 0x000fca0004800000 */
[----:B------:R0:W-:Y:S04]  /*1f7a0*/  STL [R1+0x1d8], R14 ;  /* 0x0001d80e01007387 */ /* 0x0001e80000100800 */
[----:B------:R-:W3:Y:S04]  /*1f7b0*/  LDL.LU R19, [R1+0xf8] ;  /* 0x0000f80001137983 */ /* 0x000ee80000300800 */
[----:B0-----:R-:W3:Y:S01]  /*1f7c0*/  LDL.LU R14, [R1+0x150] ;  /* 0x00015000010e7983 */ /* 0x001ee20000300800 */
[C---:B------:R-:W-:Y:S02]  /*1f7d0*/  SEL R0, R4.reuse, R0, !P1 ;  /* 0x0000000004007207 */ /* 0x040fe40004800000 */
[----:B--2---:R-:W-:-:S05]  /*1f7e0*/  SEL R2, R4, R2, !P1 ;  /* 0x0000000204027207 */ /* 0x004fca0004800000 */
[----:B------:R0:W-:Y:S02]  /*1f7f0*/  STL [R1+0x1d4], R2 ;  /* 0x0001d40201007387 */ /* 0x0001e40000100800 */
[C---:B0-----:R-:W-:Y:S02]  /*1f800*/  SEL R2, R4.reuse, R6, !P1 ;  /* 0x0000000604027207 */ /* 0x041fe40004800000 */
[----:B------:R-:W-:-:S03]  /*1f810*/  SEL R6, R4, R29, !P1 ;  /* 0x0000001d04067207 */ /* 0x000fc60004800000 */
[----:B------:R0:W-:Y:S04]  /*1f820*/  STL [R1+0x1d0], R2 ;  /* 0x0001d00201007387 */ /* 0x0001e80000100800 */
[----:B------:R1:W-:Y:S01]  /*1f830*/  STL [R1+0x1cc], R0 ;  /* 0x0001cc0001007387 */ /* 0x0003e20000100800 */
[----:B0-----:R-:W-:-:S03]  /*1f840*/  SEL R2, R4, R23, !P1 ;  /* 0x0000001704027207 */ /* 0x001fc60004800000 */
[----:B------:R-:W-:Y:S01]  /*1f850*/  STL [R1+0x1c8], R6 ;  /* 0x0001c80601007387 */ /* 0x000fe20000100800 */
[----:B-1----:R-:W-:-:S03]  /*1f860*/  SEL R0, R4, R18, !P1 ;  /* 0x0000001204007207 */ /* 0x002fc60004800000 */
[----:B------:R-:W2:Y:S04]  /*1f870*/  LDL.LU R18, [R1+0x154] ;  /* 0x0001540001127983 */ /* 0x000ea80000300800 */
[----:B------:R0:W-:Y:S04]  /*1f880*/  STL [R1+0x1c4], R2 ;  /* 0x0001c40201007387 */ /* 0x0001e80000100800 */
[----:B------:R1:W-:Y:S01]  /*1f890*/  STL [R1+0x1c0], R0 ;  /* 0x0001c00001007387 */ /* 0x0003e20000100800 */
[----:B0-----:R-:W-:-:S03]  /*1f8a0*/  SEL R2, R4, R3, !P1 ;  /* 0x0000000304027207 */ /* 0x001fc60004800000 */
[----:B------:R-:W2:Y:S01]  /*1f8b0*/  LDL.LU R3, [R1+0x15c] ;  /* 0x00015c0001037983 */ /* 0x000ea20000300800 */
[----:B-1----:R-:W-:-:S03]  /*1f8c0*/  SEL R0, R4, R16, !P1 ;  /* 0x0000001004007207 */ /* 0x002fc60004800000 */
[----:B------:R0:W-:Y:S04]  /*1f8d0*/  STL [R1+0x1b8], R2 ;  /* 0x0001b80201007387 */ /* 0x0001e80000100800 */
[----:B------:R-:W2:Y:S01]  /*1f8e0*/  LDL.LU R16, [R1+0x158] ;  /* 0x0001580001107983 */ /* 0x000ea20000300800 */
[----:B------:R-:W-:-:S03]  /*1f8f0*/  SEL R6, R4, R22, !P1 ;  /* 0x0000001604067207 */ /* 0x000fc60004800000 */
[----:B------:R1:W-:Y:S01]  /*1f900*/  STL [R1+0x1b4], R0 ;  /* 0x0001b40001007387 */ /* 0x0003e20000100800 */
[----:B0-----:R-:W-:-:S03]  /*1f910*/  SEL R2, R4, R26, !P1 ;  /* 0x0000001a04027207 */ /* 0x001fc60004800000 */
[----:B------:R0:W-:Y:S01]  /*1f920*/  STL [R1+0x1b0], R6 ;  /* 0x0001b00601007387 */ /* 0x0001e20000100800 */
[C---:B-1----:R-:W-:Y:S02]  /*1f930*/  SEL R0, R4.reuse, R24, !P1 ;  /* 0x0000001804007207 */ /* 0x042fe40004800000 */
[----:B0-----:R-:W-:-:S03]  /*1f940*/  SEL R6, R4, R27, !P1 ;  /* 0x0000001b04067207 */ /* 0x001fc60004800000 */
[----:B------:R-:W-:Y:S04]  /*1f950*/  STL [R1+0x1ac], R0 ;  /* 0x0001ac0001007387 */ /* 0x000fe80000100800 */
[----:B------:R0:W-:Y:S04]  /*1f960*/  STL [R1+0x1a8], R2 ;  /* 0x0001a80201007387 */ /* 0x0001e80000100800 */
[----:B------:R-:W-:Y:S01]  /*1f970*/  STL [R1+0x1a4], R6 ;  /* 0x0001a40601007387 */ /* 0x000fe20000100800 */
[----:B0-----:R-:W-:-:S03]  /*1f980*/  SEL R2, R4, R11, !P1 ;  /* 0x0000000b04027207 */ /* 0x001fc60004800000 */
[----:B------:R-:W2:Y:S01]  /*1f990*/  LDL.LU R11, [R1+0x134] ;  /* 0x00013400010b7983 */ /* 0x000ea20000300800 */
[----:B------:R-:W-:-:S05]  /*1f9a0*/  SEL R0, R4, R21, !P1 ;  /* 0x0000001504007207 */ /* 0x000fca0004800000 */
[----:B------:R3:W-:Y:S04]  /*1f9b0*/  STL [R1+0x1a0], R0 ;  /* 0x0001a00001007387 */ /* 0x0007e80000100800 */
[----:B------:R0:W-:Y:S01]  /*1f9c0*/  STL [R1+0x18c], R2 ;  /* 0x00018c0201007387 */ /* 0x0001e20000100800 */
[----:B---3--:R-:W-:-:S03]  /*1f9d0*/  SEL R0, R4, R13, !P1 ;  /* 0x0000000d04007207 */ /* 0x008fc60004800000 */
[----:B------:R-:W3:Y:S01]  /*1f9e0*/  LDL.LU R13, [R1+0x138] ;  /* 0x00013800010d7983 */ /* 0x000ee20000300800 */
[----:B0-----:R-:W-:-:S03]  /*1f9f0*/  SEL R2, R4, R15, !P1 ;  /* 0x0000000f04027207 */ /* 0x001fc60004800000 */
[----:B------:R4:W-:Y:S04]  /*1fa00*/  STL [R1+0x188], R0 ;  /* 0x0001880001007387 */ /* 0x0009e80000100800 */
[----:B------:R-:W3:Y:S04]  /*1fa10*/  LDL.LU R21, [R1+0x14c] ;  /* 0x00014c0001157983 */ /* 0x000ee80000300800 */
[----:B------:R0:W-:Y:S01]  /*1fa20*/  STL [R1+0x184], R2 ;  /* 0x0001840201007387 */ /* 0x0001e20000100800 */
[----:B----4-:R-:W-:-:S03]  /*1fa30*/  SEL R0, R4, R12, !P1 ;  /* 0x0000000c04007207 */ /* 0x010fc60004800000 */
[----:B------:R-:W4:Y:S04]  /*1fa40*/  LDL.LU R15, [R1+0x148] ;  /* 0x00014800010f7983 */ /* 0x000f280000300800 */
[----:B------:R1:W-:Y:S01]  /*1fa50*/  STL [R1+0x180], R0 ;  /* 0x0001800001007387 */ /* 0x0003e20000100800 */
[----:B0-----:R-:W-:-:S03]  /*1fa60*/  SEL R2, R4, R17, !P1 ;  /* 0x0000001104027207 */ /* 0x001fc60004800000 */
[----:B------:R-:W4:Y:S04]  /*1fa70*/  LDL.LU R12, [R1+0x140] ;  /* 0x00014000010c7983 */ /* 0x000f280000300800 */
[----:B------:R-:W4:Y:S01]  /*1fa80*/  LDL.LU R17, [R1+0x144] ;  /* 0x0001440001117983 */ /* 0x000f220000300800 */
[----:B-1----:R-:W-:-:S03]  /*1fa90*/  SEL R0, R4, R28, !P1 ;  /* 0x0000001c04007207 */ /* 0x002fc60004800000 */
[----:B------:R0:W-:Y:S01]  /*1faa0*/  STL [R1+0x178], R2 ;  /* 0x0001780201007387 */ /* 0x0001e20000100800 */
[----:B------:R-:W-:-:S03]  /*1fab0*/  SEL R6, R4, R19, !P1 ;  /* 0x0000001304067207 */ /* 0x000fc60004800000 */
[----:B------:R1:W-:Y:S01]  /*1fac0*/  STL [R1+0x174], R0 ;  /* 0x0001740001007387 */ /* 0x0003e20000100800 */
[----:B0-----:R-:W-:-:S05]  /*1fad0*/  SEL R2, R4, R20, !P1 ;  /* 0x0000001404027207 */ /* 0x001fca0004800000 */
[----:B------:R0:W-:Y:S01]  /*1fae0*/  STL [R1+0x170], R2 ;  /* 0x0001700201007387 */ /* 0x0001e20000100800 */
[----:B-1----:R-:W-:-:S03]  /*1faf0*/  SEL R0, R4, R14, !P1 ;  /* 0x0000000e04007207 */ /* 0x002fc60004800000 */
[----:B0-----:R-:W4:Y:S04]  /*1fb00*/  LDL.LU R2, [R1+0x13c] ;  /* 0x00013c0001027983 */ /* 0x001f280000300800 */
[----:B------:R0:W-:Y:S04]  /*1fb10*/  STL [R1+0x16c], R6 ;  /* 0x00016c0601007387 */ /* 0x0001e80000100800 */
[----:B0-----:R-:W4:Y:S04]  /*1fb20*/  LDL.LU R6, [R1+0x130] ;  /* 0x0001300001067983 */ /* 0x001f280000300800 */
[----:B------:R0:W-:Y:S04]  /*1fb30*/  STL [R1+0x168], R0 ;  /* 0x0001680001007387 */ /* 0x0001e80000100800 */
[----:B0-----:R-:W4:Y:S04]  /*1fb40*/  LDL.LU R0, [R1+0x128] ;  /* 0x0001280001007983 */ /* 0x001f280000300800 */
[----:B------:R-:W4:Y:S04]  /*1fb50*/  LDL.LU R29, [R1+0x10c] ;  /* 0x00010c00011d7983 */ /* 0x000f280000300800 */
[----:B------:R-:W4:Y:S04]  /*1fb60*/  LDL.LU R23, [R1+0x110] ;  /* 0x0001100001177983 */ /* 0x000f280000300800 */
[----:B------:R-:W4:Y:S04]  /*1fb70*/  LDL.LU R14, [R1+0x11c] ;  /* 0x00011c00010e7983 */ /* 0x000f280000300800 */
[----:B------:R-:W4:Y:S04]  /*1fb80*/  LDL.LU R20, [R1+0x120] ;  /* 0x0001200001147983 */ /* 0x000f280000300800 */
[----:B------:R-:W4:Y:S01]  /*1fb90*/  LDL.LU R19, [R1+0x4b4] ;  /* 0x0004b40001137983 */ /* 0x000f220000300800 */
[----:B--2---:R-:W-:-:S05]  /*1fba0*/  SEL R18, R4, R18, !P1 ;  /* 0x0000001204127207 */ /* 0x004fca0004800000 */
[----:B------:R0:W-:Y:S04]  /*1fbb0*/  STL [R1+0x164], R18 ;  /* 0x0001641201007387 */ /* 0x0001e80000100800 */
[----:B------:R-:W2:Y:S01]  /*1fbc0*/  LDL.LU R22, [R1+0x114] ;  /* 0x0001140001167983 */ /* 0x000ea20000300800 */
[----:B0-----:R-:W-:-:S05]  /*1fbd0*/  SEL R18, R4, R3, !P1 ;  /* 0x0000000304127207 */ /* 0x001fca0004800000 */
[----:B------:R0:W-:Y:S01]  /*1fbe0*/  STL [R1+0x160], R18 ;  /* 0x0001601201007387 */ /* 0x0001e20000100800 */
[----:B------:R-:W-:-:S03]  /*1fbf0*/  SEL R3, R4, R16, !P1 ;  /* 0x0000001004037207 */ /* 0x000fc60004800000 */
[----:B------:R-:W2:Y:S04]  /*1fc00*/  LDL.LU R24, [R1+0x118] ;  /* 0x0001180001187983 */ /* 0x000ea80000300800 */
[----:B------:R1:W-:Y:S04]  /*1fc10*/  STL [R1+0x15c], R3 ;  /* 0x00015c0301007387 */ /* 0x0003e80000100800 */
[----:B------:R-:W2:Y:S04]  /*1fc20*/  LDL.LU R26, [R1+0x108] ;  /* 0x00010800011a7983 */ /* 0x000ea80000300800 */
[----:B------:R-:W2:Y:S04]  /*1fc30*/  LDL.LU R27, [R1+0x104] ;  /* 0x00010400011b7983 */ /* 0x000ea80000300800 */
[----:B0-----:R-:W2:Y:S04]  /*1fc40*/  LDL.LU R18, [R1+0x100] ;  /* 0x0001000001127983 */ /* 0x001ea80000300800 */
[----:B-1----:R-:W2:Y:S01]  /*1fc50*/  LDL.LU R3, [R1+0xe0] ;  /* 0x0000e00001037983 */ /* 0x002ea20000300800 */
[----:B------:R-:W-:-:S03]  /*1fc60*/  SEL R16, R4, R11, !P1 ;  /* 0x0000000b04107207 */ /* 0x000fc60004800000 */
[----:B------:R-:W2:Y:S04]  /*1fc70*/  LDL.LU R11, [R1+0xdc] ;  /* 0x0000dc00010b7983 */ /* 0x000ea80000300800 */
[----:B------:R0:W-:Y:S04]  /*1fc80*/  STL [R1+0x158], R16 ;  /* 0x0001581001007387 */ /* 0x0001e80000100800 */
[----:B0-----:R-:W2:Y:S01]  /*1fc90*/  LDL.LU R16, [R1+0xd8] ;  /* 0x0000d80001107983 */ /* 0x001ea20000300800 */
[----:B---3--:R-:W-:-:S03]  /*1fca0*/  SEL R28, R4, R13, !P1 ;  /* 0x0000000d041c7207 */ /* 0x008fc60004800000 */
[----:B------:R-:W3:Y:S04]  /*1fcb0*/  LDL.LU R13, [R1+0xd0] ;  /* 0x0000d000010d7983 */ /* 0x000ee80000300800 */
[----:B------:R0:W-:Y:S02]  /*1fcc0*/  STL [R1+0x154], R28 ;  /* 0x0001541c01007387 */ /* 0x0001e40000100800 */
[C---:B0-----:R-:W-:Y:S02]  /*1fcd0*/  SEL R28, R4.reuse, R21, !P1 ;  /* 0x00000015041c7207 */ /* 0x041fe40004800000 */
[----:B----4-:R-:W-:-:S03]  /*1fce0*/  SEL R15, R4, R15, !P1 ;  /* 0x0000000f040f7207 */ /* 0x010fc60004800000 */
[----:B------:R0:W-:Y:S01]  /*1fcf0*/  STL [R1+0x150], R28 ;  /* 0x0001501c01007387 */ /* 0x0001e20000100800 */
[----:B------:R-:W-:-:S03]  /*1fd00*/  SEL R21, R4, R12, !P1 ;  /* 0x0000000c04157207 */ /* 0x000fc60004800000 */
[----:B------:R-:W4:Y:S04]  /*1fd10*/  LDL.LU R12, [R1+0x20] ;  /* 0x00002000010c7983 */ /* 0x000f280000300800 */
[----:B------:R1:W-:Y:S04]  /*1fd20*/  STL [R1+0x14c], R15 ;  /* 0x00014c0f01007387 */ /* 0x0003e80000100800 */
[----:B------:R1:W-:Y:S04]  /*1fd30*/  STL [R1+0x148], R21 ;  /* 0x0001481501007387 */ /* 0x0003e80000100800 */
[----:B0-----:R-:W4:Y:S01]  /*1fd40*/  LDL.LU R28, [R1+0x1c] ;  /* 0x00001c00011c7983 */ /* 0x001f220000300800 */
[----:B-1----:R-:W-:-:S03]  /*1fd50*/  SEL R15, R4, R17, !P1 ;  /* 0x00000011040f7207 */ /* 0x002fc60004800000 */
[----:B------:R-:W4:Y:S04]  /*1fd60*/  LDL.LU R21, [R1+0x8] ;  /* 0x0000080001157983 */ /* 0x000f280000300800 */
[----:B------:R0:W-:Y:S01]  /*1fd70*/  STL [R1+0x144], R15 ;  /* 0x0001440f01007387 */ /* 0x0001e20000100800 */
[----:B------:R-:W-:-:S03]  /*1fd80*/  SEL R2, R4, R2, !P1 ;  /* 0x0000000204027207 */ /* 0x000fc60004800000 */
[----:B0-----:R-:W4:Y:S04]  /*1fd90*/  LDL.LU R15, [R1+0x4] ;  /* 0x00000400010f7983 */ /* 0x001f280000300800 */
[----:B------:R-:W4:Y:S04]  /*1fda0*/  LDL.LU R17, [R1+0xc4] ;  /* 0x0000c40001117983 */ /* 0x000f280000300800 */
[----:B------:R0:W-:Y:S02]  /*1fdb0*/  STL [R1+0x140], R2 ;  /* 0x0001400201007387 */ /* 0x0001e40000100800 */
[----:B0-----:R-:W-:-:S05]  /*1fdc0*/  SEL R2, R4, R6, !P1 ;  /* 0x0000000604027207 */ /* 0x001fca0004800000 */
[----:B------:R0:W-:Y:S01]  /*1fdd0*/  STL [R1+0x13c], R2 ;  /* 0x00013c0201007387 */ /* 0x0001e20000100800 */
[C---:B------:R-:W-:Y:S02]  /*1fde0*/  SEL R0, R4.reuse, R0, !P1 ;  /* 0x0000000004007207 */ /* 0x040fe40004800000 */
[----:B------:R-:W-:-:S03]  /*1fdf0*/  SEL R6, R4, R29, !P1 ;  /* 0x0000001d04067207 */ /* 0x000fc60004800000 */
[----:B------:R1:W-:Y:S01]  /*1fe00*/  STL [R1+0x138], R0 ;  /* 0x0001380001007387 */ /* 0x0003e20000100800 */
[----:B0-----:R-:W-:-:S03]  /*1fe10*/  SEL R2, R4, R23, !P1 ;  /* 0x0000001704027207 */ /* 0x001fc60004800000 */
[----:B------:R-:W-:Y:S01]  /*1fe20*/  STL [R1+0x134], R6 ;  /* 0x0001340601007387 */ /* 0x000fe20000100800 */
[----:B-1----:R-:W-:-:S03]  /*1fe30*/  SEL R0, R4, R14, !P1 ;  /* 0x0000000e04007207 */ /* 0x002fc60004800000 */
[----:B------:R-:W4:Y:S04]  /*1fe40*/  LDL.LU R14, [R1+0xc0] ;  /* 0x0000c000010e7983 */ /* 0x000f280000300800 */
[----:B------:R0:W-:Y:S04]  /*1fe50*/  STL [R1+0x130], R2 ;  /* 0x0001300201007387 */ /* 0x0001e80000100800 */
[----:B------:R1:W-:Y:S01]  /*1fe60*/  STL [R1+0x128], R0 ;  /* 0x0001280001007387 */ /* 0x0003e20000100800 */
[----:B0-----:R-:W-:-:S03]  /*1fe70*/  SEL R2, R4, R20, !P1 ;  /* 0x0000001404027207 */ /* 0x001fc60004800000 */
[----:B------:R-:W4:Y:S01]  /*1fe80*/  LDL.LU R20, [R1+0xbc] ;  /* 0x0000bc0001147983 */ /* 0x000f220000300800 */
[----:B-1----:R-:W-:-:S03]  /*1fe90*/  SEL R0, R4, R19, !P1 ;  /* 0x0000001304007207 */ /* 0x002fc60004800000 */
[----:B------:R-:W-:Y:S04]  /*1fea0*/  STL [R1+0x124], R2 ;  /* 0x0001240201007387 */ /* 0x000fe80000100800 */
[----:B------:R-:W4:Y:S04]  /*1feb0*/  LDL.LU R19, [R1+0x90] ;  /* 0x0000900001137983 */ /* 0x000f280000300800 */
[----:B------:R0:W-:Y:S01]  /*1fec0*/  STL [R1+0x120], R0 ;  /* 0x0001200001007387 */ /* 0x0001e20000100800 */
[----:B--2---:R-:W-:-:S05]  /*1fed0*/  SEL R6, R4, R22, !P1 ;  /* 0x0000001604067207 */ /* 0x004fca0004800000 */
[----:B------:R1:W-:Y:S01]  /*1fee0*/  STL [R1+0x11c], R6 ;  /* 0x00011c0601007387 */ /* 0x0003e20000100800 */
[C---:B0-----:R-:W-:Y:S02]  /*1fef0*/  SEL R0, R4.reuse, R24, !P1 ;  /* 0x0000001804007207 */ /* 0x041fe40004800000 */
[----:B------:R-:W-:-:S03]  /*1ff00*/  SEL R2, R4, R26, !P1 ;  /* 0x0000001a04027207 */ /* 0x000fc60004800000 */
[----:B------:R0:W-:Y:S01]  /*1ff10*/  STL [R1+0x118], R0 ;  /* 0x0001180001007387 */ /* 0x0001e20000100800 */
[----:B-1----:R-:W-:-:S03]  /*1ff20*/  SEL R6, R4, R27, !P1 ;  /* 0x0000001b04067207 */ /* 0x002fc60004800000 */
[----:B------:R1:W-:Y:S04]  /*1ff30*/  STL [R1+0x114], R2 ;  /* 0x0001140201007387 */ /* 0x0003e80000100800 */
[----:B------:R-:W-:Y:S01]  /*1ff40*/  STL [R1+0x110], R6 ;  /* 0x0001100601007387 */ /* 0x000fe20000100800 */
[----:B0-----:R-:W-:-:S03]  /*1ff50*/  SEL R0, R4, R18, !P1 ;  /* 0x0000001204007207 */ /* 0x001fc60004800000 */
[----:B------:R-:W2:Y:S01]  /*1ff60*/  LDL.LU R18, [R1+0xb0] ;  /* 0x0000b00001127983 */ /* 0x000ea20000300800 */
[----:B-1----:R-:W-:-:S03]  /*1ff70*/  SEL R2, R4, R3, !P1 ;  /* 0x0000000304027207 */ /* 0x002fc60004800000 */
[----:B------:R0:W-:Y:S04]  /*1ff80*/  STL [R1+0x10c], R0 ;  /* 0x00010c0001007387 */ /* 0x0001e80000100800 */
[----:B------:R1:W-:Y:S01]  /*1ff90*/  STL [R1+0x108], R2 ;  /* 0x0001080201007387 */ /* 0x0003e20000100800 */
[----:B0-----:R-:W-:-:S03]  /*1ffa0*/  SEL R0, R4, R11, !P1 ;  /* 0x0000000b04007207 */ /* 0x001fc60004800000 */
[----:B------:R-:W2:Y:S04]  /*1ffb0*/  LDL.LU R11, [R1+0xb4] ;  /* 0x0000b400010b7983 */ /* 0x000ea80000300800 */
[----:B------:R3:W-:Y:S04]  /*1ffc0*/  STL [R1+0x104], R0 ;  /* 0x0001040001007387 */ /* 0x0007e80000100800 */
[----:B------:R-:W2:Y:S01]  /*1ffd0*/  LDL.LU R3, [R1+0xb8] ;  /* 0x0000b80001037983 */ /* 0x000ea20000300800 */
[C---:B-1----:R-:W-:Y:S02]  /*1ffe0*/  SEL R2, R4.reuse, R16, !P1 ;  /* 0x0000001004027207 */ /* 0x042fe40004800000 */
[----:B---3--:R-:W-:-:S03]  /*1fff0*/  SEL R0, R4, R13, !P1 ;  /* 0x0000000d04007207 */ /* 0x008fc60004800000 */
[----:B------:R4:W-:Y:S04]  /*20000*/  STL [R1+0x100], R2 ;  /* 0x0001000201007387 */ /* 0x0009e80000100800 */
[----:B------:R-:W3:Y:S04]  /*20010*/  LDL.LU R16, [R1+0xac] ;  /* 0x0000ac0001107983 */ /* 0x000ee80000300800 */
[----:B------:R0:W-:Y:S04]  /*20020*/  STL [R1+0xfc], R0 ;  /* 0x0000fc0001007387 */ /* 0x0001e80000100800 */
[----:B------:R-:W3:Y:S01]  /*20030*/  LDL.LU R13, [R1+0x98] ;  /* 0x00009800010d7983 */ /* 0x000ee20000300800 */
[----:B----4-:R-:W-:-:S03]  /*20040*/  SEL R2, R4, R12, !P1 ;  /* 0x0000000c04027207 */ /* 0x010fc60004800000 */
[----:B------:R-:W4:Y:S04]  /*20050*/  LDL.LU R12, [R1+0xa0] ;  /* 0x0000a000010c7983 */ /* 0x000f280000300800 */
[----:B------:R1:W-:Y:S01]  /*20060*/  STL [R1+0xf8], R2 ;  /* 0x0000f80201007387 */ /* 0x0003e20000100800 */
[C---:B0-----:R-:W-:Y:S02]  /*20070*/  SEL R0, R4.reuse, R28, !P1 ;  /* 0x0000001c04007207 */ /* 0x041fe40004800000 */
[----:B------:R-:W-:-:S03]  /*20080*/  SEL R6, R4, R21, !P1 ;  /* 0x0000001504067207 */ /* 0x000fc60004800000 */
[----:B------:R-:W-:Y:S04]  /*20090*/  STL [R1+0xec], R0 ;  /* 0x0000ec0001007387 */ /* 0x000fe80000100800 */
[----:B------:R0:W-:Y:S01]  /*200a0*/  STL [R1+0xe8], R6 ;  /* 0x0000e80601007387 */ /* 0x0001e20000100800 */
[----:B-1----:R-:W-:-:S03]  /*200b0*/  SEL R2, R4, R15, !P1 ;  /* 0x0000000f04027207 */ /* 0x002fc60004800000 */
[----:B0-----:R-:W4:Y:S01]  /*200c0*/  LDL.LU R6, [R1+0xa4] ;  /* 0x0000a40001067983 */ /* 0x001f220000300800 */
[----:B------:R-:W-:-:S03]  /*200d0*/  SEL R0, R4, R17, !P1 ;  /* 0x0000001104007207 */ /* 0x000fc60004800000 */
[----:B------:R-:W-:Y:S04]  /*200e0*/  STL [R1+0xe0], R2 ;  /* 0x0000e00201007387 */ /* 0x000fe80000100800 */
[----:B------:R-:W4:Y:S04]  /*200f0*/  LDL.LU R23, [R1+0x94] ;  /* 0x0000940001177983 */ /* 0x000f280000300800 */
[----:B------:R0:W-:Y:S04]  /*20100*/  STL [R1+0xdc], R0 ;  /* 0x0000dc0001007387 */ /* 0x0001e80000100800 */
[----:B------:R-:W4:Y:S04]  /*20110*/  LDL.LU R22, [R1+0x88] ;  /* 0x0000880001167983 */ /* 0x000f280000300800 */
[----:B------:R-:W4:Y:S04]  /*20120*/  LDL.LU R24, [R1+0x80] ;  /* 0x0000800001187983 */ /* 0x000f280000300800 */
[----:B------:R-:W4:Y:S04]  /*20130*/  LDL.LU R26, [R1+0x7c] ;  /* 0x00007c00011a7983 */ /* 0x000f280000300800 */
[----:B------:R-:W4:Y:S04]  /*20140*/  LDL.LU R17, [R1+0x74] ;  /* 0x0000740001117983 */ /* 0x000f280000300800 */
[----:B------:R-:W4:Y:S01]  /*20150*/  LDL.LU R15, [R1+0x70] ;  /* 0x00007000010f7983 */ /* 0x000f220000300800 */
[----:B0-----:R-:W-:-:S03]  /*20160*/  SEL R0, R4, R14, !P1 ;  /* 0x0000000e04007207 */ /* 0x001fc60004800000 */
[----:B------:R-:W4:Y:S04]  /*20170*/  LDL.LU R14, [R1+0x60] ;  /* 0x00006000010e7983 */ /* 0x000f280000300800 */
[----:B------:R0:W-:Y:S04]  /*20180*/  STL [R1+0xd8], R0 ;  /* 0x0000d80001007387 */ /* 0x0001e80000100800 */
[----:B------:R-:W4:Y:S01]  /*20190*/  LDL.LU R27, [R1+0x78] ;  /* 0x00007800011b7983 */ /* 0x000f220000300800 */
[----:B------:R-:W-:-:S05]  /*201a0*/  SEL R2, R4, R20, !P1 ;  /* 0x0000001404027207 */ /* 0x000fca0004800000 */
[----:B------:R-:W-:Y:S01]  /*201b0*/  STL [R1+0xd0], R2 ;  /* 0x0000d00201007387 */ /* 0x000fe20000100800 */
[----:B0-----:R-:W-:-:S03]  /*201c0*/  SEL R0, R4, R19, !P1 ;  /* 0x0000001304007207 */ /* 0x001fc60004800000 */
[----:B------:R-:W4:Y:S04]  /*201d0*/  LDL.LU R28, [R1+0x284] ;  /* 0x00028400011c7983 */ /* 0x000f280000300800 */
[----:B------:R0:W-:Y:S04]  /*201e0*/  STL [R1+0xc4], R0 ;  /* 0x0000c40001007387 */ /* 0x0001e80000100800 */
[----:B------:R-:W4:Y:S04]  /*201f0*/  LDL.LU R21, [R1+0x278] ;  /* 0x0002780001157983 */ /* 0x000f280000300800 */
[----:B------:R-:W4:Y:S04]  /*20200*/  LDL.LU R20, [R1+0x64] ;  /* 0x0000640001147983 */ /* 0x000f280000300800 */
[----:B------:R-:W4:Y:S04]  /*20210*/  LDL.LU R19, [R1+0x68] ;  /* 0x0000680001137983 */ /* 0x000f280000300800 */
[----:B0-----:R-:W4:Y:S04]  /*20220*/  LDL.LU R0, [R1+0x210] ;  /* 0x0002100001007983 */ /* 0x001f280000300800 */
[----:B------:R-:W4:Y:S01]  /*20230*/  LDL.LU R29, [R1+0x218] ;  /* 0x00021800011d7983 */ /* 0x000f220000300800 */
[----:B--2---:R-:W-:-:S05]  /*20240*/  SEL R18, R4, R18, !P1 ;  /* 0x0000001204127207 */ /* 0x004fca0004800000 */
[----:B------:R0:W-:Y:S04]  /*20250*/  STL [R1+0xc0], R18 ;  /* 0x0000c01201007387 */ /* 0x0001e80000100800 */
[----:B0-----:R-:W2:Y:S01]  /*20260*/  LDL.LU R18, [R1+0x208] ;  /* 0x0002080001127983 */ /* 0x001ea20000300800 */
[----:B------:R-:W-:-:S03]  /*20270*/  SEL R2, R4, R11, !P1 ;  /* 0x0000000b04027207 */ /* 0x000fc60004800000 */
[----:B------:R-:W2:Y:S04]  /*20280*/  LDL.LU R11, [R1+0x58] ;  /* 0x00005800010b7983 */ /* 0x000ea80000300800 */
[----:B------:R0:W-:Y:S02]  /*20290*/  STL [R1+0xbc], R2 ;  /* 0x0000bc0201007387 */ /* 0x0001e40000100800 */
[C---:B0-----:R-:W-:Y:S02]  /*202a0*/  SEL R2, R4.reuse, R3, !P1 ;  /* 0x0000000304027207 */ /* 0x041fe40004800000 */
[----:B---3--:R-:W-:-:S03]  /*202b0*/  SEL R16, R4, R16, !P1 ;  /* 0x0000001004107207 */ /* 0x008fc60004800000 */
[----:B------:R0:W-:Y:S01]  /*202c0*/  STL [R1+0xb8], R2 ;  /* 0x0000b80201007387 */ /* 0x0001e20000100800 */
[----:B------:R-:W-:-:S03]  /*202d0*/  SEL R3, R4, R13, !P1 ;  /* 0x0000000d04037207 */ /* 0x000fc60004800000 */
[----:B0-----:R-:W3:Y:S04]  /*202e0*/  LDL.LU R2, [R1+0x194] ;  /* 0x0001940001027983 */ /* 0x001ee80000300800 */
[----:B------:R-:W-:Y:S04]  /*202f0*/  STL [R1+0xb4], R16 ;  /* 0x0000b41001007387 */ /* 0x000fe80000100800 */
[----:B------:R0:W-:Y:S01]  /*20300*/  STL [R1+0xb0], R3 ;  /* 0x0000b00301007387 */ /* 0x0001e20000100800 */
[----:B----4-:R-:W-:-:S03]  /*20310*/  SEL R12, R4, R12, !P1 ;  /* 0x0000000c040c7207 */ /* 0x010fc60004800000 */
[----:B0-----:R-:W4:Y:S04]  /*20320*/  LDL.LU R3, [R1+0x19c] ;  /* 0x00019c0001037983 */ /* 0x001f280000300800 */
[----:B------:R-:W3:Y:S04]  /*20330*/  LDL.LU R16, [R1+0x198] ;  /* 0x0001980001107983 */ /* 0x000ee80000300800 */
[----:B------:R0:W-:Y:S04]  /*20340*/  STL [R1+0xac], R12 ;  /* 0x0000ac0c01007387 */ /* 0x0001e80000100800 */
[----:B------:R-:W3:Y:S04]  /*20350*/  LDL.LU R13, [R1+0x190] ;  /* 0x00019000010d7983 */ /* 0x000ee80000300800 */
[----:B0-----:R-:W3:Y:S01]  /*20360*/  LDL.LU R12, [R1+0x17c] ;  /* 0x00017c00010c7983 */ /* 0x001ee20000300800 */
[----:B------:R-:W-:-:S05]  /*20370*/  SEL R6, R4, R6, !P1 ;  /* 0x0000000604067207 */ /* 0x000fca0004800000 */
[----:B------:R0:W-:Y:S01]  /*20380*/  STL [R1+0xa8], R6 ;  /* 0x0000a80601007387 */ /* 0x0001e20000100800 */
[----:B------:R-:W-:-:S03]  /*20390*/  SEL R23, R4, R23, !P1 ;  /* 0x0000001704177207 */ /* 0x000fc60004800000 */
[----:B0-----:R-:W3:Y:S01]  /*203a0*/  LDL.LU R6, [R1+0x3318] ;  /* 0x0033180001067983 */ /* 0x001ee20000300800 */
[----:B------:R-:W-:-:S03]  /*203b0*/  SEL R22, R4, R22, !P1 ;  /* 0x0000001604167207 */ /* 0x000fc60004800000 */
[----:B------:R0:W-:Y:S01]  /*203c0*/  STL [R1+0xa4], R23 ;  /* 0x0000a41701007387 */ /* 0x0001e20000100800 */
[C---:B------:R-:W-:Y:S02]  /*203d0*/  SEL R24, R4.reuse, R24, !P1 ;  /* 0x0000001804187207 */ /* 0x040fe40004800000 */
[C---:B------:R-:W-:Y:S01]  /*203e0*/  SEL R26, R4.reuse, R26, !P1 ;  /* 0x0000001a041a7207 */ /* 0x040fe20004800000 */
[----:B0-----:R-:W3:Y:S01]  /*203f0*/  LDL.LU R23, [R1+0x3314] ;  /* 0x0033140001177983 */ /* 0x001ee20000300800 */
[----:B------:R-:W-:-:S03]  /*20400*/  SEL R17, R4, R17, !P1 ;  /* 0x0000001104117207 */ /* 0x000fc60004800000 */
[----:B------:R0:W-:Y:S01]  /*20410*/  STL [R1+0xa0], R22 ;  /* 0x0000a01601007387 */ /* 0x0001e20000100800 */
[----:B------:R-:W-:-:S03]  /*20420*/  SEL R15, R4, R15, !P1 ;  /* 0x0000000f040f7207 */ /* 0x000fc60004800000 */
[----:B0-----:R-:W3:Y:S04]  /*20430*/  LDL.LU R22, [R1+0x3310] ;  /* 0x0033100001167983 */ /* 0x001ee80000300800 */
[----:B------:R0:W-:Y:S01]  /*20440*/  STL [R1+0x98], R24 ;  /* 0x0000981801007387 */ /* 0x0001e20000100800 */
[C---:B------:R-:W-:Y:S02]  /*20450*/  SEL R14, R4.reuse, R14, !P1 ;  /* 0x0000000e040e7207 */ /* 0x040fe40004800000 */
[C---:B------:R-:W-:Y:S01]  /*20460*/  SEL R27, R4.reuse, R27, !P1 ;  /* 0x0000001b041b7207 */ /* 0x040fe20004800000 */
[----:B0-----:R-:W3:Y:S04]  /*20470*/  LDL.LU R24, [R1+0x330c] ;  /* 0x00330c0001187983 */ /* 0x001ee80000300800 */
[----:B------:R0:W-:Y:S04]  /*20480*/  STL [R1+0x94], R26 ;  /* 0x0000941a01007387 */ /* 0x0001e80000100800 */
        /* <DEDUP_REMOVED lines=9> */
[----:B------:R0:W-:Y:S01]  /*20520*/  STL [R1+0x80], R14 ;  /* 0x0000800e01007387 */ /* 0x0001e20000100800 */
[----:B------:R-:W-:-:S03]  /*20530*/  SEL R0, R4, R0, !P1 ;  /* 0x0000000004007207 */ /* 0x000fc60004800000 */
[----:B0-----:R-:W3:Y:S04]  /*20540*/  LDL.LU R14, [R1+0xf0] ;  /* 0x0000f000010e7983 */ /* 0x001ee80000300800 */
[----:B------:R0:W-:Y:S01]  /*20550*/  STL [R1+0x7c], R27 ;  /* 0x00007c1b01007387 */ /* 0x0001e20000100800 */
[----:B------:R-:W-:-:S03]  /*20560*/  SEL R29, R4, R29, !P1 ;  /* 0x0000001d041d7207 */ /* 0x000fc60004800000 */
[----:B0-----:R-:W3:Y:S04]  /*20570*/  LDL.LU R27, [R1+0x3304] ;  /* 0x00330400011b7983 */ /* 0x001ee80000300800 */
[----:B------:R0:W-:Y:S04]  /*20580*/  STL [R1+0x78], R28 ;  /* 0x0000781c01007387 */ /* 0x0001e80000100800 */
        /* <DEDUP_REMOVED lines=10> */
[----:B0-----:R-:W3:Y:S01]  /*20630*/  LDL.LU R29, [R1+0x84] ;  /* 0x00008400011d7983 */ /* 0x001ee20000300800 */
[----:B--2---:R-:W-:-:S02]  /*20640*/  SEL R18, R4, R18, !P1 ;  /* 0x0000001204127207 */ /* 0x004fc40004800000 */
[----:B------:R-:W-:-:S03]  /*20650*/  SEL R11, R4, R11, !P1 ;  /* 0x0000000b040b7207 */ /* 0x000fc60004800000 */
[----:B------:R0:W-:Y:S04]  /*20660*/  STL [R1+0x60], R18 ;  /* 0x0000601201007387 */ /* 0x0001e80000100800 */
[----:B0-----:R-:W2:Y:S04]  /*20670*/  LDL.LU R18, [R1+0x32f0] ;  /* 0x0032f00001127983 */ /* 0x001ea80000300800 */
[----:B------:R0:W-:Y:S04]  /*20680*/  STL [R1+0x58], R11 ;  /* 0x0000580b01007387 */ /* 0x0001e80000100800 */
[----:B0-----:R-:W2:Y:S02]  /*20690*/  LDL.LU R11, [R1+0x32ec] ;  /* 0x0032ec00010b7983 */ /* 0x001ea40000300800 */
[----:B--2---:R-:W-:-:S05]  /*206a0*/  SEL R11, R4, R11, !P1 ;  /* 0x0000000b040b7207 */ /* 0x004fca0004800000 */
[----:B------:R0:W-:Y:S04]  /*206b0*/  STL [R1+0x54], R11 ;  /* 0x0000540b01007387 */ /* 0x0001e80000100800 */
[----:B0-----:R-:W2:Y:S01]  /*206c0*/  LDL.LU R11, [R1+0x4c] ;  /* 0x00004c00010b7983 */ /* 0x001ea20000300800 */
[C---:B---3--:R-:W-:Y:S02]  /*206d0*/  SEL R2, R4.reuse, R2, !P1 ;  /* 0x0000000204027207 */ /* 0x048fe40004800000 */
[C---:B----4-:R-:W-:Y:S02]  /*206e0*/  SEL R3, R4.reuse, R3, !P1 ;  /* 0x0000000304037207 */ /* 0x050fe40004800000 */
[C---:B------:R-:W-:Y:S02]  /*206f0*/  SEL R16, R4.reuse, R16, !P1 ;  /* 0x0000001004107207 */ /* 0x040fe40004800000 */
[----:B------:R-:W-:-:S02]  /*20700*/  SEL R13, R4, R13, !P1 ;  /* 0x0000000d040d7207 */ /* 0x000fc40004800000 */
[C---:B------:R-:W-:Y:S02]  /*20710*/  SEL R12, R4.reuse, R12, !P1 ;  /* 0x0000000c040c7207 */ /* 0x040fe40004800000 */
[----:B--2---:R-:W-:-:S05]  /*20720*/  SEL R11, R4, R11, !P1 ;  /* 0x0000000b040b7207 */ /* 0x004fca0004800000 */
[----:B------:R0:W-:Y:S04]  /*20730*/  STL [R1+0x4c], R11 ;  /* 0x00004c0b01007387 */ /* 0x0001e80000100800 */
[----:B0-----:R-:W2:Y:S04]  /*20740*/  LDL.LU R11, [R1+0x50] ;  /* 0x00005000010b7983 */ /* 0x001ea80000300800 */
[----:B------:R0:W-:Y:S04]  /*20750*/  STL [R1+0x40], R2 ;  /* 0x0000400201007387 */ /* 0x0001e80000100800 */
[----:B0-----:R-:W3:Y:S04]  /*20760*/  LDL.LU R2, [R1+0x5c] ;  /* 0x00005c0001027983 */ /* 0x001ee80000300800 */
[----:B------:R0:W-:Y:S04]  /*20770*/  STL [R1+0x3c], R3 ;  /* 0x00003c0301007387 */ /* 0x0001e80000100800 */
[----:B0-----:R-:W4:Y:S04]  /*20780*/  LDL.LU R3, [R1+0x32e8] ;  /* 0x0032e80001037983 */ /* 0x001f280000300800 */
[----:B------:R0:W-:Y:S04]  /*20790*/  STL [R1+0x38], R16 ;  /* 0x0000381001007387 */ /* 0x0001e80000100800 */
[----:B0-----:R-:W2:Y:S04]  /*207a0*/  LDL.LU R16, [R1+0x32e4] ;  /* 0x0032e40001107983 */ /* 0x001ea80000300800 */
[----:B------:R0:W-:Y:S04]  /*207b0*/  STL [R1+0x34], R13 ;  /* 0x0000340d01007387 */ /* 0x0001e80000100800 */
[----:B0-----:R-:W3:Y:S04]  /*207c0*/  LDL.LU R13, [R1+0x32e0] ;  /* 0x0032e000010d7983 */ /* 0x001ee80000300800 */
[----:B------:R0:W-:Y:S04]  /*207d0*/  STL [R1+0x30], R12 ;  /* 0x0000300c01007387 */ /* 0x0001e80000100800 */
[----:B0-----:R-:W4:Y:S01]  /*207e0*/  LDL.LU R12, [R1+0x32dc] ;  /* 0x0032dc00010c7983 */ /* 0x001f220000300800 */
[----:B------:R-:W-:-:S02]  /*207f0*/  SEL R17, R4, R17, !P1 ;  /* 0x0000001104117207 */ /* 0x000fc40004800000 */
[C---:B--2---:R-:W-:Y:S02]  /*20800*/  SEL R16, R4.reuse, R16, !P1 ;  /* 0x0000001004107207 */ /* 0x044fe40004800000 */
[C---:B---3--:R-:W-:Y:S02]  /*20810*/  SEL R13, R4.reuse, R13, !P1 ;  /* 0x0000000d040d7207 */ /* 0x048fe40004800000 */
[----:B----4-:R-:W-:-:S05]  /*20820*/  SEL R12, R4, R12, !P1 ;  /* 0x0000000c040c7207 */ /* 0x010fca0004800000 */
[----:B------:R0:W-:Y:S04]  /*20830*/  STL [R1+0x2c], R12 ;  /* 0x00002c0c01007387 */ /* 0x0001e80000100800 */
[----:B0-----:R-:W2:Y:S04]  /*20840*/  LDL.LU R12, [R1+0x48] ;  /* 0x00004800010c7983 */ /* 0x001ea80000300800 */
[----:B------:R0:W-:Y:S04]  /*20850*/  STL [R1+0x28], R13 ;  /* 0x0000280d01007387 */ /* 0x0001e80000100800 */
[----:B0-----:R-:W3:Y:S04]  /*20860*/  LDL.LU R13, [R1+0x9c] ;  /* 0x00009c00010d7983 */ /* 0x001ee80000300800 */
[----:B------:R0:W-:Y:S04]  /*20870*/  STL [R1+0x24], R16 ;  /* 0x0000241001007387 */ /* 0x0001e80000100800 */
[----:B0-----:R-:W4:Y:S04]  /*20880*/  LDL.LU R16, [R1+0x8c] ;  /* 0x00008c0001107983 */ /* 0x001f280000300800 */
[----:B------:R0:W-:Y:S04]  /*20890*/  STL [R1+0x20], R17 ;  /* 0x0000201101007387 */ /* 0x0001e80000100800 */
[----:B0-----:R-:W2:Y:S01]  /*208a0*/  LDL.LU R17, [R1+0x32d8] ;  /* 0x0032d80001117983 */ /* 0x001ea20000300800 */
[----:B------:R-:W-:-:S02]  /*208b0*/  SEL R15, R4, R15, !P1 ;  /* 0x0000000f040f7207 */ /* 0x000fc40004800000 */
[C---:B------:R-:W-:Y:S02]  /*208c0*/  SEL R14, R4.reuse, R14, !P1 ;  /* 0x0000000e040e7207 */ /* 0x040fe40004800000 */
[----:B--2---:R-:W-:-:S05]  /*208d0*/  SEL R17, R4, R17, !P1 ;  /* 0x0000001104117207 */ /* 0x004fca0004800000 */
[----:B------:R0:W-:Y:S04]  /*208e0*/  STL [R1+0x1c], R17 ;  /* 0x00001c1101007387 */ /* 0x0001e80000100800 */
[----:B0-----:R-:W2:Y:S04]  /*208f0*/  LDL.LU R17, [R1+0xf4] ;  /* 0x0000f40001117983 */ /* 0x001ea80000300800 */
[----:B------:R0:W-:Y:S04]  /*20900*/  STL [R1+0x18], R15 ;  /* 0x0000180f01007387 */ /* 0x0001e80000100800 */
[----:B0-----:R-:W4:Y:S04]  /*20910*/  LDL.LU R15, [R1+0x32d4] ;  /* 0x0032d400010f7983 */ /* 0x001f280000300800 */
[----:B------:R0:W-:Y:S04]  /*20920*/  STL [R1+0x14], R14 ;  /* 0x0000140e01007387 */ /* 0x0001e80000100800 */
[----:B0-----:R-:W4:Y:S01]  /*20930*/  LDL.LU R14, [R1+0x32d0] ;  /* 0x0032d000010e7983 */ /* 0x001f220000300800 */
[----:B------:R-:W-:-:S02]  /*20940*/  SEL R3, R4, R3, !P1 ;  /* 0x0000000304037207 */ /* 0x000fc40004800000 */
[C---:B------:R-:W-:Y:S02]  /*20950*/  SEL R0, R4.reuse, R0, !P1 ;  /* 0x0000000004007207 */ /* 0x040fe40004800000 */
[C---:B------:R-:W-:Y:S02]  /*20960*/  SEL R29, R4.reuse, R29, !P1 ;  /* 0x0000001d041d7207 */ /* 0x040fe40004800000 */
[C---:B---3--:R-:W-:Y:S02]  /*20970*/  SEL R13, R4.reuse, R13, !P1 ;  /* 0x0000000d040d7207 */ /* 0x048fe40004800000 */
[C---:B------:R-:W-:Y:S02]  /*20980*/  SEL R12, R4.reuse, R12, !P1 ;  /* 0x0000000c040c7207 */ /* 0x040fe40004800000 */
[C---:B------:R-:W-:Y:S02]  /*20990*/  SEL R18, R4.reuse, R18, !P1 ;  /* 0x0000001204127207 */ /* 0x040fe40004800000 */
[----:B------:R-:W-:-:S02]  /*209a0*/  SEL R19, R4, R19, !P1 ;  /* 0x0000001304137207 */ /* 0x000fc40004800000 */
[C---:B------:R-:W-:Y:S02]  /*209b0*/  SEL R20, R4.reuse, R20, !P1 ;  /* 0x0000001404147207 */ /* 0x040fe40004800000 */
[C---:B------:R-:W-:Y:S02]  /*209c0*/  SEL R21, R4.reuse, R21, !P1 ;  /* 0x0000001504157207 */ /* 0x040fe40004800000 */
[C---:B------:R-:W-:Y:S02]  /*209d0*/  SEL R28, R4.reuse, R28, !P1 ;  /* 0x0000001c041c7207 */ /* 0x040fe40004800000 */
[C---:B------:R-:W-:Y:S02]  /*209e0*/  SEL R27, R4.reuse, R27, !P1 ;  /* 0x0000001b041b7207 */ /* 0x040fe40004800000 */
[C---:B------:R-:W-:Y:S02]  /*209f0*/  SEL R26, R4.reuse, R26, !P1 ;  /* 0x0000001a041a7207 */ /* 0x040fe40004800000 */
[----:B------:R-:W-:-:S02]  /*20a00*/  SEL R24, R4, R24, !P1 ;  /* 0x0000001804187207 */ /* 0x000fc40004800000 */
[C---:B------:R-:W-:Y:S02]  /*20a10*/  SEL R22, R4.reuse, R22, !P1 ;  /* 0x0000001604167207 */ /* 0x040fe40004800000 */
[C---:B--2---:R-:W-:Y:S02]  /*20a20*/  SEL R17, R4.reuse, R17, !P1 ;  /* 0x0000001104117207 */ /* 0x044fe40004800000 */
[C---:B----4-:R-:W-:Y:S02]  /*20a30*/  SEL R15, R4.reuse, R15, !P1 ;  /* 0x0000000f040f7207 */ /* 0x050fe40004800000 */
[----:B------:R-:W-:-:S05]  /*20a40*/  SEL R14, R4, R14, !P1 ;  /* 0x0000000e040e7207 */ /* 0x000fca0004800000 */
[----:B------:R-:W-:Y:S04]  /*20a50*/  STL [R1+0x31f4], R14 ;  /* 0x0031f40e01007387 */ /* 0x000fe80000100800 */
[----:B------:R0:W-:Y:S04]  /*20a60*/  STL [R1+0x10], R17 ;  /* 0x0000101101007387 */ /* 0x0001e80000100800 */
[----:B------:R-:W-:Y:S04]  /*20a70*/  STL [R1+0x31f8], R15 ;  /* 0x0031f80f01007387 */ /* 0x000fe80000100800 */
[----:B------:R-:W-:Y:S01]  /*20a80*/  STL [R1+0x31fc], R3 ;  /* 0x0031fc0301007387 */ /* 0x000fe20000100800 */
[----:B0-----:R-:W-:-:S03]  /*20a90*/  SEL R17, R4, R16, !P1 ;  /* 0x0000001004117207 */ /* 0x001fc60004800000 */
[----:B------:R-:W-:Y:S01]  /*20aa0*/  STL [R1+0x3200], R0 ;  /* 0x0032000001007387 */ /* 0x000fe20000100800 */
[----:B------:R-:W-:-:S03]  /*20ab0*/  SEL R16, R4, R11, !P1 ;  /* 0x0000000b04107207 */ /* 0x000fc60004800000 */
[----:B------:R-:W-:Y:S04]  /*20ac0*/  STL [R1+0x3204], R29 ;  /* 0x0032041d01007387 */ /* 0x000fe80000100800 */
[----:B------:R-:W-:Y:S04]  /*20ad0*/  STL [R1+0x3208], R13 ;  /* 0x0032080d01007387 */ /* 0x000fe80000100800 */
[----:B------:R-:W-:Y:S04]  /*20ae0*/  STL [R1+0x320c], R17 ;  /* 0x00320c1101007387 */ /* 0x000fe80000100800 */
[----:B------:R-:W-:Y:S04]  /*20af0*/  STL [R1+0x3210], R12 ;  /* 0x0032100c01007387 */ /* 0x000fe80000100800 */
[----:B------:R0:W-:Y:S01]  /*20b00*/  STL [R1+0x3214], R16 ;  /* 0x0032141001007387 */ /* 0x0001e20000100800 */
[----:B------:R-:W-:-:S03]  /*20b10*/  SEL R11, R4, R2, !P1 ;  /* 0x00000002040b7207 */ /* 0x000fc60004800000 */
[----:B0-----:R-:W2:Y:S04]  /*20b20*/  LDL.LU R16, [R1+0x7e0] ;  /* 0x0007e00001107983 */ /* 0x001ea80000300800 */
[----:B------:R-:W3:Y:S04]  /*20b30*/  LDL.LU R12, [R1+0x7dc] ;  /* 0x0007dc00010c7983 */ /* 0x000ee80000300800 */
[----:B------:R-:W4:Y:S04]  /*20b40*/  LDL.LU R17, [R1+0x7d8] ;  /* 0x0007d80001117983 */ /* 0x000f280000300800 */
[----:B------:R-:W2:Y:S04]  /*20b50*/  LDL.LU R13, [R1+0x7d4] ;  /* 0x0007d400010d7983 */ /* 0x000ea80000300800 */
[----:B------:R-:W2:Y:S04]  /*20b60*/  LDL.LU R29, [R1+0x7d0] ;  /* 0x0007d000011d7983 */ /* 0x000ea80000300800 */
[----:B------:R-:W2:Y:S04]  /*20b70*/  LDL.LU R0, [R1+0x7cc] ;  /* 0x0007cc0001007983 */ /* 0x000ea80000300800 */
[----:B------:R-:W2:Y:S04]  /*20b80*/  LDL.LU R3, [R1+0x7c8] ;  /* 0x0007c80001037983 */ /* 0x000ea80000300800 */
[----:B------:R-:W2:Y:S04]  /*20b90*/  LDL.LU R15, [R1+0x7c4] ;  /* 0x0007c400010f7983 */ /* 0x000ea80000300800 */
[----:B------:R-:W2:Y:S04]  /*20ba0*/  LDL.LU R14, [R1+0x7c0] ;  /* 0x0007c000010e7983 */ /* 0x000ea80000300800 */
[----:B------:R-:W2:Y:S04]  /*20bb0*/  LDL.LU R2, [R1+0x7bc] ;  /* 0x0007bc0001027983 */ /* 0x000ea80000300800 */
[----:B------:R0:W-:Y:S04]  /*20bc0*/  STL [R1+0x3218], R11 ;  /* 0x0032180b01007387 */ /* 0x0001e80000100800 */
[----:B0-----:R-:W2:Y:S04]  /*20bd0*/  LDL.LU R11, [R1+0x7e4] ;  /* 0x0007e400010b7983 */ /* 0x001ea80000300800 */
        /* <DEDUP_REMOVED lines=13> */
[----:B0-----:R-:W3:Y:S04]  /*20cb0*/  LDL.LU R26, [R1+0x800] ;  /* 0x00080000011a7983 */ /* 0x001ee80000300800 */
[----:B------:R0:W-:Y:S04]  /*20cc0*/  STL [R1+0x3238], R24 ;  /* 0x0032381801007387 */ /* 0x0001e80000100800 */
[----:B0-----:R-:W4:Y:S04]  /*20cd0*/  LDL.LU R24, [R1+0x804] ;  /* 0x0008040001187983 */ /* 0x001f280000300800 */
[----:B------:R0:W-:Y:S04]  /*20ce0*/  STL [R1+0x323c], R22 ;  /* 0x00323c1601007387 */ /* 0x0001e80000100800 */
[----:B0-----:R-:W4:Y:S01]  /*20cf0*/  LDL.LU R22, [R1+0x808] ;  /* 0x0008080001167983 */ /* 0x001f220000300800 */
[----:B------:R-:W-:Y:S01]  /*20d00*/  @!P4 IMAD.MOV R8, RZ, RZ, -R8 ;  /* 0x000000ffff08c224 */ /* 0x000fe200078e0a08 */
[C---:B------:R-:W-:Y:S01]  /*20d10*/  SEL R23, R4.reuse, R23, !P1 ;  /* 0x0000001704177207 */ /* 0x040fe20004800000 */
[----:B------:R-:W-:Y:S01]  /*20d20*/  @!P0 IMAD.MOV R9, RZ, RZ, -R9 ;  /* 0x000000ffff098224 */ /* 0x000fe200078e0a09 */
[C---:B------:R-:W-:Y:S01]  /*20d30*/  SEL R6, R4.reuse, R6, !P1 ;  /* 0x0000000604067207 */ /* 0x040fe20004800000 */
[----:B------:R-:W-:Y:S01]  /*20d40*/  @!P5 IMAD.MOV R10, RZ, RZ, -R10 ;  /* 0x000000ffff0ad224 */ /* 0x000fe200078e0a0a */
[C---:B------:R-:W-:Y:S01]  /*20d50*/  SEL R5, R4.reuse, R5, !P1 ;  /* 0x0000000504057207 */ /* 0x040fe20004800000 */
[----:B------:R-:W-:Y:S01]  /*20d60*/  @!P6 IMAD.MOV R25, RZ, RZ, -R25 ;  /* 0x000000ffff19e224 */ /* 0x000fe200078e0a19 */
[C---:B------:R-:W-:Y:S01]  /*20d70*/  SEL R7, R4.reuse, R7, !P1 ;  /* 0x0000000704077207 */ /* 0x040fe20004800000 */
[----:B------:R-:W-:Y:S01]  /*20d80*/  STL [R1+0x3240], R23 ;  /* 0x0032401701007387 */ /* 0x000fe20000100800 */
[----:B------:R-:W-:-:S02]  /*20d90*/  SEL R8, R4, R8, !P1 ;  /* 0x0000000804087207 */ /* 0x000fc40004800000 */
[C---:B------:R-:W-:Y:S01]  /*20da0*/  SEL R9, R4.reuse, R9, !P1 ;  /* 0x0000000904097207 */ /* 0x040fe20004800000 */
[----:B------:R-:W-:Y:S01]  /*20db0*/  STL [R1+0x3244], R6 ;  /* 0x0032440601007387 */ /* 0x000fe20000100800 */
[C---:B------:R-:W-:Y:S02]  /*20dc0*/  SEL R10, R4.reuse, R10, !P1 ;  /* 0x0000000a040a7207 */ /* 0x040fe40004800000 */
[----:B------:R-:W-:Y:S01]  /*20dd0*/  SEL R4, R4, R25, !P1 ;  /* 0x0000001904047207 */ /* 0x000fe20004800000 */
[----:B------:R2:W-:Y:S04]  /*20de0*/  STL [R1+0x3248], R5 ;  /* 0x0032480501007387 */ /* 0x0005e80000100800 */
[----:B------:R-:W-:Y:S04]  /*20df0*/  STL [R1+0x324c], R7 ;  /* 0x00324c0701007387 */ /* 0x000fe80000100800 */
[----:B------:R-:W-:Y:S04]  /*20e00*/  STL [R1+0x3250], R8 ;  /* 0x0032500801007387 */ /* 0x000fe80000100800 */
[----:B------:R-:W-:Y:S04]  /*20e10*/  STL [R1+0x3254], R9 ;  /* 0x0032540901007387 */ /* 0x000fe80000100800 */
[----:B------:R-:W-:Y:S04]  /*20e20*/  STL [R1+0x3258], R10 ;  /* 0x0032580a01007387 */ /* 0x000fe80000100800 */
[----:B------:R3:W-:Y:S01]  /*20e30*/  STL [R1+0x325c], R4 ;  /* 0x00325c0401007387 */ /* 0x0007e20000100800 */
[----:B--2---:R-:W-:-:S02]  /*20e40*/  IMAD R5, R27, c[0x0][0x190], RZ ;  /* 0x000064001b057a24 */ /* 0x004fc400078e02ff */
[----:B---3--:R-:W-:Y:S02]  /*20e50*/  IMAD R4, R26, c[0x0][0x190], RZ ;  /* 0x000064001a047a24 */ /* 0x008fe400078e02ff */
[----:B----4-:R-:W-:Y:S02]  /*20e60*/  IMAD R6, R24, c[0x0][0x190], RZ ;  /* 0x0000640018067a24 */ /* 0x010fe400078e02ff */
[----:B------:R-:W-:-:S05]  /*20e70*/  IMAD R25, R22, c[0x0][0x190], RZ ;  /* 0x0000640016197a24 */ /* 0x000fca00078e02ff */
[----:B------:R-:W-:Y:S04]  /*20e80*/  STL [R1+0x3260], R25 ;  /* 0x0032601901007387 */ /* 0x000fe80000100800 */
[----:B------:R0:W-:Y:S04]  /*20e90*/  STL [R1+0x44], R6 ;  /* 0x0000440601007387 */ /* 0x0001e80000100800 */
[----:B------:R1:W-:Y:S01]  /*20ea0*/  STL [R1+0x48], R4 ;  /* 0x0000480401007387 */ /* 0x0003e20000100800 */
[----:B0-----:R-:W-:-:S03]  /*20eb0*/  IMAD R6, R28, c[0x0][0x190], RZ ;  /* 0x000064001c067a24 */ /* 0x001fc600078e02ff */
[----:B------:R0:W-:Y:S01]  /*20ec0*/  STL [R1+0x50], R5 ;  /* 0x0000500501007387 */ /* 0x0001e20000100800 */
[----:B-1----:R-:W-:-:S03]  /*20ed0*/  IMAD R4, R21, c[0x0][0x190], RZ ;  /* 0x0000640015047a24 */ /* 0x002fc600078e02ff */
[----:B------:R1:W-:Y:S04]  /*20ee0*/  STL [R1+0x5c], R6 ;  /* 0x00005c0601007387 */ /* 0x0003e80000100800 */
[----:B------:R2:W-:Y:S01]  /*20ef0*/  STL [R1+0x84], R4 ;  /* 0x0000840401007387 */ /* 0x0005e20000100800 */
[----:B0-----:R-:W-:Y:S02]  /*20f00*/  IMAD R5, R20, c[0x0][0x190], RZ ;  /* 0x0000640014057a24 */ /* 0x001fe400078e02ff */
[----:B-1----:R-:W-:-:S03]  /*20f10*/  IMAD R6, R19, c[0x0][0x190], RZ ;  /* 0x0000640013067a24 */ /* 0x002fc600078e02ff */
[----:B------:R0:W-:Y:S01]  /*20f20*/  STL [R1+0x278], R5 ;  /* 0x0002780501007387 */ /* 0x0001e20000100800 */
[----:B--2---:R-:W-:-:S03]  /*20f30*/  IMAD R4, R18, c[0x0][0x190], RZ ;  /* 0x0000640012047a24 */ /* 0x004fc600078e02ff */
        /* <DEDUP_REMOVED lines=12> */
[----:B------:R-:W-:Y:S04]  /*21000*/  STL [R1+0x810], R6 ;  /* 0x0008100601007387 */ /* 0x000fe80000100800 */
[----:B------:R1:W-:Y:S01]  /*21010*/  STL [R1+0x814], R4 ;  /* 0x0008140401007387 */ /* 0x0003e20000100800 */
[----:B0-----:R-:W-:Y:S02]  /*21020*/  IMAD R5, R0, c[0x0][0x190], RZ ;  /* 0x0000640000057a24 */ /* 0x001fe400078e02ff */
[----:B------:R-:W-:-:S03]  /*21030*/  IMAD R0, R3, c[0x0][0x190], RZ ;  /* 0x0000640003007a24 */ /* 0x000fc600078e02ff */
[----:B------:R-:W-:Y:S01]  /*21040*/  STL [R1+0x828], R5 ;  /* 0x0008280501007387 */ /* 0x000fe20000100800 */
[----:B-1----:R-:W-:-:S03]  /*21050*/  IMAD R4, R15, c[0x0][0x190], RZ ;  /* 0x000064000f047a24 */ /* 0x002fc600078e02ff */
[----:B------:R0:W-:Y:S04]  /*21060*/  STL [R1+0x82c], R0 ;  /* 0x00082c0001007387 */ /* 0x0001e80000100800 */
[----:B------:R-:W-:Y:S04]  /*21070*/  STL [R1+0x7c4], R4 ;  /* 0x0007c40401007387 */ /* 0x000fe80000100800 */
[----:B------:R-:W2:Y:S01]  /*21080*/  LDL.LU R25, [R1+0x7b0] ;  /* 0x0007b00001197983 */ /* 0x000ea20000300800 */
[----:B------:R-:W-:Y:S02]  /*21090*/  IMAD R3, R14, c[0x0][0x190], RZ ;  /* 0x000064000e037a24 */ /* 0x000fe400078e02ff */
[----:B0-----:R-:W-:-:S03]  /*210a0*/  IMAD R0, R2, c[0x0][0x190], RZ ;  /* 0x0000640002007a24 */ /* 0x001fc600078e02ff */
[----:B------:R-:W-:Y:S04]  /*210b0*/  STL [R1+0x7c0], R3 ;  /* 0x0007c00301007387 */ /* 0x000fe80000100800 */
[----:B--2---:R0:W-:Y:S04]  /*210c0*/  STL [R1+0x32c8], R25 ;  /* 0x0032c81901007387 */ /* 0x0041e80000100800 */
[----:B------:R-:W-:Y:S04]  /*210d0*/  STL [R1+0x838], R0 ;  /* 0x0008380001007387 */ /* 0x000fe80000100800 */
[----:B0-----:R-:W2:Y:S04]  /*210e0*/  LDL.LU R25, [R1+0x7b4] ;  /* 0x0007b40001197983 */ /* 0x001ea80000300800 */
[----:B--2---:R0:W-:Y:S04]  /*210f0*/  STL [R1+0x32cc], R25 ;  /* 0x0032cc1901007387 */ /* 0x0041e80000100800 */
[----:B0-----:R-:W2:Y:S04]  /*21100*/  LDL.LU R25, [R1+0x7b8] ;  /* 0x0007b80001197983 */ /* 0x001ea80000300800 */
[----:B------:R-:W3:Y:S04]  /*21110*/  LDL.LU R4, [R1+0x7ac] ;  /* 0x0007ac0001047983 */ /* 0x000ee80000300800 */
[----:B------:R-:W4:Y:S04]  /*21120*/  LDL.LU R10, [R1+0x7a8] ;  /* 0x0007a800010a7983 */ /* 0x000f280000300800 */
[----:B------:R-:W3:Y:S04]  /*21130*/  LDL.LU R9, [R1+0x7a4] ;  /* 0x0007a40001097983 */ /* 0x000ee80000300800 */
        /* <DEDUP_REMOVED lines=24> */
[----:B------:R-:W3:Y:S01]  /*212c0*/  LDL.LU R2, [R1+0x740] ;  /* 0x0007400001027983 */ /* 0x000ee20000300800 */
[----:B--2---:R-:W-:-:S05]  /*212d0*/  IMAD R25, R25, c[0x0][0x190], RZ ;  /* 0x0000640019197a24 */ /* 0x004fca00078e02ff */
[----:B------:R0:W-:Y:S04]  /*212e0*/  STL [R1+0x83c], R25 ;  /* 0x00083c1901007387 */ /* 0x0001e80000100800 */
[----:B0-----:R-:W2:Y:S02]  /*212f0*/  LDL.LU R25, [R1+0x32cc] ;  /* 0x0032cc0001197983 */ /* 0x001ea40000300800 */
[----:B--2---:R-:W-:-:S05]  /*21300*/  IMAD R25, R25, c[0x0][0x190], RZ ;  /* 0x0000640019197a24 */ /* 0x004fca00078e02ff */
[----:B------:R0:W-:Y:S04]  /*21310*/  STL [R1+0x7b4], R25 ;  /* 0x0007b41901007387 */ /* 0x0001e80000100800 */
[----:B0-----:R-:W2:Y:S01]  /*21320*/  LDL.LU R25, [R1+0x32c8] ;  /* 0x0032c80001197983 */ /* 0x001ea20000300800 */
[----:B---3--:R-:W-:Y:S02]  /*21330*/  IMAD R9, R9, c[0x0][0x190], RZ ;  /* 0x0000640009097a24 */ /* 0x008fe400078e02ff */
[----:B------:R-:W-:Y:S02]  /*21340*/  IMAD R8, R8, c[0x0][0x190], RZ ;  /* 0x0000640008087a24 */ /* 0x000fe400078e02ff */
[----:B------:R-:W-:Y:S02]  /*21350*/  IMAD R5, R5, c[0x0][0x190], RZ ;  /* 0x0000640005057a24 */ /* 0x000fe400078e02ff */
[----:B------:R-:W-:-:S02]  /*21360*/  IMAD R6, R6, c[0x0][0x190], RZ ;  /* 0x0000640006067a24 */ /* 0x000fc400078e02ff */
[----:B--2---:R-:W-:-:S05]  /*21370*/  IMAD R25, R25, c[0x0][0x190], RZ ;  /* 0x0000640019197a24 */ /* 0x004fca00078e02ff */
[----:B------:R0:W-:Y:S02]  /*21380*/  STL [R1+0x7b0], R25 ;  /* 0x0007b01901007387 */ /* 0x0001e40000100800 */
[----:B0-----:R-:W-:Y:S02]  /*21390*/  IMAD R25, R4, c[0x0][0x190], RZ ;  /* 0x0000640004197a24 */ /* 0x001fe400078e02ff */
[----:B----4-:R-:W-:-:S03]  /*213a0*/  IMAD R4, R10, c[0x0][0x190], RZ ;  /* 0x000064000a047a24 */ /* 0x010fc600078e02ff */
[----:B------:R-:W-:Y:S04]  /*213b0*/  STL [R1+0x850], R25 ;  /* 0x0008501901007387 */ /* 0x000fe80000100800 */
[----:B------:R0:W-:Y:S04]  /*213c0*/  STL [R1+0x854], R4 ;  /* 0x0008540401007387 */ /* 0x0001e80000100800 */
[----:B------:R-:W-:Y:S01]  /*213d0*/  STL [R1+0x860], R9 ;  /* 0x0008600901007387 */ /* 0x000fe20000100800 */
[----:B0-----:R-:W-:-:S03]  /*213e0*/  IMAD R4, R7, c[0x0][0x190], RZ ;  /* 0x0000640007047a24 */ /* 0x001fc600078e02ff */
[----:B------:R-:W-:Y:S04]  /*213f0*/  STL [R1+0x864], R8 ;  /* 0x0008640801007387 */ /* 0x000fe80000100800 */
[----:B------:R0:W-:Y:S04]  /*21400*/  STL [R1+0x79c], R4 ;  /* 0x00079c0401007387 */ /* 0x0001e80000100800 */
[----:B------:R1:W-:Y:S01]  /*21410*/  STL [R1+0x798], R5 ;  /* 0x0007980501007387 */ /* 0x0003e20000100800 */
[----:B0-----:R-:W-:-:S03]  /*21420*/  IMAD R4, R23, c[0x0][0x190], RZ ;  /* 0x0000640017047a24 */ /* 0x001fc600078e02ff */
[----:B------:R0:W-:Y:S01]  /*21430*/  STL [R1+0x878], R6 ;  /* 0x0008780601007387 */ /* 0x0001e20000100800 */
[----:B-1----:R-:W-:-:S03]  /*21440*/  IMAD R5, R22, c[0x0][0x190], RZ ;  /* 0x0000640016057a24 */ /* 0x002fc600078e02ff */
        /* <DEDUP_REMOVED lines=807> */
[----:B------:R-:W-:Y:S02]  /*246c0*/  IMAD R0, R3, c[0x0][0x190], RZ ;  /* 0x0000640003007a24 */ /* 0x000fe400078e02ff */
[----:B------:R-:W-:Y:S01]  /*246d0*/  IMAD R3, R14, c[0x0][0x190], RZ ;  /* 0x000064000e037a24 */ /* 0x000fe200078e02ff */
[----:B------:R-:W-:Y:S01]  /*246e0*/  STL [R1+0x1044], R5 ;  /* 0x0010440501007387 */ /* 0x000fe20000100800 */
[----:B-1----:R-:W-:-:S03]  /*246f0*/  IMAD R4, R15, c[0x0][0x190], RZ ;  /* 0x000064000f047a24 */ /* 0x002fc600078e02ff */
[----:B------:R0:W-:Y:S04]  /*24700*/  STL [R1+0x1048], R0 ;  /* 0x0010480001007387 */ /* 0x0001e80000100800 */
[----:B------:R-:W-:Y:S04]  /*24710*/  STL [R1+0x104c], R4 ;  /* 0x00104c0401007387 */ /* 0x000fe80000100800 */
[----:B------:R-:W2:Y:S04]  /*24720*/  LDL.LU R14, [R1+0x354] ;  /* 0x00035400010e7983 */ /* 0x000ea80000300800 */
[----:B------:R-:W-:Y:S04]  /*24730*/  STL [R1+0x1050], R3 ;  /* 0x0010500301007387 */ /* 0x000fe80000100800 */
[----:B------:R-:W3:Y:S01]  /*24740*/  LDL.LU R25, [R1+0x34c] ;  /* 0x00034c0001197983 */ /* 0x000ee20000300800 */
[----:B0-----:R-:W-:-:S05]  /*24750*/  IMAD R0, R2, c[0x0][0x190], RZ ;  /* 0x0000640002007a24 */ /* 0x001fca00078e02ff */
[----:B------:R-:W-:Y:S04]  /*24760*/  STL [R1+0x1054], R0 ;  /* 0x0010540001007387 */ /* 0x000fe80000100800 */
[----:B---3--:R0:W-:Y:S04]  /*24770*/  STL [R1+0x3284], R25 ;  /* 0x0032841901007387 */ /* 0x0081e80000100800 */
[----:B0-----:R-:W3:Y:S04]  /*24780*/  LDL.LU R25, [R1+0x350] ;  /* 0x0003500001197983 */ /* 0x001ee80000300800 */
        /* <DEDUP_REMOVED lines=19> */
[----:B--2---:R-:W-:-:S03]  /*248c0*/  IMAD R14, R14, c[0x0][0x190], RZ ;  /* 0x000064000e0e7a24 */ /* 0x004fc600078e02ff */
[----:B------:R-:W2:Y:S04]  /*248d0*/  LDL.LU R12, [R1+0x2fc] ;  /* 0x0002fc00010c7983 */ /* 0x000ea80000300800 */
        /* <DEDUP_REMOVED lines=8> */
[----:B0-----:R-:W2:Y:S01]  /*24960*/  LDL.LU R14, [R1+0x2dc] ;  /* 0x0002dc00010e7983 */ /* 0x001ea20000300800 */
[----:B---3--:R-:W-:-:S05]  /*24970*/  IMAD R25, R25, c[0x0][0x190], RZ ;  /* 0x0000640019197a24 */ /* 0x008fca00078e02ff */
[----:B------:R0:W-:Y:S04]  /*24980*/  STL [R1+0x105c], R25 ;  /* 0x00105c1901007387 */ /* 0x0001e80000100800 */
[----:B0-----:R-:W3:Y:S01]  /*24990*/  LDL.LU R25, [R1+0x3284] ;  /* 0x0032840001197983 */ /* 0x001ee20000300800 */
[----:B----4-:R-:W-:Y:S02]  /*249a0*/  IMAD R4, R4, c[0x0][0x190], RZ ;  /* 0x0000640004047a24 */ /* 0x010fe400078e02ff */
[----:B------:R-:W-:Y:S02]  /*249b0*/  IMAD R10, R10, c[0x0][0x190], RZ ;  /* 0x000064000a0a7a24 */ /* 0x000fe400078e02ff */
[----:B------:R-:W-:Y:S02]  /*249c0*/  IMAD R9, R9, c[0x0][0x190], RZ ;  /* 0x0000640009097a24 */ /* 0x000fe400078e02ff */
[----:B------:R-:W-:-:S02]  /*249d0*/  IMAD R7, R7, c[0x0][0x190], RZ ;  /* 0x0000640007077a24 */ /* 0x000fc400078e02ff */
[----:B------:R-:W-:Y:S02]  /*249e0*/  IMAD R5, R5, c[0x0][0x190], RZ ;  /* 0x0000640005057a24 */ /* 0x000fe400078e02ff */
[----:B---3--:R-:W-:-:S05]  /*249f0*/  IMAD R25, R25, c[0x0][0x190], RZ ;  /* 0x0000640019197a24 */ /* 0x008fca00078e02ff */
[----:B------:R-:W-:Y:S04]  /*24a00*/  STL [R1+0x1060], R25 ;  /* 0x0010601901007387 */ /* 0x000fe80000100800 */
[----:B------:R0:W-:Y:S04]  /*24a10*/  STL [R1+0x1064], R4 ;  /* 0x0010640401007387 */ /* 0x0001e80000100800 */
[----:B------:R-:W-:Y:S01]  /*24a20*/  STL [R1+0x1068], R10 ;  /* 0x0010680a01007387 */ /* 0x000fe20000100800 */
[----:B0-----:R-:W-:-:S03]  /*24a30*/  IMAD R4, R8, c[0x0][0x190], RZ ;  /* 0x0000640008047a24 */ /* 0x001fc600078e02ff */
[----:B------:R-:W-:Y:S04]  /*24a40*/  STL [R1+0x106c], R9 ;  /* 0x00106c0901007387 */ /* 0x000fe80000100800 */
[----:B------:R0:W-:Y:S04]  /*24a50*/  STL [R1+0x1070], R4 ;  /* 0x0010700401007387 */ /* 0x0001e80000100800 */
[----:B------:R-:W-:Y:S01]  /*24a60*/  STL [R1+0x1074], R7 ;  /* 0x0010740701007387 */ /* 0x000fe20000100800 */
[----:B0-----:R-:W-:-:S03]  /*24a70*/  IMAD R4, R6, c[0x0][0x190], RZ ;  /* 0x0000640006047a24 */ /* 0x001fc600078e02ff */
[----:B------:R0:W-:Y:S01]  /*24a80*/  STL [R1+0x1078], R5 ;  /* 0x0010780501007387 */ /* 0x0001e20000100800 */
[----:B------:R-:W-:-:S03]  /*24a90*/  IMAD R6, R23, c[0x0][0x190], RZ ;  /* 0x0000640017067a24 */ /* 0x000fc600078e02ff */
        /* <DEDUP_REMOVED lines=9> */
[----:B---3--:R-:W-:-:S03]  /*24b30*/  IMAD R4, R28, c[0x0][0x190], RZ ;  /* 0x000064001c047a24 */ /* 0x008fc600078e02ff */
        /* <DEDUP_REMOVED lines=14> */
[----:B--2---:R-:W-:Y:S02]  /*24c20*/  IMAD R6, R12, c[0x0][0x190], RZ ;  /* 0x000064000c067a24 */ /* 0x004fe400078e02ff */
[----:B0-----:R-:W-:-:S03]  /*24c30*/  IMAD R5, R17, c[0x0][0x190], RZ ;  /* 0x0000640011057a24 */ /* 0x001fc600078e02ff */
[----:B------:R0:W-:Y:S01]  /*24c40*/  STL [R1+0x10b0], R6 ;  /* 0x0010b00601007387 */ /* 0x0001e20000100800 */
[----:B-1----:R-:W-:-:S03]  /*24c50*/  IMAD R4, R13, c[0x0][0x190], RZ ;  /* 0x000064000d047a24 */ /* 0x002fc600078e02ff */
[----:B------:R1:W-:Y:S04]  /*24c60*/  STL [R1+0x10b4], R5 ;  /* 0x0010b40501007387 */ /* 0x0003e80000100800 */
[----:B------:R2:W-:Y:S01]  /*24c70*/  STL [R1+0x10b8], R4 ;  /* 0x0010b80401007387 */ /* 0x0005e20000100800 */
[----:B0-----:R-:W-:Y:S02]  /*24c80*/  IMAD R6, R29, c[0x0][0x190], RZ ;  /* 0x000064001d067a24 */ /* 0x001fe400078e02ff */
[----:B-1----:R-:W-:-:S03]  /*24c90*/  IMAD R5, R0, c[0x0][0x190], RZ ;  /* 0x0000640000057a24 */ /* 0x002fc600078e02ff */
[----:B------:R-:W-:Y:S01]  /*24ca0*/  STL [R1+0x10bc], R6 ;  /* 0x0010bc0601007387 */ /* 0x000fe20000100800 */
[----:B------:R-:W-:Y:S02]  /*24cb0*/  IMAD R0, R15, c[0x0][0x190], RZ ;  /* 0x000064000f007a24 */ /* 0x000fe400078e02ff */
[----:B--2---:R-:W-:Y:S01]  /*24cc0*/  IMAD R4, R3, c[0x0][0x190], RZ ;  /* 0x0000640003047a24 */ /* 0x004fe200078e02ff */
[----:B------:R-:W-:Y:S01]  /*24cd0*/  STL [R1+0x10c0], R5 ;  /* 0x0010c00501007387 */ /* 0x000fe20000100800 */
[----:B------:R-:W-:-:S03]  /*24ce0*/  IMAD R3, R2, c[0x0][0x190], RZ ;  /* 0x0000640002037a24 */ /* 0x000fc600078e02ff */
[----:B------:R-:W-:Y:S04]  /*24cf0*/  STL [R1+0x10c4], R4 ;  /* 0x0010c40401007387 */ /* 0x000fe80000100800 */
[----:B------:R-:W2:Y:S04]  /*24d00*/  LDL.LU R2, [R1+0x2d8] ;  /* 0x0002d80001027983 */ /* 0x000ea80000300800 */
[----:B------:R0:W-:Y:S04]  /*24d10*/  STL [R1+0x10c8], R0 ;  /* 0x0010c80001007387 */ /* 0x0001e80000100800 */
[----:B------:R-:W-:Y:S04]  /*24d20*/  STL [R1+0x10cc], R3 ;  /* 0x0010cc0301007387 */ /* 0x000fe80000100800 */
[----:B------:R-:W3:Y:S01]  /*24d30*/  LDL.LU R25, [R1+0x2d0] ;  /* 0x0002d00001197983 */ /* 0x000ee20000300800 */
[----:B0-----:R-:W-:-:S03]  /*24d40*/  IMAD R0, R14, c[0x0][0x190], RZ ;  /* 0x000064000e007a24 */ /* 0x001fc600078e02ff */
[----:B---3--:R0:W-:Y:S04]  /*24d50*/  STL [R1+0x3280], R25 ;  /* 0x0032801901007387 */ /* 0x0081e80000100800 */
[----:B------:R1:W-:Y:S04]  /*24d60*/  STL [R1+0x10d0], R0 ;  /* 0x0010d00001007387 */ /* 0x0003e80000100800 */
        /* <DEDUP_REMOVED lines=25> */
[----:B-1----:R-:W2:Y:S04]  /*24f00*/  LDL.LU R0, [R1+0x268] ;  /* 0x0002680001007983 */ /* 0x002ea80000300800 */
        /* <DEDUP_REMOVED lines=12> */
[----:B--2---:R-:W-:Y:S02]  /*24fd0*/  IMAD R3, R3, c[0x0][0x190], RZ ;  /* 0x0000640003037a24 */ /* 0x004fe400078e02ff */
[----:B---3--:R-:W-:-:S05]  /*24fe0*/  IMAD R25, R25, c[0x0][0x190], RZ ;  /* 0x0000640019197a24 */ /* 0x008fca00078e02ff */
[----:B------:R0:W-:Y:S02]  /*24ff0*/  STL [R1+0x10dc], R25 ;  /* 0x0010dc1901007387 */ /* 0x0001e40000100800 */
[----:B0-----:R-:W-:Y:S02]  /*25000*/  IMAD R25, R4, c[0x0][0x190], RZ ;  /* 0x0000640004197a24 */ /* 0x001fe400078e02ff */
[----:B------:R-:W-:-:S03]  /*25010*/  IMAD R4, R9, c[0x0][0x190], RZ ;  /* 0x0000640009047a24 */ /* 0x000fc600078e02ff */
[----:B------:R-:W-:Y:S04]  /*25020*/  STL [R1+0x10e0], R25 ;  /* 0x0010e01901007387 */ /* 0x000fe80000100800 */
[----:B------:R-:W-:Y:S04]  /*25030*/  STL [R1+0x10e4], R10 ;  /* 0x0010e40a01007387 */ /* 0x000fe80000100800 */
[----:B------:R0:W-:Y:S04]  /*25040*/  STL [R1+0x10e8], R4 ;  /* 0x0010e80401007387 */ /* 0x0001e80000100800 */
[----:B------:R-:W-:Y:S01]  /*25050*/  STL [R1+0x10ec], R8 ;  /* 0x0010ec0801007387 */ /* 0x000fe20000100800 */
[----:B0-----:R-:W-:-:S03]  /*25060*/  IMAD R4, R5, c[0x0][0x190], RZ ;  /* 0x0000640005047a24 */ /* 0x001fc600078e02ff */
[----:B------:R-:W-:Y:S01]  /*25070*/  STL [R1+0x10f0], R7 ;  /* 0x0010f00701007387 */ /* 0x000fe20000100800 */
[----:B------:R-:W-:-:S03]  /*25080*/  IMAD R5, R23, c[0x0][0x190], RZ ;  /* 0x0000640017057a24 */ /* 0x000fc600078e02ff */
        /* <DEDUP_REMOVED lines=31> */
[----:B------:R-:W-:Y:S01]  /*25280*/  STL [R1+0x1134], R6 ;  /* 0x0011340601007387 */ /* 0x000fe20000100800 */
[----:B--2---:R-:W-:-:S03]  /*25290*/  IMAD R4, R0, c[0x0][0x190], RZ ;  /* 0x0000640000047a24 */ /* 0x004fc600078e02ff */
[----:B------:R-:W-:Y:S01]  /*252a0*/  STL [R1+0x1138], R5 ;  /* 0x0011380501007387 */ /* 0x000fe20000100800 */
[----:B------:R-:W-:-:S03]  /*252b0*/  IMAD R0, R14, c[0x0][0x190], RZ ;  /* 0x000064000e007a24 */ /* 0x000fc600078e02ff */
[----:B------:R-:W-:Y:S04]  /*252c0*/  STL [R1+0x113c], R4 ;  /* 0x00113c0401007387 */ /* 0x000fe80000100800 */
[----:B------:R-:W2:Y:S04]  /*252d0*/  LDL.LU R14, [R1+0x254] ;  /* 0x00025400010e7983 */ /* 0x000ea80000300800 */
[----:B------:R-:W-:Y:S04]  /*252e0*/  STL [R1+0x1140], R3 ;  /* 0x0011400301007387 */ /* 0x000fe80000100800 */
[----:B------:R0:W-:Y:S02]  /*252f0*/  STL [R1+0x1144], R0 ;  /* 0x0011440001007387 */ /* 0x0001e40000100800 */
[----:B0-----:R-:W-:-:S02]  /*25300*/  IMAD R0, R2, c[0x0][0x190], RZ ;  /* 0x0000640002007a24 */ /* 0x001fc400078e02ff */
[----:B------:R-:W3:Y:S01]  /*25310*/  LDL.LU R2, [R1+0x24c] ;  /* 0x00024c0001027983 */ /* 0x000ee20000300800 */
[----:B------:R-:W-:-:S05]  /*25320*/  IMAD R3, R15, c[0x0][0x190], RZ ;  /* 0x000064000f037a24 */ /* 0x000fca00078e02ff */
[----:B------:R-:W-:Y:S04]  /*25330*/  STL [R1+0x1148], R3 ;  /* 0x0011480301007387 */ /* 0x000fe80000100800 */
        /* <DEDUP_REMOVED lines=28> */
[----:B-1----:R-:W2:Y:S04]  /*25500*/  LDL.LU R0, [R1+0x1dc] ;  /* 0x0001dc0001007983 */ /* 0x002ea80000300800 */
        /* <DEDUP_REMOVED lines=10> */
[----:B--2---:R-:W-:-:S02]  /*255b0*/  IMAD R0, R0, c[0x0][0x190], RZ ;  /* 0x0000640000007a24 */ /* 0x004fc400078e02ff */
[----:B---3--:R-:W-:-:S05]  /*255c0*/  IMAD R2, R2, c[0x0][0x190], RZ ;  /* 0x0000640002027a24 */ /* 0x008fca00078e02ff */
[----:B------:R0:W-:Y:S04]  /*255d0*/  STL [R1+0x1158], R2 ;  /* 0x0011580201007387 */ /* 0x0001e80000100800 */
[----:B0-----:R-:W2:Y:S04]  /*255e0*/  LDL.LU R2, [R1+0x3278] ;  /* 0x0032780001027983 */ /* 0x001ea80000300800 */
[----:B------:R0:W-:Y:S02]  /*255f0*/  STL [R1+0x115c], R25 ;  /* 0x00115c1901007387 */ /* 0x0001e40000100800 */
[----:B0-----:R-:W-:-:S02]  /*25600*/  IMAD R25, R4, c[0x0][0x190], RZ ;  /* 0x0000640004197a24 */ /* 0x001fc400078e02ff */
[----:B------:R-:W-:-:S03]  /*25610*/  IMAD R4, R10, c[0x0][0x190], RZ ;  /* 0x000064000a047a24 */ /* 0x000fc600078e02ff */
[----:B------:R-:W-:Y:S04]  /*25620*/  STL [R1+0x1160], R25 ;  /* 0x0011601901007387 */ /* 0x000fe80000100800 */
[----:B------:R0:W-:Y:S04]  /*25630*/  STL [R1+0x1164], R4 ;  /* 0x0011640401007387 */ /* 0x0001e80000100800 */
[----:B------:R-:W-:Y:S01]  /*25640*/  STL [R1+0x1168], R9 ;  /* 0x0011680901007387 */ /* 0x000fe20000100800 */
[----:B0-----:R-:W-:-:S03]  /*25650*/  IMAD R4, R7, c[0x0][0x190], RZ ;  /* 0x0000640007047a24 */ /* 0x001fc600078e02ff */
[----:B------:R-:W-:Y:S01]  /*25660*/  STL [R1+0x116c], R8 ;  /* 0x00116c0801007387 */ /* 0x000fe20000100800 */
[----:B------:R-:W-:Y:S02]  /*25670*/  IMAD R7, R5, c[0x0][0x190], RZ ;  /* 0x0000640005077a24 */ /* 0x000fe400078e02ff */
[----:B------:R-:W-:Y:S01]  /*25680*/  IMAD R5, R6, c[0x0][0x190], RZ ;  /* 0x0000640006057a24 */ /* 0x000fe200078e02ff */
[----:B------:R0:W-:Y:S01]  /*25690*/  STL [R1+0x1170], R4 ;  /* 0x0011700401007387 */ /* 0x0001e20000100800 */
[----:B------:R-:W-:-:S03]  /*256a0*/  IMAD R6, R22, c[0x0][0x190], RZ ;  /* 0x0000640016067a24 */ /* 0x000fc600078e02ff */
[----:B------:R-:W-:Y:S01]  /*256b0*/  STL [R1+0x1174], R7 ;  /* 0x0011740701007387 */ /* 0x000fe20000100800 */
[----:B0-----:R-:W-:-:S03]  /*256c0*/  IMAD R4, R23, c[0x0][0x190], RZ ;  /* 0x0000640017047a24 */ /* 0x001fc600078e02ff */
        /* <DEDUP_REMOVED lines=27> */
[----:B------:R-:W-:Y:S01]  /*25880*/  STL [R1+0x9f8], R6 ;  /* 0x0009f80601007387 */ /* 0x000fe20000100800 */
[----:B---3--:R-:W-:-:S03]  /*25890*/  IMAD R4, R29, c[0x0][0x190], RZ ;  /* 0x000064001d047a24 */ /* 0x008fc600078e02ff */
[----:B------:R-:W-:Y:S04]  /*258a0*/  STL [R1+0x9e4], R5 ;  /* 0x0009e40501007387 */ /* 0x000fe80000100800 */
[----:B------:R0:W-:Y:S04]  /*258b0*/  STL [R1+0x9bc], R4 ;  /* 0x0009bc0401007387 */ /* 0x0001e80000100800 */
[----:B------:R1:W-:Y:S01]  /*258c0*/  STL [R1+0x9b8], R0 ;  /* 0x0009b80001007387 */ /* 0x0003e20000100800 */
[----:B0-----:R-:W-:-:S05]  /*258d0*/  IMAD R4, R3, c[0x0][0x190], RZ ;  /* 0x0000640003047a24 */ /* 0x001fca00078e02ff */
[----:B------:R-:W-:Y:S04]  /*258e0*/  STL [R1+0x980], R4 ;  /* 0x0009800401007387 */ /* 0x000fe80000100800 */
[----:B------:R-:W3:Y:S01]  /*258f0*/  LDL.LU R25, [R1+0x1c4] ;  /* 0x0001c40001197983 */ /* 0x000ee20000300800 */
[----:B------:R-:W-:Y:S02]  /*25900*/  IMAD R3, R15, c[0x0][0x190], RZ ;  /* 0x000064000f037a24 */ /* 0x000fe400078e02ff */
[----:B-1----:R-:W-:-:S03]  /*25910*/  IMAD R0, R14, c[0x0][0x190], RZ ;  /* 0x000064000e007a24 */ /* 0x002fc600078e02ff */
        /* <DEDUP_REMOVED lines=32> */
[----:B------:R-:W-:Y:S04]  /*25b20*/  STL [R1+0x984], R2 ;  /* 0x0009840201007387 */ /* 0x000fe80000100800 */
[----:B------:R0:W-:Y:S04]  /*25b30*/  STL [R1+0x3198], R2 ;  /* 0x0031980201007387 */ /* 0x0001e80000100800 */
[----:B0-----:R-:W2:Y:S01]  /*25b40*/  LDL.LU R2, [R1+0x1c8] ;  /* 0x0001c80001027983 */ /* 0x001ea20000300800 */
[----:B---3--:R-:W-:-:S05]  /*25b50*/  IMAD R25, R25, c[0x0][0x190], RZ ;  /* 0x0000640019197a24 */ /* 0x008fca00078e02ff */
[----:B------:R0:W-:Y:S04]  /*25b60*/  STL [R1+0x934], R25 ;  /* 0x0009341901007387 */ /* 0x0001e80000100800 */
[----:B0-----:R-:W3:Y:S01]  /*25b70*/  LDL.LU R25, [R1+0x3274] ;  /* 0x0032740001197983 */ /* 0x001ee20000300800 */
[----:B----4-:R-:W-:Y:S02]  /*25b80*/  IMAD R9, R9, c[0x0][0x190], RZ ;  /* 0x0000640009097a24 */ /* 0x010fe400078e02ff */
[----:B------:R-:W-:Y:S02]  /*25b90*/  IMAD R5, R5, c[0x0][0x190], RZ ;  /* 0x0000640005057a24 */ /* 0x000fe400078e02ff */
[----:B--2---:R-:W-:-:S05]  /*25ba0*/  IMAD R2, R2, c[0x0][0x190], RZ ;  /* 0x0000640002027a24 */ /* 0x004fca00078e02ff */
[----:B------:R0:W-:Y:S02]  /*25bb0*/  STL [R1+0x930], R2 ;  /* 0x0009300201007387 */ /* 0x0001e40000100800 */
[----:B0-----:R-:W-:Y:S02]  /*25bc0*/  IMAD R2, R4, c[0x0][0x190], RZ ;  /* 0x0000640004027a24 */ /* 0x001fe400078e02ff */
[----:B------:R-:W-:Y:S02]  /*25bd0*/  IMAD R4, R10, c[0x0][0x190], RZ ;  /* 0x000064000a047a24 */ /* 0x000fe400078e02ff */
[----:B------:R-:W-:Y:S02]  /*25be0*/  IMAD R0, R0, c[0x0][0x190], RZ ;  /* 0x0000640000007a24 */ /* 0x000fe400078e02ff */
[----:B---3--:R-:W-:-:S05]  /*25bf0*/  IMAD R25, R25, c[0x0][0x190], RZ ;  /* 0x0000640019197a24 */ /* 0x008fca00078e02ff */
[----:B------:R-:W-:Y:S04]  /*25c00*/  STL [R1+0x90c], R25 ;  /* 0x00090c1901007387 */ /* 0x000fe80000100800 */
[----:B------:R0:W-:Y:S04]  /*25c10*/  STL [R1+0x908], R2 ;  /* 0x0009080201007387 */ /* 0x0001e80000100800 */
[----:B------:R1:W-:Y:S01]  /*25c20*/  STL [R1+0x8e4], R4 ;  /* 0x0008e40401007387 */ /* 0x0003e20000100800 */
[----:B0-----:R-:W-:-:S03]  /*25c30*/  IMAD R2, R8, c[0x0][0x190], RZ ;  /* 0x0000640008027a24 */ /* 0x001fc600078e02ff */
[----:B------:R-:W-:Y:S01]  /*25c40*/  STL [R1+0x8e0], R9 ;  /* 0x0008e00901007387 */ /* 0x000fe20000100800 */
[----:B-1----:R-:W-:-:S03]  /*25c50*/  IMAD R4, R7, c[0x0][0x190], RZ ;  /* 0x0000640007047a24 */ /* 0x002fc600078e02ff */
        /* <DEDUP_REMOVED lines=35> */
[----:B0-----:R-:W-:-:S05]  /*25e90*/  IMAD R4, R29, c[0x0][0x190], RZ ;  /* 0x000064001d047a24 */ /* 0x001fca00078e02ff */
[----:B------:R-:W-:Y:S01]  /*25ea0*/  STL [R1+0x750], R4 ;  /* 0x0007500401007387 */ /* 0x000fe20000100800 */
[----:B-1----:R-:W-:-:S03]  /*25eb0*/  IMAD R2, R3, c[0x0][0x190], RZ ;  /* 0x0000640003027a24 */ /* 0x002fc600078e02ff */
[----:B------:R-:W-:Y:S04]  /*25ec0*/  STL [R1+0x71c], R0 ;  /* 0x00071c0001007387 */ /* 0x000fe80000100800 */
[----:B------:R0:W-:Y:S04]  /*25ed0*/  STL [R1+0x718], R2 ;  /* 0x0007180201007387 */ /* 0x0001e80000100800 */
[----:B0-----:R-:W2:Y:S01]  /*25ee0*/  LDL.LU R2, [R1+0x134] ;  /* 0x0001340001027983 */ /* 0x001ea20000300800 */
[----:B------:R-:W-:Y:S02]  /*25ef0*/  IMAD R3, R15, c[0x0][0x190], RZ ;  /* 0x000064000f037a24 */ /* 0x000fe400078e02ff */
[----:B------:R-:W-:-:S03]  /*25f00*/  IMAD R0, R14, c[0x0][0x190], RZ ;  /* 0x000064000e007a24 */ /* 0x000fc600078e02ff */
        /* <DEDUP_REMOVED lines=41> */
[----:B----4-:R-:W-:Y:S02]  /*261a0*/  IMAD R4, R4, c[0x0][0x190], RZ ;  /* 0x0000640004047a24 */ /* 0x010fe400078e02ff */
[----:B------:R-:W-:Y:S02]  /*261b0*/  IMAD R9, R9, c[0x0][0x190], RZ ;  /* 0x0000640009097a24 */ /* 0x000fe400078e02ff */
[----:B------:R-:W-:-:S02]  /*261c0*/  IMAD R5, R5, c[0x0][0x190], RZ ;  /* 0x0000640005057a24 */ /* 0x000fc400078e02ff */
[----:B------:R-:W-:Y:S02]  /*261d0*/  IMAD R0, R0, c[0x0][0x190], RZ ;  /* 0x0000640000007a24 */ /* 0x000fe400078e02ff */
[----:B------:R-:W-:Y:S02]  /*261e0*/  IMAD R3, R3, c[0x0][0x190], RZ ;  /* 0x0000640003037a24 */ /* 0x000fe400078e02ff */
[----:B--2---:R-:W-:-:S05]  /*261f0*/  IMAD R2, R2, c[0x0][0x190], RZ ;  /* 0x0000640002027a24 */ /* 0x004fca00078e02ff */
[----:B------:R0:W-:Y:S04]  /*26200*/  STL [R1+0x6a4], R2 ;  /* 0x0006a40201007387 */ /* 0x0001e80000100800 */
[----:B------:R-:W-:Y:S01]  /*26210*/  STL [R1+0x6a0], R25 ;  /* 0x0006a01901007387 */ /* 0x000fe20000100800 */
[----:B0-----:R-:W-:-:S03]  /*26220*/  IMAD R2, R10, c[0x0][0x190], RZ ;  /* 0x000064000a027a24 */ /* 0x001fc600078e02ff */
        /* <DEDUP_REMOVED lines=40> */
[----:B------:R-:W-:Y:S04]  /*264b0*/  STL [R1+0x4e8], R4 ;  /* 0x0004e80401007387 */ /* 0x000fe80000100800 */
[----:B------:R0:W-:Y:S04]  /*264c0*/  STL [R1+0x4b4], R2 ;  /* 0x0004b40201007387 */ /* 0x0001e80000100800 */
[----:B------:R1:W-:Y:S04]  /*264d0*/  STL [R1+0x4b0], R0 ;  /* 0x0004b00001007387 */ /* 0x0003e80000100800 */
[----:B------:R-:W-:Y:S04]  /*264e0*/  STL [R1+0x48c], R3 ;  /* 0x00048c0301007387 */ /* 0x000fe80000100800 */
[----:B------:R-:W2:Y:S01]  /*264f0*/  LDL.LU R25, [R1+0x98] ;  /* 0x0000980001197983 */ /* 0x000ea20000300800 */
[----:B0-----:R-:W-:-:S02]  /*26500*/  IMAD R2, R15, c[0x0][0x190], RZ ;  /* 0x000064000f027a24 */ /* 0x001fc400078e02ff */
[----:B-1----:R-:W-:-:S03]  /*26510*/  IMAD R0, R14, c[0x0][0x190], RZ ;  /* 0x000064000e007a24 */ /* 0x002fc600078e02ff */
        /* <DEDUP_REMOVED lines=46> */
[----:B------:R-:W-:Y:S02]  /*26800*/  IMAD R6, R6, c[0x0][0x190], RZ ;  /* 0x0000640006067a24 */ /* 0x000fe400078e02ff */
[----:B------:R-:W-:Y:S02]  /*26810*/  IMAD R23, R23, c[0x0][0x190], RZ ;  /* 0x0000640017177a24 */ /* 0x000fe400078e02ff */
        /* <DEDUP_REMOVED lines=19> */
[----:B--2---:R-:W-:-:S05]  /*26950*/  IMAD R25, R25, c[0x0][0x190], RZ ;  /* 0x0000640019197a24 */ /* 0x004fca00078e02ff */
        /* <DEDUP_REMOVED lines=55> */
[----:B0-----:R-:W3:Y:S01]  /*26cd0*/  LDL.LU R14, [R1+0x31f4] ;  /* 0x0031f400010e7983 */ /* 0x001ee20000300800 */
[----:B------:R-:W-:-:S05]  /*26ce0*/  IMAD R2, R2, c[0x0][0x190], RZ ;  /* 0x0000640002027a24 */ /* 0x000fca00078e02ff */
[----:B------:R3:W-:Y:S01]  /*26cf0*/  STL [R1+0x23c], R2 ;  /* 0x00023c0201007387 */ /* 0x0007e20000100800 */
[----:B--2---:R-:W-:Y:S02]  /*26d00*/  IMAD R3, R3, c[0x0][0x190], RZ ;  /* 0x0000640003037a24 */ /* 0x004fe400078e02ff */
[----:B---3--:R-:W-:Y:S02]  /*26d10*/  IMAD R2, R14, c[0x0][0x190], RZ ;  /* 0x000064000e027a24 */ /* 0x008fe400078e02ff */
[----:B------:R-:W2:Y:S04]  /*26d20*/  LDL.LU R14, [R1+0x31f0] ;  /* 0x0031f000010e7983 */ /* 0x000ea80000300800 */
[----:B------:R0:W-:Y:S02]  /*26d30*/  STL [R1+0x238], R2 ;  /* 0x0002380201007387 */ /* 0x0001e40000100800 */
[----:B0-----:R-:W-:-:S02]  /*26d40*/  IMAD R2, R15, c[0x0][0x190], RZ ;  /* 0x000064000f027a24 */ /* 0x001fc400078e02ff */
[----:B------:R-:W2:Y:S04]  /*26d50*/  LDL.LU R15, [R1+0x31ec] ;  /* 0x0031ec00010f7983 */ /* 0x000ea80000300800 */
[----:B------:R0:W-:Y:S04]  /*26d60*/  STL [R1+0x234], R2 ;  /* 0x0002340201007387 */ /* 0x0001e80000100800 */
[----:B------:R-:W-:Y:S01]  /*26d70*/  STL [R1+0x230], R3 ;  /* 0x0002300301007387 */ /* 0x000fe20000100800 */
[----:B0-----:R-:W-:Y:S02]  /*26d80*/  IMAD R2, R0, c[0x0][0x190], RZ ;  /* 0x0000640000027a24 */ /* 0x001fe400078e02ff */
[----:B------:R-:W-:-:S02]  /*26d90*/  IMAD R0, R29, c[0x0][0x190], RZ ;  /* 0x000064001d007a24 */ /* 0x000fc400078e02ff */
[----:B------:R-:W3:Y:S04]  /*26da0*/  LDL R29, [R1+0x50] ;  /* 0x00005000011d7983 */ /* 0x000ee80000100800 */
[----:B------:R0:W-:Y:S04]  /*26db0*/  STL [R1+0x22c], R2 ;  /* 0x00022c0201007387 */ /* 0x0001e80000100800 */
[----:B------:R1:W-:Y:S01]  /*26dc0*/  STL [R1+0x228], R0 ;  /* 0x0002280001007387 */ /* 0x0003e20000100800 */
[----:B0-----:R-:W-:-:S03]  /*26dd0*/  IMAD R2, R13, c[0x0][0x190], RZ ;  /* 0x000064000d027a24 */ /* 0x001fc600078e02ff */
[----:B------:R-:W3:Y:S01]  /*26de0*/  LDL R13, [R1+0x48] ;  /* 0x00004800010d7983 */ /* 0x000ee20000100800 */
[----:B-1----:R-:W-:-:S03]  /*26df0*/  IMAD R0, R17, c[0x0][0x190], RZ ;  /* 0x0000640011007a24 */ /* 0x002fc600078e02ff */
[----:B------:R0:W-:Y:S04]  /*26e00*/  STL [R1+0x224], R2 ;  /* 0x0002240201007387 */ /* 0x0001e80000100800 */
[----:B------:R-:W3:Y:S01]  /*26e10*/  LDL R17, [R1+0x44] ;  /* 0x0000440001117983 */ /* 0x000ee20000100800 */
[----:B------:R-:W-:-:S03]  /*26e20*/  IMAD R3, R11, c[0x0][0x190], RZ ;  /* 0x000064000b037a24 */ /* 0x000fc600078e02ff */
[----:B------:R1:W-:Y:S01]  /*26e30*/  STL [R1+0x220], R0 ;  /* 0x0002200001007387 */ /* 0x0003e20000100800 */
[----:B0-----:R-:W-:Y:S02]  /*26e40*/  IMAD R2, R12, c[0x0][0x190], RZ ;  /* 0x000064000c027a24 */ /* 0x001fe400078e02ff */
[----:B-1----:R-:W-:-:S03]  /*26e50*/  IMAD R0, R16, c[0x0][0x190], RZ ;  /* 0x0000640010007a24 */ /* 0x002fc600078e02ff */
[----:B------:R0:W-:Y:S04]  /*26e60*/  STL [R1+0x21c], R2 ;  /* 0x00021c0201007387 */ /* 0x0001e80000100800 */
[----:B------:R1:W-:Y:S04]  /*26e70*/  STL [R1+0x218], R0 ;  /* 0x0002180001007387 */ /* 0x0003e80000100800 */
[----:B------:R4:W-:Y:S01]  /*26e80*/  STL [R1+0x214], R3 ;  /* 0x0002140301007387 */ /* 0x0009e20000100800 */
[----:B0-----:R-:W-:Y:S02]  /*26e90*/  IMAD R2, R18, c[0x0][0x190], RZ ;  /* 0x0000640012027a24 */ /* 0x001fe400078e02ff */
[----:B-1----:R-:W-:-:S03]  /*26ea0*/  IMAD R0, R19, c[0x0][0x190], RZ ;  /* 0x0000640013007a24 */ /* 0x002fc600078e02ff */
[----:B------:R0:W-:Y:S01]  /*26eb0*/  STL [R1+0x210], R2 ;  /* 0x0002100201007387 */ /* 0x0001e20000100800 */
[----:B----4-:R-:W-:-:S03]  /*26ec0*/  IMAD R3, R20, c[0x0][0x190], RZ ;  /* 0x0000640014037a24 */ /* 0x010fc600078e02ff */
[----:B------:R-:W-:Y:S04]  /*26ed0*/  STL [R1+0x20c], R0 ;  /* 0x00020c0001007387 */ /* 0x000fe80000100800 */
[----:B------:R1:W-:Y:S01]  /*26ee0*/  STL [R1+0x208], R3 ;  /* 0x0002080301007387 */ /* 0x0003e20000100800 */
[----:B0-----:R-:W-:Y:S02]  /*26ef0*/  IMAD R2, R21, c[0x0][0x190], RZ ;  /* 0x0000640015027a24 */ /* 0x001fe400078e02ff */
[----:B------:R-:W-:-:S03]  /*26f00*/  IMAD R11, R24, c[0x0][0x190], RZ ;  /* 0x00006400180b7a24 */ /* 0x000fc600078e02ff */
[----:B------:R0:W-:Y:S01]  /*26f10*/  STL [R1+0x204], R2 ;  /* 0x0002040201007387 */ /* 0x0001e20000100800 */
[----:B-1----:R-:W-:-:S05]  /*26f20*/  IMAD R3, R27, c[0x0][0x190], RZ ;  /* 0x000064001b037a24 */ /* 0x002fca00078e02ff */
[----:B------:R1:W-:Y:S01]  /*26f30*/  STL [R1+0x1fc], R3 ;  /* 0x0001fc0301007387 */ /* 0x0003e20000100800 */
[----:B0-----:R-:W-:Y:S02]  /*26f40*/  IMAD R2, R26, c[0x0][0x190], RZ ;  /* 0x000064001a027a24 */ /* 0x001fe400078e02ff */
[----:B------:R-:W-:-:S03]  /*26f50*/  IMAD R6, R6, c[0x0][0x190], RZ ;  /* 0x0000640006067a24 */ /* 0x000fc600078e02ff */
[----:B------:R0:W-:Y:S01]  /*26f60*/  STL [R1+0x1f8], R2 ;  /* 0x0001f80201007387 */ /* 0x0001e20000100800 */
[----:B-1----:R-:W-:-:S03]  /*26f70*/  IMAD R3, R22, c[0x0][0x190], RZ ;  /* 0x0000640016037a24 */ /* 0x002fc600078e02ff */
[----:B------:R-:W-:Y:S04]  /*26f80*/  STL [R1+0x1f4], R11 ;  /* 0x0001f40b01007387 */ /* 0x000fe80000100800 */
[----:B------:R1:W-:Y:S01]  /*26f90*/  STL [R1+0x1f0], R3 ;  /* 0x0001f00301007387 */ /* 0x0003e20000100800 */
[----:B0-----:R-:W-:-:S05]  /*26fa0*/  IMAD R2, R23, c[0x0][0x190], RZ ;  /* 0x0000640017027a24 */ /* 0x001fca00078e02ff */
[----:B------:R0:W-:Y:S01]  /*26fb0*/  STL [R1+0x1ec], R2 ;  /* 0x0001ec0201007387 */ /* 0x0001e20000100800 */
[----:B-1----:R-:W-:-:S03]  /*26fc0*/  IMAD R3, R5, c[0x0][0x190], RZ ;  /* 0x0000640005037a24 */ /* 0x002fc600078e02ff */
[----:B------:R-:W-:Y:S01]  /*26fd0*/  STL [R1+0x1e8], R6 ;  /* 0x0001e80601007387 */ /* 0x000fe20000100800 */
[----:B------:R-:W-:-:S03]  /*26fe0*/  IMAD R5, R8, c[0x0][0x190], RZ ;  /* 0x0000640008057a24 */ /* 0x000fc600078e02ff */
[----:B------:R1:W-:Y:S01]  /*26ff0*/  STL [R1+0x1e4], R3 ;  /* 0x0001e40301007387 */ /* 0x0003e20000100800 */
[----:B0-----:R-:W-:Y:S02]  /*27000*/  IMAD R2, R7, c[0x0][0x190], RZ ;  /* 0x0000640007027a24 */ /* 0x001fe400078e02ff */
[----:B------:R-:W-:-:S03]  /*27010*/  IMAD R4, R4, c[0x0][0x190], RZ ;  /* 0x0000640004047a24 */ /* 0x000fc600078e02ff */
[----:B------:R0:W-:Y:S01]  /*27020*/  STL [R1+0x1e0], R2 ;  /* 0x0001e00201007387 */ /* 0x0001e20000100800 */
[----:B-1----:R-:W-:-:S03]  /*27030*/  IMAD R3, R9, c[0x0][0x190], RZ ;  /* 0x0000640009037a24 */ /* 0x002fc600078e02ff */
[----:B------:R-:W-:Y:S04]  /*27040*/  STL [R1+0x1dc], R5 ;  /* 0x0001dc0501007387 */ /* 0x000fe80000100800 */
[----:B------:R-:W-:Y:S01]  /*27050*/  STL [R1+0x1d8], R3 ;  /* 0x0001d80301007387 */ /* 0x000fe20000100800 */
[----:B0-----:R-:W-:-:S03]  /*27060*/  IMAD R2, R10, c[0x0][0x190], RZ ;  /* 0x000064000a027a24 */ /* 0x001fc600078e02ff */
[----:B------:R-:W-:Y:S01]  /*27070*/  STL [R1+0x1d0], R4 ;  /* 0x0001d00401007387 */ /* 0x000fe20000100800 */
[----:B--2---:R-:W-:-:S05]  /*27080*/  IMAD.WIDE R6, R25, 0x2, R14 ;  /* 0x0000000219067825 */ /* 0x004fca00078e020e */
[----:B------:R3:W-:Y:S04]  /*27090*/  STL.64 [R1+0x1c8], R6 ;  /* 0x0001c80601007387 */ /* 0x0007e80000100a00 */
[----:B------:R-:W-:Y:S04]  /*270a0*/  STL [R1+0x1d4], R2 ;  /* 0x0001d40201007387 */ /* 0x000fe80000100800 */
[----:B------:R-:W-:Y:S01]  /*270b0*/  STL [R1+0x319c], R2 ;  /* 0x00319c0201007387 */ /* 0x000fe20000100800 */
[----:B---3--:R-:W-:-:S04]  /*270c0*/  IMAD.WIDE R6, R13, 0x2, R14 ;  /* 0x000000020d067825 */ /* 0x008fc800078e020e */
[----:B------:R-:W-:-:S05]  /*270d0*/  IMAD.WIDE R4, R17, 0x2, R14 ;  /* 0x0000000211047825 */ /* 0x000fca00078e020e */
[----:B------:R-:W-:Y:S04]  /*270e0*/  STL.64 [R1+0x1c0], R4 ;  /* 0x0001c00401007387 */ /* 0x000fe80000100a00 */
[----:B------:R0:W-:Y:S04]  /*270f0*/  STL [R1+0x31a0], R3 ;  /* 0x0031a00301007387 */ /* 0x0001e80000100800 */
[----:B0-----:R-:W2:Y:S04]  /*27100*/  LDL R3, [R1+0x804] ;  /* 0x0008040001037983 */ /* 0x001ea80000100800 */
[----:B------:R-:W-:Y:S04]  /*27110*/  STL.64 [R1+0x1b8], R6 ;  /* 0x0001b80601007387 */ /* 0x000fe80000100a00 */
[----:B------:R-:W3:Y:S01]  /*27120*/  LDL R2, [R1+0x7dc] ;  /* 0x0007dc0001027983 */ /* 0x000ee20000100800 */
[----:B------:R-:W-:-:S05]  /*27130*/  IMAD.WIDE R4, R29, 0x2, R14 ;  /* 0x000000021d047825 */ /* 0x000fca00078e020e */
[----:B------:R-:W-:Y:S04]  /*27140*/  STL.64 [R1+0x1b0], R4 ;  /* 0x0001b00401007387 */ /* 0x000fe80000100a00 */
[----:B---3--:R0:W-:Y:S04]  /*27150*/  STL [R1+0x31d0], R2 ;  /* 0x0031d00201007387 */ /* 0x0081e80000100800 */
[----:B0-----:R-:W3:Y:S04]  /*27160*/  LDL R2, [R1+0x800] ;  /* 0x0008000001027983 */ /* 0x001ee80000100800 */
[----:B--2---:R0:W-:Y:S04]  /*27170*/  STL [R1+0x31d4], R3 ;  /* 0x0031d40301007387 */ /* 0x0041e80000100800 */
[----:B0-----:R-:W2:Y:S04]  /*27180*/  LDL R3, [R1+0x7e8] ;  /* 0x0007e80001037983 */ /* 0x001ea80000100800 */
[----:B---3--:R0:W-:Y:S04]  /*27190*/  STL [R1+0x31d8], R2 ;  /* 0x0031d80201007387 */ /* 0x0081e80000100800 */
[----:B0-----:R-:W3:Y:S04]  /*271a0*/  LDL R2, [R1+0x7ec] ;  /* 0x0007ec0001027983 */ /* 0x001ee80000100800 */
[----:B--2---:R0:W-:Y:S04]  /*271b0*/  STL [R1+0x31dc], R3 ;  /* 0x0031dc0301007387 */ /* 0x0041e80000100800 */
[----:B0-----:R-:W2:Y:S04]  /*271c0*/  LDL R3, [R1+0x278] ;  /* 0x0002780001037983 */ /* 0x001ea80000100800 */
[----:B---3--:R0:W-:Y:S04]  /*271d0*/  STL [R1+0x31e0], R2 ;  /* 0x0031e00201007387 */ /* 0x0081e80000100800 */
[----:B0-----:R-:W3:Y:S04]  /*271e0*/  LDL R2, [R1+0x84] ;  /* 0x0000840001027983 */ /* 0x001ee80000100800 */
[----:B--2---:R0:W-:Y:S04]  /*271f0*/  STL [R1+0x31e4], R3 ;  /* 0x0031e40301007387 */ /* 0x0041e80000100800 */
[----:B0-----:R-:W2:Y:S01]  /*27200*/  LDL R3, [R1+0x5c] ;  /* 0x00005c0001037983 */ /* 0x001ea20000100800 */
[----:B------:R-:W-:-:S03]  /*27210*/  IMAD R0, R28, c[0x0][0x190], RZ ;  /* 0x000064001c007a24 */ /* 0x000fc600078e02ff */
[----:B---3--:R2:W-:Y:S04]  /*27220*/  STL [R1+0x31e8], R2 ;  /* 0x0031e80201007387 */ /* 0x0085e80000100800 */
        /* <DEDUP_REMOVED lines=15> */
[----:B--2---:R-:W-:-:S03]  /*27320*/  IMAD.WIDE R2, R3, 0x2, R14 ;  /* 0x0000000203027825 */ /* 0x004fc600078e020e */
        /* <DEDUP_REMOVED lines=8> */
[----:B------:R0:W-:Y:S04]  /*273b0*/  STL.64 [R1+0x1a8], R2 ;  /* 0x0001a80201007387 */ /* 0x0001e80000100a00 */
[----:B0-----:R-:W2:Y:S02]  /*273c0*/  LDL.LU R2, [R1+0x31e8] ;  /* 0x0031e80001027983 */ /* 0x001ea40000300800 */
[----:B--2---:R-:W-:-:S05]  /*273d0*/  IMAD.WIDE R2, R2, 0x2, R14 ;  /* 0x0000000202027825 */ /* 0x004fca00078e020e */
        /* <DEDUP_REMOVED lines=18> */
[----:B------:R3:W-:Y:S02]  /*27500*/  STL.64 [R1+0x170], R2 ;  /* 0x0001700201007387 */ /* 0x0007e40000100a00 */
[----:B---3--:R-:W-:-:S05]  /*27510*/  IMAD.WIDE R2, R4, 0x2, R14 ;  /* 0x0000000204027825 */ /* 0x008fca00078e020e */
[----:B------:R4:W-:Y:S02]  /*27520*/  STL.64 [R1+0x168], R2 ;  /* 0x0001680201007387 */ /* 0x0009e40000100a00 */
[----:B----4-:R-:W-:-:S05]  /*27530*/  IMAD.WIDE R2, R10, 0x2, R14 ;  /* 0x000000020a027825 */ /* 0x010fca00078e020e */
[----:B------:R0:W-:Y:S02]  /*27540*/  STL.64 [R1+0x160], R2 ;  /* 0x0001600201007387 */ /* 0x0001e40000100a00 */
[----:B0-----:R-:W-:-:S05]  /*27550*/  IMAD.WIDE R2, R9, 0x2, R14 ;  /* 0x0000000209027825 */ /* 0x001fca00078e020e */
[----:B------:R0:W-:Y:S04]  /*27560*/  STL.64 [R1+0x158], R2 ;  /* 0x0001580201007387 */ /* 0x0001e80000100a00 */
[----:B------:R1:W-:Y:S01]  /*27570*/  STL.64 [R1+0x3160], R8 ;  /* 0x0031600801007387 */ /* 0x0003e20000100a00 */
[----:B0-----:R-:W-:-:S05]  /*27580*/  IMAD.WIDE R2, R8, 0x2, R14 ;  /* 0x0000000208027825 */ /* 0x001fca00078e020e */
[----:B------:R0:W-:Y:S01]  /*27590*/  STL.64 [R1+0x150], R2 ;  /* 0x0001500201007387 */ /* 0x0001e20000100a00 */
[----:B-1----:R-:W-:-:S03]  /*275a0*/  IMAD.WIDE R8, R5, 0x2, R14 ;  /* 0x0000000205087825 */ /* 0x002fc600078e020e */
[----:B------:R1:W-:Y:S01]  /*275b0*/  STL.64 [R1+0x3168], R4 ;  /* 0x0031680401007387 */ /* 0x0003e20000100a00 */
[----:B0-----:R-:W-:-:S05]  /*275c0*/  IMAD.WIDE R2, R7, 0x2, R14 ;  /* 0x0000000207027825 */ /* 0x001fca00078e020e */
[----:B------:R0:W-:Y:S01]  /*275d0*/  STL.64 [R1+0x148], R2 ;  /* 0x0001480201007387 */ /* 0x0001e20000100a00 */
[----:B-1----:R-:W-:-:S03]  /*275e0*/  IMAD.WIDE R4, R23, 0x2, R14 ;  /* 0x0000000217047825 */ /* 0x002fc600078e020e */
[----:B------:R-:W-:Y:S04]  /*275f0*/  STL.64 [R1+0x140], R8 ;  /* 0x0001400801007387 */ /* 0x000fe80000100a00 */
[----:B------:R1:W-:Y:S01]  /*27600*/  STL.64 [R1+0x3170], R6 ;  /* 0x0031700601007387 */ /* 0x0003e20000100a00 */
[----:B0-----:R-:W-:-:S05]  /*27610*/  IMAD.WIDE R2, R6, 0x2, R14 ;  /* 0x0000000206027825 */ /* 0x001fca00078e020e */
[----:B------:R0:W-:Y:S01]  /*27620*/  STL.64 [R1+0x138], R2 ;  /* 0x0001380201007387 */ /* 0x0001e20000100a00 */
[----:B-1----:R-:W-:-:S03]  /*27630*/  IMAD.WIDE R6, R26, 0x2, R14 ;  /* 0x000000021a067825 */ /* 0x002fc600078e020e */
[----:B------:R1:W-:Y:S04]  /*27640*/  STL.64 [R1+0x130], R4 ;  /* 0x0001300401007387 */ /* 0x0003e80000100a00 */
[----:B------:R2:W-:Y:S01]  /*27650*/  STL.64 [R1+0x128], R6 ;  /* 0x0001280601007387 */ /* 0x0005e20000100a00 */
[----:B0-----:R-:W-:-:S03]  /*27660*/  IMAD.WIDE R2, R28, 0x2, R14 ;  /* 0x000000021c027825 */ /* 0x001fc600078e020e */
[----:B------:R-:W-:Y:S01]  /*27670*/  STL.64 [R1+0x3178], R28 ;  /* 0x0031781c01007387 */ /* 0x000fe20000100a00 */
[----:B-1----:R-:W-:-:S03]  /*27680*/  IMAD.WIDE R4, R29, 0x2, R14 ;  /* 0x000000021d047825 */ /* 0x002fc600078e020e */
[----:B------:R0:W-:Y:S01]  /*27690*/  STL.64 [R1+0x120], R2 ;  /* 0x0001200201007387 */ /* 0x0001e20000100a00 */
[----:B--2---:R-:W-:-:S03]  /*276a0*/  IMAD.WIDE R6, R21, 0x2, R14 ;  /* 0x0000000215067825 */ /* 0x004fc600078e020e */
[----:B------:R1:W-:Y:S04]  /*276b0*/  STL.64 [R1+0x118], R4 ;  /* 0x0001180401007387 */ /* 0x0003e80000100a00 */
[----:B------:R-:W-:Y:S01]  /*276c0*/  STL.64 [R1+0x3180], R26 ;  /* 0x0031801a01007387 */ /* 0x000fe20000100a00 */
[----:B0-----:R-:W-:-:S04]  /*276d0*/  IMAD.WIDE R2, R27, 0x2, R14 ;  /* 0x000000021b027825 */ /* 0x001fc800078e020e */
[--C-:B-1----:R-:W-:Y:S01]  /*276e0*/  IMAD.WIDE R4, R19, 0x2, R14.reuse ;  /* 0x0000000213047825 */ /* 0x102fe200078e020e */
[----:B------:R0:W-:Y:S04]  /*276f0*/  STL.64 [R1+0x110], R2 ;  /* 0x0001100201007387 */ /* 0x0001e80000100a00 */
[----:B------:R-:W-:Y:S04]  /*27700*/  STL.64 [R1+0x108], R6 ;  /* 0x0001080601007387 */ /* 0x000fe80000100a00 */
[----:B------:R-:W-:Y:S01]  /*27710*/  STL.64 [R1+0x3188], R10 ;  /* 0x0031880a01007387 */ /* 0x000fe20000100a00 */
[----:B0-----:R-:W-:-:S03]  /*27720*/  IMAD.WIDE R2, R11, 0x2, R14 ;  /* 0x000000020b027825 */ /* 0x001fc600078e020e */
[----:B------:R0:W-:Y:S04]  /*27730*/  STL.64 [R1+0x100], R4 ;  /* 0x0001000401007387 */ /* 0x0001e80000100a00 */
[----:B------:R1:W-:Y:S01]  /*27740*/  STL.64 [R1+0xf8], R2 ;  /* 0x0000f80201007387 */ /* 0x0003e20000100a00 */
[----:B------:R-:W-:-:S03]  /*27750*/  IMAD.WIDE R8, R16, 0x2, R14 ;  /* 0x0000000210087825 */ /* 0x000fc600078e020e */
[----:B------:R-:W2:Y:S01]  /*27760*/  LDL R26, [R1+0x8a4] ;  /* 0x0008a400011a7983 */ /* 0x000ea20000100800 */
[----:B0-----:R-:W-:-:S04]  /*27770*/  IMAD.WIDE R4, R12, 0x2, R14 ;  /* 0x000000020c047825 */ /* 0x001fc800078e020e */
[--C-:B-1----:R-:W-:Y:S01]  /*27780*/  IMAD.WIDE R2, R13, 0x2, R14.reuse ;  /* 0x000000020d027825 */ /* 0x102fe200078e020e */
[----:B------:R0:W-:Y:S04]  /*27790*/  STL.64 [R1+0xf0], R4 ;  /* 0x0000f00401007387 */ /* 0x0001e80000100a00 */
[----:B------:R-:W3:Y:S04]  /*277a0*/  LDL R27, [R1+0x774] ;  /* 0x00077400011b7983 */ /* 0x000ee80000100800 */
[----:B------:R1:W-:Y:S04]  /*277b0*/  STL.64 [R1+0xe8], R2 ;  /* 0x0000e80201007387 */ /* 0x0003e80000100a00 */
[----:B------:R-:W4:Y:S01]  /*277c0*/  LDL R6, [R1+0x770] ;  /* 0x0007700001067983 */ /* 0x000f220000100800 */
[----:B0-----:R-:W-:-:S03]  /*277d0*/  IMAD.WIDE R4, R17, 0x2, R14 ;  /* 0x0000000211047825 */ /* 0x001fc600078e020e */
[----:B------:R-:W4:Y:S04]  /*277e0*/  LDL R7, [R1+0x8b0] ;  /* 0x0008b00001077983 */ /* 0x000f280000100800 */
[----:B-1----:R-:W4:Y:S04]  /*277f0*/  LDL R3, [R1+0x8b4] ;  /* 0x0008b40001037983 */ /* 0x002f280000100800 */
[----:B------:R-:W-:Y:S04]  /*27800*/  STL.64 [R1+0x31a8], R12 ;  /* 0x0031a80c01007387 */ /* 0x000fe80000100a00 */
[----:B------:R-:W4:Y:S04]  /*27810*/  LDL R2, [R1+0x764] ;  /* 0x0007640001027983 */ /* 0x000f280000100800 */
[----:B------:R-:W-:Y:S04]  /*27820*/  STL.64 [R1+0xe0], R8 ;  /* 0x0000e00801007387 */ /* 0x000fe80000100a00 */
[----:B------:R0:W-:Y:S04]  /*27830*/  STL.64 [R1+0x31b0], R16 ;  /* 0x0031b01001007387 */ /* 0x0001e80000100a00 */
[----:B------:R1:W-:Y:S04]  /*27840*/  STL.64 [R1+0xd8], R4 ;  /* 0x0000d80401007387 */ /* 0x0003e80000100a00 */
[----:B0-----:R-:W4:Y:S01]  /*27850*/  LDL R16, [R1+0x8c8] ;  /* 0x0008c80001107983 */ /* 0x001f220000100800 */
[----:B-1----:R-:W-:-:S03]  /*27860*/  IMAD.WIDE R4, R18, 0x2, R14 ;  /* 0x0000000212047825 */ /* 0x002fc600078e020e */
[----:B------:R-:W4:Y:S04]  /*27870*/  LDL R17, [R1+0x8cc] ;  /* 0x0008cc0001117983 */ /* 0x000f280000100800 */
[----:B------:R0:W-:Y:S04]  /*27880*/  STL.64 [R1+0xd0], R4 ;  /* 0x0000d00401007387 */ /* 0x0001e80000100a00 */
[----:B------:R-:W4:Y:S04]  /*27890*/  LDL R12, [R1+0x8d8] ;  /* 0x0008d800010c7983 */ /* 0x000f280000100800 */
[----:B------:R-:W4:Y:S04]  /*278a0*/  LDL R13, [R1+0x8dc] ;  /* 0x0008dc00010d7983 */ /* 0x000f280000100800 */
[----:B------:R-:W4:Y:S04]  /*278b0*/  LDL R10, [R1+0x74c] ;  /* 0x00074c00010a7983 */ /* 0x000f280000100800 */
[----:B------:R-:W4:Y:S04]  /*278c0*/  LDL R11, [R1+0x748] ;  /* 0x00074800010b7983 */ /* 0x000f280000100800 */
[----:B0-----:R-:W4:Y:S04]  /*278d0*/  LDL R4, [R1+0x8f0] ;  /* 0x0008f00001047983 */ /* 0x001f280000100800 */
[----:B------:R-:W4:Y:S04]  /*278e0*/  LDL R5, [R1+0x8f4] ;  /* 0x0008f40001057983 */ /* 0x000f280000100800 */
[----:B------:R-:W4:Y:S04]  /*278f0*/  LDL R8, [R1+0x73c] ;  /* 0x00073c0001087983 */ /* 0x000f280000100800 */
[----:B------:R0:W-:Y:S04]  /*27900*/  STL.64 [R1+0x31b8], R18 ;  /* 0x0031b81201007387 */ /* 0x0001e80000100a00 */
[----:B0-----:R-:W4:Y:S04]  /*27910*/  LDL R18, [R1+0x8a0] ;  /* 0x0008a00001127983 */ /* 0x001f280000100800 */
[----:B------:R-:W4:Y:S01]  /*27920*/  LDL R19, [R1+0x760] ;  /* 0x0007600001137983 */ /* 0x000f220000100800 */
[----:B------:R-:W-:-:S03]  /*27930*/  IMAD.WIDE R28, R20, 0x2, R14 ;  /* 0x00000002141c7825 */ /* 0x000fc600078e020e */
[----:B------:R0:W-:Y:S04]  /*27940*/  STL.64 [R1+0x31c0], R20 ;  /* 0x0031c01401007387 */ /* 0x0001e80000100a00 */
[----:B------:R1:W-:Y:S01]  /*27950*/  STL.64 [R1+0xc8], R28 ;  /* 0x0000c81c01007387 */ /* 0x0003e20000100a00 */
[----:B0-----:R-:W-:-:S03]  /*27960*/  IMAD.WIDE R20, R22, 0x2, R14 ;  /* 0x0000000216147825 */ /* 0x001fc600078e020e */
[----:B-1----:R-:W4:Y:S04]  /*27970*/  LDL R28, [R1+0x738] ;  /* 0x00073800011c7983 */ /* 0x002f280000100800 */
[----:B------:R-:W4:Y:S04]  /*27980*/  LDL R29, [R1+0x900] ;  /* 0x00090000011d7983 */ /* 0x000f280000100800 */
[----:B------:R0:W-:Y:S04]  /*27990*/  STL.64 [R1+0xc0], R20 ;  /* 0x0000c01401007387 */ /* 0x0001e80000100a00 */
[----:B------:R-:W4:Y:S04]  /*279a0*/  LDL R9, [R1+0x904] ;  /* 0x0009040001097983 */ /* 0x000f280000100800 */
[----:B------:R-:W-:Y:S01]  /*279b0*/  STL.64 [R1+0x31c8], R22 ;  /* 0x0031c81601007387 */ /* 0x000fe20000100a00 */
[----:B0-----:R-:W-:-:S05]  /*279c0*/  IMAD.WIDE R20, R24, 0x2, R14 ;  /* 0x0000000218147825 */ /* 0x001fca00078e020e */
[----:B------:R2:W-:Y:S02]  /*279d0*/  STL.64 [R1+0xb8], R20 ;  /* 0x0000b81401007387 */ /* 0x0005e40000100a00 */
[----:B--2---:R-:W-:-:S04]  /*279e0*/  IMAD.WIDE R20, R26, 0x2, R14 ;  /* 0x000000021a147825 */ /* 0x004fc800078e020e */
[----:B---3--:R-:W-:-:S04]  /*279f0*/  IMAD.WIDE R26, R27, 0x2, R14 ;  /* 0x000000021b1a7825 */ /* 0x008fc800078e020e */
[----:B----4-:R-:W-:-:S05]  /*27a00*/  IMAD.WIDE R22, R18, 0x2, R14 ;  /* 0x0000000212167825 */ /* 0x010fca00078e020e */
[----:B------:R0:W-:Y:S04]  /*27a10*/  STL.64 [R1+0xb0], R22 ;  /* 0x0000b01601007387 */ /* 0x0001e80000100a00 */
[----:B------:R1:W-:Y:S04]  /*27a20*/  STL.64 [R1+0x258], R20 ;  /* 0x0002581401007387 */ /* 0x0003e80000100a00 */
[----:B------:R2:W-:Y:S01]  /*27a30*/  STL.64 [R1+0x270], R26 ;  /* 0x0002701a01007387 */ /* 0x0005e20000100a00 */
[----:B0-----:R-:W-:-:S04]  /*27a40*/  IMAD.WIDE R22, R6, 0x2, R14 ;  /* 0x0000000206167825 */ /* 0x001fc800078e020e */
[--C-:B-1----:R-:W-:Y:S01]  /*27a50*/  IMAD.WIDE R20, R7, 0x2, R14.reuse ;  /* 0x0000000207147825 */ /* 0x102fe200078e020e */
[----:B------:R-:W-:Y:S03]  /*27a60*/  STL.64 [R1+0x280], R22 ;  /* 0x0002801601007387 */ /* 0x000fe60000100a00 */
[--C-:B------:R-:W-:Y:S01]  /*27a70*/  IMAD.WIDE R6, R3, 0x2, R14.reuse ;  /* 0x0000000203067825 */ /* 0x100fe200078e020e */
[----:B--2---:R-:W2:Y:S04]  /*27a80*/  LDL R26, [R1+0x72c] ;  /* 0x00072c00011a7983 */ /* 0x004ea80000100800 */
[----:B------:R0:W-:Y:S04]  /*27a90*/  STL.64 [R1+0x298], R20 ;  /* 0x0002981401007387 */ /* 0x0001e80000100a00 */
[----:B------:R-:W3:Y:S04]  /*27aa0*/  LDL R27, [R1+0x728] ;  /* 0x00072800011b7983 */ /* 0x000ee80000100800 */
[----:B------:R1:W-:Y:S04]  /*27ab0*/  STL.64 [R1+0x2a8], R6 ;  /* 0x0002a80601007387 */ /* 0x0003e80000100a00 */
[----:B------:R-:W4:Y:S01]  /*27ac0*/  LDL R3, [R1+0x91c] ;  /* 0x00091c0001037983 */ /* 0x000f220000100800 */
[----:B0-----:R-:W-:-:S03]  /*27ad0*/  IMAD.WIDE R20, R2, 0x2, R14 ;  /* 0x0000000202147825 */ /* 0x001fc600078e020e */
[----:B------:R-:W4:Y:S04]  /*27ae0*/  LDL R2, [R1+0x92c] ;  /* 0x00092c0001027983 */ /* 0x000f280000100800 */
[----:B-1----:R-:W4:Y:S04]  /*27af0*/  LDL R6, [R1+0x918] ;  /* 0x0009180001067983 */ /* 0x002f280000100800 */
[----:B------:R-:W4:Y:S01]  /*27b00*/  LDL R7, [R1+0x928] ;  /* 0x0009280001077983 */ /* 0x000f220000100800 */
[----:B------:R-:W-:-:S03]  /*27b10*/  IMAD.WIDE R18, R19, 0x2, R14 ;  /* 0x0000000213127825 */ /* 0x000fc600078e020e */
[----:B------:R0:W-:Y:S01]  /*27b20*/  STL.64 [R1+0x2c0], R20 ;  /* 0x0002c01401007387 */ /* 0x0001e20000100a00 */
[----:B------:R-:W-:-:S03]  /*27b30*/  IMAD.WIDE R22, R16, 0x2, R14 ;  /* 0x0000000210167825 */ /* 0x000fc600078e020e */
[----:B------:R1:W-:Y:S04]  /*27b40*/  STL.64 [R1+0x2d0], R18 ;  /* 0x0002d01201007387 */ /* 0x0003e80000100a00 */
[----:B------:R-:W-:Y:S01]  /*27b50*/  STL.64 [R1+0x2e8], R22 ;  /* 0x0002e81601007387 */ /* 0x000fe20000100a00 */
[----:B0-----:R-:W-:-:S04]  /*27b60*/  IMAD.WIDE R20, R17, 0x2, R14 ;  /* 0x0000000211147825 */ /* 0x001fc800078e020e */
[--C-:B-1----:R-:W-:Y:S01]  /*27b70*/  IMAD.WIDE R18, R12, 0x2, R14.reuse ;  /* 0x000000020c127825 */ /* 0x102fe200078e020e */
[----:B------:R-:W-:Y:S03]  /*27b80*/  STL.64 [R1+0x2f8], R20 ;  /* 0x0002f81401007387 */ /* 0x000fe60000100a00 */
[--C-:B------:R-:W-:Y:S01]  /*27b90*/  IMAD.WIDE R16, R13, 0x2, R14.reuse ;  /* 0x000000020d107825 */ /* 0x100fe200078e020e */
[----:B------:R-:W-:Y:S03]  /*27ba0*/  STL.64 [R1+0x310], R18 ;  /* 0x0003101201007387 */ /* 0x000fe60000100a00 */
[--C-:B------:R-:W-:Y:S01]  /*27bb0*/  IMAD.WIDE R12, R10, 0x2, R14.reuse ;  /* 0x000000020a0c7825 */ /* 0x100fe200078e020e */
[----:B------:R0:W-:Y:S03]  /*27bc0*/  STL.64 [R1+0x320], R16 ;  /* 0x0003201001007387 */ /* 0x0001e60000100a00 */
[--C-:B------:R-:W-:Y:S01]  /*27bd0*/  IMAD.WIDE R10, R11, 0x2, R14.reuse ;  /* 0x000000020b0a7825 */ /* 0x100fe200078e020e */
[----:B------:R1:W-:Y:S04]  /*27be0*/  STL.64 [R1+0x338], R12 ;  /* 0x0003380c01007387 */ /* 0x0003e80000100a00 */
[----:B------:R1:W-:Y:S01]  /*27bf0*/  STL.64 [R1+0x348], R10 ;  /* 0x0003480a01007387 */ /* 0x0003e20000100a00 */
[----:B0-----:R-:W-:-:S04]  /*27c00*/  IMAD.WIDE R16, R4, 0x2, R14 ;  /* 0x0000000204107825 */ /* 0x001fc800078e020e */
[--C-:B-1----:R-:W-:Y:S01]  /*27c10*/  IMAD.WIDE R12, R5, 0x2, R14.reuse ;  /* 0x00000002050c7825 */ /* 0x102fe200078e020e */
[----:B------:R0:W-:Y:S03]  /*27c20*/  STL.64 [R1+0x360], R16 ;  /* 0x0003601001007387 */ /* 0x0001e60000100a00 */
[--C-:B------:R-:W-:Y:S01]  /*27c30*/  IMAD.WIDE R10, R8, 0x2, R14.reuse ;  /* 0x00000002080a7825 */ /* 0x100fe200078e020e */
[----:B------:R-:W4:Y:S04]  /*27c40*/  LDL R4, [R1+0x714] ;  /* 0x0007140001047983 */ /* 0x000f280000100800 */
[----:B------:R1:W-:Y:S04]  /*27c50*/  STL.64 [R1+0x370], R12 ;  /* 0x0003700c01007387 */ /* 0x0003e80000100a00 */
[----:B------:R-:W4:Y:S01]  /*27c60*/  LDL R5, [R1+0x710] ;  /* 0x0007100001057983 */ /* 0x000f220000100800 */
[----:B0-----:R-:W-:-:S03]  /*27c70*/  IMAD.WIDE R16, R28, 0x2, R14 ;  /* 0x000000021c107825 */ /* 0x001fc600078e020e */
[----:B------:R0:W-:Y:S04]  /*27c80*/  STL.64 [R1+0x388], R10 ;  /* 0x0003880a01007387 */ /* 0x0001e80000100a00 */
[----:B------:R-:W4:Y:S01]  /*27c90*/  LDL R8, [R1+0x940] ;  /* 0x0009400001087983 */ /* 0x000f220000100800 */
[----:B-1----:R-:W-:-:S03]  /*27ca0*/  IMAD.WIDE R12, R29, 0x2, R14 ;  /* 0x000000021d0c7825 */ /* 0x002fc600078e020e */
[----:B------:R-:W-:Y:S04]  /*27cb0*/  STL.64 [R1+0x398], R16 ;  /* 0x0003981001007387 */ /* 0x000fe80000100a00 */
[----:B------:R-:W4:Y:S01]  /*27cc0*/  LDL R20, [R1+0x944] ;  /* 0x0009440001147983 */ /* 0x000f220000100800 */
[----:B0-----:R-:W-:-:S03]  /*27cd0*/  IMAD.WIDE R10, R9, 0x2, R14 ;  /* 0x00000002090a7825 */ /* 0x001fc600078e020e */
[----:B------:R-:W-:Y:S04]  /*27ce0*/  STL.64 [R1+0x3b0], R12 ;  /* 0x0003b00c01007387 */ /* 0x000fe80000100a00 */
[----:B------:R-:W4:Y:S04]  /*27cf0*/  LDL R21, [R1+0x704] ;  /* 0x0007040001157983 */ /* 0x000f280000100800 */
[----:B------:R0:W-:Y:S04]  /*27d00*/  STL.64 [R1+0x3c0], R10 ;  /* 0x0003c00a01007387 */ /* 0x0001e80000100a00 */
[----:B------:R-:W4:Y:S04]  /*27d10*/  LDL R18, [R1+0x700] ;  /* 0x0007000001127983 */ /* 0x000f280000100800 */
[----:B------:R-:W4:Y:S04]  /*27d20*/  LDL R28, [R1+0x968] ;  /* 0x00096800011c7983 */ /* 0x000f280000100800 */
[----:B0-----:R-:W4:Y:S04]  /*27d30*/  LDL R10, [R1+0x950] ;  /* 0x00095000010a7983 */ /* 0x001f280000100800 */
[----:B------:R-:W4:Y:S04]  /*27d40*/  LDL R11, [R1+0x954] ;  /* 0x00095400010b7983 */ /* 0x000f280000100800 */
[----:B------:R-:W4:Y:S04]  /*27d50*/  LDL R29, [R1+0x96c] ;  /* 0x00096c00011d7983 */ /* 0x000f280000100800 */
[----:B------:R-:W4:Y:S01]  /*27d60*/  LDL R9, [R1+0x6ec] ;  /* 0x0006ec0001097983 */ /* 0x000f220000100800 */
[----:B--2---:R-:W-:-:S04]  /*27d70*/  IMAD.WIDE R16, R26, 0x2, R14 ;  /* 0x000000021a107825 */ /* 0x004fc800078e020e */
[--C-:B---3--:R-:W-:Y:S01]  /*27d80*/  IMAD.WIDE R22, R27, 0x2, R14.reuse ;  /* 0x000000021b167825 */ /* 0x108fe200078e020e */
[----:B------:R4:W-:Y:S04]  /*27d90*/  STL.64 [R1+0x3d8], R16 ;  /* 0x0003d81001007387 */ /* 0x0009e80000100a00 */
[----:B------:R-:W-:Y:S01]  /*27da0*/  STL.64 [R1+0x3f0], R22 ;  /* 0x0003f01601007387 */ /* 0x000fe20000100a00 */
[----:B----4-:R-:W-:-:S03]  /*27db0*/  IMAD.WIDE R16, R3, 0x2, R14 ;  /* 0x0000000203107825 */ /* 0x010fc600078e020e */
[----:B------:R-:W2:Y:S01]  /*27dc0*/  LDL R3, [R1+0x6e8] ;  /* 0x0006e80001037983 */ /* 0x000ea20000100800 */
[----:B------:R-:W-:-:S05]  /*27dd0*/  IMAD.WIDE R12, R6, 0x2, R14 ;  /* 0x00000002060c7825 */ /* 0x000fca00078e020e */
[----:B------:R0:W-:Y:S04]  /*27de0*/  STL.64 [R1+0x400], R12 ;  /* 0x0004000c01007387 */ /* 0x0001e80000100a00 */
[----:B------:R1:W-:Y:S04]  /*27df0*/  STL.64 [R1+0x418], R16 ;  /* 0x0004181001007387 */ /* 0x0003e80000100a00 */
[----:B------:R-:W3:Y:S01]  /*27e00*/  LDL R19, [R1+0x978] ;  /* 0x0009780001137983 */ /* 0x000ee20000100800 */
[----:B0-----:R-:W-:-:S04]  /*27e10*/  IMAD.WIDE R12, R7, 0x2, R14 ;  /* 0x00000002070c7825 */ /* 0x001fc800078e020e */
[--C-:B------:R-:W-:Y:S01]  /*27e20*/  IMAD.WIDE R6, R2, 0x2, R14.reuse ;  /* 0x0000000202067825 */ /* 0x100fe200078e020e */
[----:B------:R0:W-:Y:S04]  /*27e30*/  STL.64 [R1+0x428], R12 ;  /* 0x0004280c01007387 */ /* 0x0001e80000100a00 */
[----:B-1----:R-:W4:Y:S04]  /*27e40*/  LDL R16, [R1+0x97c] ;  /* 0x00097c0001107983 */ /* 0x002f280000100800 */
[----:B------:R1:W-:Y:S04]  /*27e50*/  STL.64 [R1+0x440], R6 ;  /* 0x0004400601007387 */ /* 0x0003e80000100a00 */
[----:B------:R-:W4:Y:S04]  /*27e60*/  LDL R17, [R1+0x6dc] ;  /* 0x0006dc0001117983 */ /* 0x000f280000100800 */
[----:B0-----:R-:W4:Y:S04]  /*27e70*/  LDL R12, [R1+0x6d8] ;  /* 0x0006d800010c7983 */ /* 0x001f280000100800 */
[----:B------:R-:W4:Y:S04]  /*27e80*/  LDL R13, [R1+0x990] ;  /* 0x00099000010d7983 */ /* 0x000f280000100800 */
[----:B------:R-:W4:Y:S04]  /*27e90*/  LDL R26, [R1+0x994] ;  /* 0x00099400011a7983 */ /* 0x000f280000100800 */
[----:B------:R-:W4:Y:S04]  /*27ea0*/  LDL R27, [R1+0x9a0] ;  /* 0x0009a000011b7983 */ /* 0x000f280000100800 */
[----:B-1----:R-:W4:Y:S04]  /*27eb0*/  LDL R6, [R1+0x9a4] ;  /* 0x0009a40001067983 */ /* 0x002f280000100800 */
[----:B------:R-:W4:Y:S04]  /*27ec0*/  LDL R7, [R1+0x6c4] ;  /* 0x0006c40001077983 */ /* 0x000f280000100800 */
[----:B------:R-:W4:Y:S01]  /*27ed0*/  LDL R2, [R1+0x6c0] ;  /* 0x0006c00001027983 */ /* 0x000f220000100800 */
[----:B------:R-:W-:-:S04]  /*27ee0*/  IMAD.WIDE R22, R4, 0x2, R14 ;  /* 0x0000000204167825 */ /* 0x000fc800078e020e */
[--C-:B------:R-:W-:Y:S01]  /*27ef0*/  IMAD.WIDE R4, R5, 0x2, R14.reuse ;  /* 0x0000000205047825 */ /* 0x100fe200078e020e */
[----:B------:R0:W-:Y:S04]  /*27f00*/  STL.64 [R1+0x450], R22 ;  /* 0x0004501601007387 */ /* 0x0001e80000100a00 */
[----:B------:R1:W-:Y:S01]  /*27f10*/  STL.64 [R1+0x468], R4 ;  /* 0x0004680401007387 */ /* 0x0003e20000100a00 */
[----:B0-----:R-:W-:-:S03]  /*27f20*/  IMAD.WIDE R22, R8, 0x2, R14 ;  /* 0x0000000208167825 */ /* 0x001fc600078e020e */
[----:B-1----:R-:W4:Y:S04]  /*27f30*/  LDL R4, [R1+0x9b0] ;  /* 0x0009b00001047983 */ /* 0x002f280000100800 */
[----:B------:R-:W4:Y:S04]  /*27f40*/  LDL R5, [R1+0x9b4] ;  /* 0x0009b40001057983 */ /* 0x000f280000100800 */
[----:B------:R0:W-:Y:S04]  /*27f50*/  STL.64 [R1+0x478], R22 ;  /* 0x0004781601007387 */ /* 0x0001e80000100a00 */
[----:B------:R-:W4:Y:S01]  /*27f60*/  LDL R8, [R1+0x6b4] ;  /* 0x0006b40001087983 */ /* 0x000f220000100800 */
[----:B0-----:R-:W-:-:S05]  /*27f70*/  IMAD.WIDE R22, R20, 0x2, R14 ;  /* 0x0000000214167825 */ /* 0x001fca00078e020e */
[----:B------:R0:W-:Y:S02]  /*27f80*/  STL.64 [R1+0x490], R22 ;  /* 0x0004901601007387 */ /* 0x0001e40000100a00 */
[----:B0-----:R-:W-:-:S04]  /*27f90*/  IMAD.WIDE R22, R21, 0x2, R14 ;  /* 0x0000000215167825 */ /* 0x001fc800078e020e */
[--C-:B------:R-:W-:Y:S01]  /*27fa0*/  IMAD.WIDE R20, R18, 0x2, R14.reuse ;  /* 0x0000000212147825 */ /* 0x100fe200078e020e */
[----:B------:R0:W-:Y:S04]  /*27fb0*/  STL.64 [R1+0x4a0], R22 ;  /* 0x0004a01601007387 */ /* 0x0001e80000100a00 */
[----:B------:R1:W-:Y:S01]  /*27fc0*/  STL.64 [R1+0x4b8], R20 ;  /* 0x0004b81401007387 */ /* 0x0003e20000100a00 */
[----:B0-----:R-:W-:-:S04]  /*27fd0*/  IMAD.WIDE R22, R10, 0x2, R14 ;  /* 0x000000020a167825 */ /* 0x001fc800078e020e */
[--C-:B-1----:R-:W-:Y:S01]  /*27fe0*/  IMAD.WIDE R20, R11, 0x2, R14.reuse ;  /* 0x000000020b147825 */ /* 0x102fe200078e020e */
[----:B------:R0:W-:Y:S03]  /*27ff0*/  STL.64 [R1+0x4c8], R22 ;  /* 0x0004c81601007387 */ /* 0x0001e60000100a00 */
[--C-:B------:R-:W-:Y:S01]  /*28000*/  IMAD.WIDE R10, R28, 0x2, R14.reuse ;  /* 0x000000021c0a7825 */ /* 0x100fe200078e020e */
[----:B------:R1:W-:Y:S04]  /*28010*/  STL.64 [R1+0x4d8], R20 ;  /* 0x0004d81401007387 */ /* 0x0003e80000100a00 */
[----:B------:R1:W-:Y:S01]  /*28020*/  STL.64 [R1+0x4f0], R10 ;  /* 0x0004f00a01007387 */ /* 0x0003e20000100a00 */
[----:B0-----:R-:W-:-:S04]  /*28030*/  IMAD.WIDE R22, R29, 0x2, R14 ;  /* 0x000000021d167825 */ /* 0x001fc800078e020e */
[--C-:B-1----:R-:W-:Y:S01]  /*28040*/  IMAD.WIDE R20, R9, 0x2, R14.reuse ;  /* 0x0000000209147825 */ /* 0x102fe200078e020e */
[----:B------:R-:W4:Y:S04]  /*28050*/  LDL R10, [R1+0x6b0] ;  /* 0x0006b000010a7983 */ /* 0x000f280000100800 */
[----:B------:R-:W-:Y:S04]  /*28060*/  STL.64 [R1+0x500], R22 ;  /* 0x0005001601007387 */ /* 0x000fe80000100a00 */
[----:B------:R-:W4:Y:S04]  /*28070*/  LDL R11, [R1+0x9c8] ;  /* 0x0009c800010b7983 */ /* 0x000f280000100800 */
[----:B------:R2:W-:Y:S04]  /*28080*/  STL.64 [R1+0x518], R20 ;  /* 0x0005181401007387 */ /* 0x0005e80000100a00 */
[----:B------:R-:W4:Y:S04]  /*28090*/  LDL R9, [R1+0x9d8] ;  /* 0x0009d80001097983 */ /* 0x000f280000100800 */
[----:B------:R-:W4:Y:S04]  /*280a0*/  LDL R28, [R1+0x9cc] ;  /* 0x0009cc00011c7983 */ /* 0x000f280000100800 */
[----:B------:R-:W4:Y:S01]  /*280b0*/  LDL R29, [R1+0x9dc] ;  /* 0x0009dc00011d7983 */ /* 0x000f220000100800 */
[----:B--2---:R-:W-:-:S03]  /*280c0*/  IMAD.WIDE R20, R3, 0x2, R14 ;  /* 0x0000000203147825 */ /* 0x004fc600078e020e */
[----:B------:R-:W2:Y:S04]  /*280d0*/  LDL R3, [R1+0x9f0] ;  /* 0x0009f00001037983 */ /* 0x000ea80000100800 */
[----:B------:R3:W-:Y:S02]  /*280e0*/  STL.64 [R1+0x528], R20 ;  /* 0x0005281401007387 */ /* 0x0007e40000100a00 */
[----:B---3--:R-:W-:-:S05]  /*280f0*/  IMAD.WIDE R20, R19, 0x2, R14 ;  /* 0x0000000213147825 */ /* 0x008fca00078e020e */
[----:B------:R0:W-:Y:S01]  /*28100*/  STL.64 [R1+0x540], R20 ;  /* 0x0005401401007387 */ /* 0x0001e20000100a00 */
[----:B----4-:R-:W-:-:S05]  /*28110*/  IMAD.WIDE R18, R16, 0x2, R14 ;  /* 0x0000000210127825 */ /* 0x010fca00078e020e */
[----:B------:R1:W-:Y:S01]  /*28120*/  STL.64 [R1+0x550], R18 ;  /* 0x0005501201007387 */ /* 0x0003e20000100a00 */
[----:B------:R-:W-:-:S04]  /*28130*/  IMAD.WIDE R16, R17, 0x2, R14 ;  /* 0x0000000211107825 */ /* 0x000fc800078e020e */
[--C-:B0-----:R-:W-:Y:S01]  /*28140*/  IMAD.WIDE R20, R12, 0x2, R14.reuse ;  /* 0x000000020c147825 */ /* 0x101fe200078e020e */
[----:B------:R0:W-:Y:S03]  /*28150*/  STL.64 [R1+0x568], R16 ;  /* 0x0005681001007387 */ /* 0x0001e60000100a00 */
[--C-:B-1----:R-:W-:Y:S01]  /*28160*/  IMAD.WIDE R18, R13, 0x2, R14.reuse ;  /* 0x000000020d127825 */ /* 0x102fe200078e020e */
[----:B------:R-:W-:Y:S04]  /*28170*/  STL.64 [R1+0x578], R20 ;  /* 0x0005781401007387 */ /* 0x000fe80000100a00 */
[----:B------:R1:W-:Y:S01]  /*28180*/  STL.64 [R1+0x590], R18 ;  /* 0x0005901201007387 */ /* 0x0003e20000100a00 */
[----:B0-----:R-:W-:-:S04]  /*28190*/  IMAD.WIDE R16, R26, 0x2, R14 ;  /* 0x000000021a107825 */ /* 0x001fc800078e020e */
[--C-:B------:R-:W-:Y:S01]  /*281a0*/  IMAD.WIDE R12, R27, 0x2, R14.reuse ;  /* 0x000000021b0c7825 */ /* 0x100fe200078e020e */
[----:B------:R0:W-:Y:S03]  /*281b0*/  STL.64 [R1+0x5a0], R16 ;  /* 0x0005a01001007387 */ /* 0x0001e60000100a00 */
[--C-:B-1----:R-:W-:Y:S01]  /*281c0*/  IMAD.WIDE R18, R6, 0x2, R14.reuse ;  /* 0x0000000206127825 */ /* 0x102fe200078e020e */
[----:B------:R1:W-:Y:S04]  /*281d0*/  STL.64 [R1+0x5b8], R12 ;  /* 0x0005b80c01007387 */ /* 0x0003e80000100a00 */
[----:B------:R-:W-:Y:S01]  /*281e0*/  STL.64 [R1+0x5c8], R18 ;  /* 0x0005c81201007387 */ /* 0x000fe20000100a00 */
[----:B0-----:R-:W-:-:S03]  /*281f0*/  IMAD.WIDE R16, R7, 0x2, R14 ;  /* 0x0000000207107825 */ /* 0x001fc600078e020e */
[----:B------:R-:W3:Y:S04]  /*28200*/  LDL R6, [R1+0x9f4] ;  /* 0x0009f40001067983 */ /* 0x000ee80000100800 */
[----:B------:R0:W-:Y:S01]  /*28210*/  STL.64 [R1+0x5e0], R16 ;  /* 0x0005e01001007387 */ /* 0x0001e20000100a00 */
[----:B-1----:R-:W-:-:S03]  /*28220*/  IMAD.WIDE R12, R2, 0x2, R14 ;  /* 0x00000002020c7825 */ /* 0x002fc600078e020e */
[----:B------:R-:W4:Y:S04]  /*28230*/  LDL R7, [R1+0xa08] ;  /* 0x000a080001077983 */ /* 0x000f280000100800 */
[----:B------:R1:W-:Y:S04]  /*28240*/  STL.64 [R1+0x5f0], R12 ;  /* 0x0005f00c01007387 */ /* 0x0003e80000100a00 */
[----:B------:R-:W4:Y:S01]  /*28250*/  LDL R2, [R1+0xa0c] ;  /* 0x000a0c0001027983 */ /* 0x000f220000100800 */
[----:B0-----:R-:W-:-:S04]  /*28260*/  IMAD.WIDE R16, R4, 0x2, R14 ;  /* 0x0000000204107825 */ /* 0x001fc800078e020e */
[--C-:B-1----:R-:W-:Y:S01]  /*28270*/  IMAD.WIDE R12, R5, 0x2, R14.reuse ;  /* 0x00000002050c7825 */ /* 0x102fe200078e020e */
[----:B------:R-:W-:Y:S03]  /*28280*/  STL.64 [R1+0x608], R16 ;  /* 0x0006081001007387 */ /* 0x000fe60000100a00 */
[--C-:B------:R-:W-:Y:S01]  /*28290*/  IMAD.WIDE R4, R8, 0x2, R14.reuse ;  /* 0x0000000208047825 */ /* 0x100fe200078e020e */
[----:B------:R-:W4:Y:S04]  /*282a0*/  LDL R20, [R1+0xa18] ;  /* 0x000a180001147983 */ /* 0x000f280000100800 */
[----:B------:R-:W-:Y:S04]  /*282b0*/  STL.64 [R1+0x618], R12 ;  /* 0x0006180c01007387 */ /* 0x000fe80000100a00 */
[----:B------:R-:W4:Y:S04]  /*282c0*/  LDL R21, [R1+0xa1c] ;  /* 0x000a1c0001157983 */ /* 0x000f280000100800 */
[----:B------:R0:W-:Y:S04]  /*282d0*/  STL.64 [R1+0x630], R4 ;  /* 0x0006300401007387 */ /* 0x0001e80000100a00 */
[----:B------:R-:W4:Y:S04]  /*282e0*/  LDL R18, [R1+0xa30] ;  /* 0x000a300001127983 */ /* 0x000f280000100800 */
[----:B------:R-:W4:Y:S04]  /*282f0*/  LDL R26, [R1+0xa34] ;  /* 0x000a3400011a7983 */ /* 0x000f280000100800 */
[----:B------:R-:W4:Y:S04]  /*28300*/  LDL R27, [R1+0xa40] ;  /* 0x000a4000011b7983 */ /* 0x000f280000100800 */
[----:B0-----:R-:W4:Y:S04]  /*28310*/  LDL R4, [R1+0xa44] ;  /* 0x000a440001047983 */ /* 0x001f280000100800 */
[----:B------:R-:W4:Y:S04]  /*28320*/  LDL R5, [R1+0xa50] ;  /* 0x000a500001057983 */ /* 0x000f280000100800 */
[----:B------:R-:W4:Y:S01]  /*28330*/  LDL R8, [R1+0xa54] ;  /* 0x000a540001087983 */ /* 0x000f220000100800 */
[----:B------:R-:W-:-:S04]  /*28340*/  IMAD.WIDE R22, R10, 0x2, R14 ;  /* 0x000000020a167825 */ /* 0x000fc800078e020e */
[--C-:B------:R-:W-:Y:S01]  /*28350*/  IMAD.WIDE R16, R11, 0x2, R14.reuse ;  /* 0x000000020b107825 */ /* 0x100fe200078e020e */
[----:B------:R-:W-:Y:S04]  /*28360*/  STL.64 [R1+0x640], R22 ;  /* 0x0006401601007387 */ /* 0x000fe80000100a00 */
[----:B------:R-:W-:Y:S01]  /*28370*/  STL.64 [R1+0x658], R16 ;  /* 0x0006581001007387 */ /* 0x000fe20000100a00 */
[----:B------:R-:W-:-:S03]  /*28380*/  IMAD.WIDE R10, R9, 0x2, R14 ;  /* 0x00000002090a7825 */ /* 0x000fc600078e020e */
[----:B------:R-:W4:Y:S01]  /*28390*/  LDL R9, [R1+0xa60] ;  /* 0x000a600001097983 */ /* 0x000f220000100800 */
[----:B------:R-:W-:-:S05]  /*283a0*/  IMAD.WIDE R12, R28, 0x2, R14 ;  /* 0x000000021c0c7825 */ /* 0x000fca00078e020e */
[----:B------:R0:W-:Y:S04]  /*283b0*/  STL.64 [R1+0x668], R12 ;  /* 0x0006680c01007387 */ /* 0x0001e80000100a00 */
[----:B------:R2:W-:Y:S04]  /*283c0*/  STL.64 [R1+0x680], R10 ;  /* 0x0006800a01007387 */ /* 0x0005e80000100a00 */
[----:B------:R-:W4:Y:S01]  /*283d0*/  LDL R19, [R1+0xa64] ;  /* 0x000a640001137983 */ /* 0x000f220000100800 */
[----:B0-----:R-:W-:-:S05]  /*283e0*/  IMAD.WIDE R12, R29, 0x2, R14 ;  /* 0x000000021d0c7825 */ /* 0x001fca00078e020e */
[----:B------:R0:W-:Y:S04]  /*283f0*/  STL.64 [R1+0x690], R12 ;  /* 0x0006900c01007387 */ /* 0x0001e80000100a00 */
[----:B------:R-:W4:Y:S01]  /*28400*/  LDL R16, [R1+0xa70] ;  /* 0x000a700001107983 */ /* 0x000f220000100800 */
[----:B--2---:R-:W-:-:S05]  /*28410*/  IMAD.WIDE R10, R3, 0x2, R14 ;  /* 0x00000002030a7825 */ /* 0x004fca00078e020e */
[----:B------:R1:W-:Y:S04]  /*28420*/  STL.64 [R1+0x6a8], R10 ;  /* 0x0006a80a01007387 */ /* 0x0003e80000100a00 */
[----:B------:R-:W2:Y:S04]  /*28430*/  LDL R17, [R1+0xa74] ;  /* 0x000a740001117983 */ /* 0x000ea80000100800 */
[----:B0-----:R-:W2:Y:S04]  /*28440*/  LDL R12, [R1+0xa80] ;  /* 0x000a8000010c7983 */ /* 0x001ea80000100800 */
[----:B------:R-:W2:Y:S04]  /*28450*/  LDL R13, [R1+0xa84] ;  /* 0x000a8400010d7983 */ /* 0x000ea80000100800 */
[----:B-1----:R-:W2:Y:S04]  /*28460*/  LDL R10, [R1+0xa90] ;  /* 0x000a9000010a7983 */ /* 0x002ea80000100800 */
[----:B------:R-:W2:Y:S04]  /*28470*/  LDL R11, [R1+0xa94] ;  /* 0x000a9400010b7983 */ /* 0x000ea80000100800 */
[----:B------:R-:W2:Y:S04]  /*28480*/  LDL R28, [R1+0xaa0] ;  /* 0x000aa000011c7983 */ /* 0x000ea80000100800 */
[----:B------:R-:W2:Y:S04]  /*28490*/  LDL R29, [R1+0xaa4] ;  /* 0x000aa400011d7983 */ /* 0x000ea80000100800 */
[----:B------:R-:W2:Y:S01]  /*284a0*/  LDL R3, [R1+0xab0] ;  /* 0x000ab00001037983 */ /* 0x000ea20000100800 */
[----:B---3--:R-:W-:-:S04]  /*284b0*/  IMAD.WIDE R22, R6, 0x2, R14 ;  /* 0x0000000206167825 */ /* 0x008fc800078e020e */
[--C-:B----4-:R-:W-:Y:S01]  /*284c0*/  IMAD.WIDE R6, R7, 0x2, R14.reuse ;  /* 0x0000000207067825 */ /* 0x110fe200078e020e */
[----:B------:R0:W-:Y:S04]  /*284d0*/  STL.64 [R1+0x6b8], R22 ;  /* 0x0006b81601007387 */ /* 0x0001e80000100a00 */
[----:B------:R1:W-:Y:S01]  /*284e0*/  STL.64 [R1+0x6d0], R6 ;  /* 0x0006d00601007387 */ /* 0x0003e20000100a00 */
[----:B0-----:R-:W-:-:S03]  /*284f0*/  IMAD.WIDE R22, R2, 0x2, R14 ;  /* 0x0000000202167825 */ /* 0x001fc600078e020e */
[----:B-1----:R-:W3:Y:S04]  /*28500*/  LDL R6, [R1+0xab4] ;  /* 0x000ab40001067983 */ /* 0x002ee80000100800 */
[----:B------:R-:W3:Y:S04]  /*28510*/  LDL R7, [R1+0xac0] ;  /* 0x000ac00001077983 */ /* 0x000ee80000100800 */
[----:B------:R0:W-:Y:S04]  /*28520*/  STL.64 [R1+0x6e0], R22 ;  /* 0x0006e01601007387 */ /* 0x0001e80000100a00 */
[----:B------:R-:W3:Y:S01]  /*28530*/  LDL R2, [R1+0xac4] ;  /* 0x000ac40001027983 */ /* 0x000ee20000100800 */
        /* <DEDUP_REMOVED lines=12> */
[----:B------:R-:W-:Y:S03]  /*28600*/  STL.64 [R1+0x758], R22 ;  /* 0x0007581601007387 */ /* 0x000fe60000100a00 */
[--C-:B------:R-:W-:Y:S01]  /*28610*/  IMAD.WIDE R4, R8, 0x2, R14.reuse ;  /* 0x0000000208047825 */ /* 0x100fe200078e020e */
[----:B------:R-:W3:Y:S04]  /*28620*/  LDL R26, [R1+0xad0] ;  /* 0x000ad000011a7983 */ /* 0x000ee80000100800 */
[----:B------:R-:W-:Y:S04]  /*28630*/  STL.64 [R1+0x768], R20 ;  /* 0x0007681401007387 */ /* 0x000fe80000100a00 */
[----:B------:R-:W3:Y:S04]  /*28640*/  LDL R27, [R1+0xad4] ;  /* 0x000ad400011b7983 */ /* 0x000ee80000100800 */
[----:B------:R0:W-:Y:S04]  /*28650*/  STL.64 [R1+0x780], R4 ;  /* 0x0007800401007387 */ /* 0x0001e80000100a00 */
[----:B------:R-:W3:Y:S04]  /*28660*/  LDL R8, [R1+0xae4] ;  /* 0x000ae40001087983 */ /* 0x000ee80000100800 */
[----:B0-----:R-:W3:Y:S01]  /*28670*/  LDL R4, [R1+0xae0] ;  /* 0x000ae00001047983 */ /* 0x001ee20000100800 */
[----:B------:R-:W-:-:S03]  /*28680*/  IMAD.WIDE R20, R9, 0x2, R14 ;  /* 0x0000000209147825 */ /* 0x000fc600078e020e */
[----:B------:R-:W3:Y:S04]  /*28690*/  LDL R5, [R1+0xaf0] ;  /* 0x000af00001057983 */ /* 0x000ee80000100800 */
[----:B------:R-:W3:Y:S01]  /*286a0*/  LDL R9, [R1+0xaf4] ;  /* 0x000af40001097983 */ /* 0x000ee20000100800 */
[----:B------:R-:W-:-:S03]  /*286b0*/  IMAD.WIDE R18, R19, 0x2, R14 ;  /* 0x0000000213127825 */ /* 0x000fc600078e020e */
[----:B------:R2:W-:Y:S04]  /*286c0*/  STL.64 [R1+0x790], R20 ;  /* 0x0007901401007387 */ /* 0x0005e80000100a00 */
[----:B------:R0:W-:Y:S01]  /*286d0*/  STL.64 [R1+0x7a8], R18 ;  /* 0x0007a81201007387 */ /* 0x0001e20000100a00 */
[----:B------:R-:W-:-:S05]  /*286e0*/  IMAD.WIDE R22, R16, 0x2, R14 ;  /* 0x0000000210167825 */ /* 0x000fca00078e020e */
[----:B------:R-:W-:Y:S01]  /*286f0*/  STL.64 [R1+0x7b8], R22 ;  /* 0x0007b81601007387 */ /* 0x000fe20000100a00 */
[----:B--2---:R-:W-:-:S04]  /*28700*/  IMAD.WIDE R20, R17, 0x2, R14 ;  /* 0x0000000211147825 */ /* 0x004fc800078e020e */
[--C-:B0-----:R-:W-:Y:S01]  /*28710*/  IMAD.WIDE R18, R12, 0x2, R14.reuse ;  /* 0x000000020c127825 */ /* 0x101fe200078e020e */
        /* <DEDUP_REMOVED lines=10> */
[----:B------:R-:W-:Y:S04]  /*287c0*/  STL.64 [R1+0x830], R16 ;  /* 0x0008301001007387 */ /* 0x000fe80000100a00 */
[----:B------:R-:W4:Y:S04]  /*287d0*/  LDL R28, [R1+0xb00] ;  /* 0x000b0000011c7983 */ /* 0x000f280000100800 */
[----:B------:R3:W-:Y:S01]  /*287e0*/  STL.64 [R1+0x848], R12 ;  /* 0x0008480c01007387 */ /* 0x0007e20000100a00 */
[----:B--2---:R-:W-:-:S03]  /*287f0*/  IMAD.WIDE R10, R3, 0x2, R14 ;  /* 0x00000002030a7825 */ /* 0x004fc600078e020e */
[----:B------:R-:W2:Y:S04]  /*28800*/  LDL R29, [R1+0xb04] ;  /* 0x000b0400011d7983 */ /* 0x000ea80000100800 */
[----:B------:R0:W-:Y:S04]  /*28810*/  STL.64 [R1+0x858], R10 ;  /* 0x0008580a01007387 */ /* 0x0001e80000100a00 */
[----:B------:R-:W2:Y:S01]  /*28820*/  LDL R3, [R1+0xb10] ;  /* 0x000b100001037983 */ /* 0x000ea20000100800 */
[----:B---3--:R-:W-:-:S04]  /*28830*/  IMAD.WIDE R12, R6, 0x2, R14 ;  /* 0x00000002060c7825 */ /* 0x008fc800078e020e */
[--C-:B0-----:R-:W-:Y:S01]  /*28840*/  IMAD.WIDE R10, R7, 0x2, R14.reuse ;  /* 0x00000002070a7825 */ /* 0x101fe200078e020e */
[----:B------:R-:W-:Y:S04]  /*28850*/  STL.64 [R1+0x870], R12 ;  /* 0x0008700c01007387 */ /* 0x000fe80000100a00 */
[----:B------:R-:W3:Y:S01]  /*28860*/  LDL R20, [R1+0xb14] ;  /* 0x000b140001147983 */ /* 0x000ee20000100800 */
[----:B------:R-:W-:-:S03]  /*28870*/  IMAD.WIDE R6, R2, 0x2, R14 ;  /* 0x0000000202067825 */ /* 0x000fc600078e020e */
[----:B------:R0:W-:Y:S04]  /*28880*/  STL.64 [R1+0x880], R10 ;  /* 0x0008800a01007387 */ /* 0x0001e80000100a00 */
[----:B------:R-:W3:Y:S04]  /*28890*/  LDL R21, [R1+0xb20] ;  /* 0x000b200001157983 */ /* 0x000ee80000100800 */
[----:B------:R1:W-:Y:S04]  /*288a0*/  STL.64 [R1+0x898], R6 ;  /* 0x0008980601007387 */ /* 0x0003e80000100a00 */
[----:B------:R-:W3:Y:S04]  /*288b0*/  LDL R18, [R1+0xb24] ;  /* 0x000b240001127983 */ /* 0x000ee80000100800 */
[----:B0-----:R-:W3:Y:S04]  /*288c0*/  LDL R10, [R1+0xb30] ;  /* 0x000b3000010a7983 */ /* 0x001ee80000100800 */
[----:B------:R-:W3:Y:S04]  /*288d0*/  LDL R11, [R1+0xb34] ;  /* 0x000b3400010b7983 */ /* 0x000ee80000100800 */
[----:B-1----:R-:W3:Y:S04]  /*288e0*/  LDL R6, [R1+0xb40] ;  /* 0x000b400001067983 */ /* 0x002ee80000100800 */
[----:B------:R-:W3:Y:S04]  /*288f0*/  LDL R7, [R1+0xb44] ;  /* 0x000b440001077983 */ /* 0x000ee80000100800 */
[----:B------:R-:W3:Y:S01]  /*28900*/  LDL R2, [R1+0xb50] ;  /* 0x000b500001027983 */ /* 0x000ee20000100800 */
[----:B------:R-:W-:-:S04]  /*28910*/  IMAD.WIDE R16, R26, 0x2, R14 ;  /* 0x000000021a107825 */ /* 0x000fc800078e020e */
[--C-:B------:R-:W-:Y:S01]  /*28920*/  IMAD.WIDE R22, R27, 0x2, R14.reuse ;  /* 0x000000021b167825 */ /* 0x100fe200078e020e */
[----:B------:R0:W-:Y:S04]  /*28930*/  STL.64 [R1+0x8a8], R16 ;  /* 0x0008a81001007387 */ /* 0x0001e80000100a00 */
[----:B------:R-:W-:Y:S01]  /*28940*/  STL.64 [R1+0x8c0], R22 ;  /* 0x0008c01601007387 */ /* 0x000fe20000100a00 */
[----:B0-----:R-:W-:-:S03]  /*28950*/  IMAD.WIDE R16, R8, 0x2, R14 ;  /* 0x0000000208107825 */ /* 0x001fc600078e020e */
[----:B------:R-:W3:Y:S01]  /*28960*/  LDL R8, [R1+0xb54] ;  /* 0x000b540001087983 */ /* 0x000ee20000100800 */
[----:B------:R-:W-:-:S05]  /*28970*/  IMAD.WIDE R12, R4, 0x2, R14 ;  /* 0x00000002040c7825 */ /* 0x000fca00078e020e */
[----:B------:R0:W-:Y:S04]  /*28980*/  STL.64 [R1+0x8d0], R12 ;  /* 0x0008d00c01007387 */ /* 0x0001e80000100a00 */
[----:B------:R1:W-:Y:S04]  /*28990*/  STL.64 [R1+0x8e8], R16 ;  /* 0x0008e81001007387 */ /* 0x0003e80000100a00 */
[----:B------:R-:W3:Y:S01]  /*289a0*/  LDL R19, [R1+0xb60] ;  /* 0x000b600001137983 */ /* 0x000ee20000100800 */
[----:B0-----:R-:W-:-:S04]  /*289b0*/  IMAD.WIDE R12, R5, 0x2, R14 ;  /* 0x00000002050c7825 */ /* 0x001fc800078e020e */
[--C-:B------:R-:W-:Y:S01]  /*289c0*/  IMAD.WIDE R4, R9, 0x2, R14.reuse ;  /* 0x0000000209047825 */ /* 0x100fe200078e020e */
[----:B------:R0:W-:Y:S04]  /*289d0*/  STL.64 [R1+0x8f8], R12 ;  /* 0x0008f80c01007387 */ /* 0x0001e80000100a00 */
[----:B-1----:R-:W3:Y:S04]  /*289e0*/  LDL R16, [R1+0xb64] ;  /* 0x000b640001107983 */ /* 0x002ee80000100800 */
[----:B------:R1:W-:Y:S04]  /*289f0*/  STL.64 [R1+0x910], R4 ;  /* 0x0009100401007387 */ /* 0x0003e80000100a00 */
[----:B------:R-:W3:Y:S04]  /*28a00*/  LDL R17, [R1+0xb70] ;  /* 0x000b700001117983 */ /* 0x000ee80000100800 */
[----:B0-----:R-:W3:Y:S04]  /*28a10*/  LDL R12, [R1+0xb74] ;  /* 0x000b7400010c7983 */ /* 0x001ee80000100800 */
[----:B------:R-:W3:Y:S04]  /*28a20*/  LDL R13, [R1+0xb80] ;  /* 0x000b8000010d7983 */ /* 0x000ee80000100800 */
[----:B------:R-:W3:Y:S04]  /*28a30*/  LDL R26, [R1+0xb84] ;  /* 0x000b8400011a7983 */ /* 0x000ee80000100800 */
[----:B------:R-:W3:Y:S04]  /*28a40*/  LDL R27, [R1+0xb90] ;  /* 0x000b9000011b7983 */ /* 0x000ee80000100800 */
[----:B-1----:R-:W3:Y:S04]  /*28a50*/  LDL R4, [R1+0xb94] ;  /* 0x000b940001047983 */ /* 0x002ee80000100800 */
[----:B------:R-:W3:Y:S04]  /*28a60*/  LDL R5, [R1+0xba0] ;  /* 0x000ba00001057983 */ /* 0x000ee80000100800 */
[----:B------:R-:W3:Y:S01]  /*28a70*/  LDL R9, [R1+0xba4] ;  /* 0x000ba40001097983 */ /* 0x000ee20000100800 */
[----:B----4-:R-:W-:-:S04]  /*28a80*/  IMAD.WIDE R22, R28, 0x2, R14 ;  /* 0x000000021c167825 */ /* 0x010fc800078e020e */
[--C-:B--2---:R-:W-:Y:S01]  /*28a90*/  IMAD.WIDE R28, R29, 0x2, R14.reuse ;  /* 0x000000021d1c7825 */ /* 0x104fe200078e020e */
[----:B------:R0:W-:Y:S04]  /*28aa0*/  STL.64 [R1+0x920], R22 ;  /* 0x0009201601007387 */ /* 0x0001e80000100a00 */
[----:B------:R1:W-:Y:S01]  /*28ab0*/  STL.64 [R1+0x938], R28 ;  /* 0x0009381c01007387 */ /* 0x0003e20000100a00 */
[----:B0-----:R-:W-:-:S03]  /*28ac0*/  IMAD.WIDE R22, R3, 0x2, R14 ;  /* 0x0000000203167825 */ /* 0x001fc600078e020e */
[----:B-1----:R-:W2:Y:S04]  /*28ad0*/  LDL R28, [R1+0xbb0] ;  /* 0x000bb000011c7983 */ /* 0x002ea80000100800 */
[----:B------:R-:W4:Y:S04]  /*28ae0*/  LDL R29, [R1+0xbb4] ;  /* 0x000bb400011d7983 */ /* 0x000f280000100800 */
[----:B------:R3:W-:Y:S04]  /*28af0*/  STL.64 [R1+0x948], R22 ;  /* 0x0009481601007387 */ /* 0x0007e80000100a00 */
[----:B------:R-:W4:Y:S01]  /*28b00*/  LDL R3, [R1+0xbc0] ;  /* 0x000bc00001037983 */ /* 0x000f220000100800 */
[----:B---3--:R-:W-:-:S05]  /*28b10*/  IMAD.WIDE R22, R20, 0x2, R14 ;  /* 0x0000000214167825 */ /* 0x008fca00078e020e */
[----:B------:R0:W-:Y:S01]  /*28b20*/  STL.64 [R1+0x960], R22 ;  /* 0x0009601601007387 */ /* 0x0001e20000100a00 */
[----:B------:R-:W-:-:S05]  /*28b30*/  IMAD.WIDE R20, R21, 0x2, R14 ;  /* 0x0000000215147825 */ /* 0x000fca00078e020e */
[----:B------:R1:W-:Y:S01]  /*28b40*/  STL.64 [R1+0x970], R20 ;  /* 0x0009701401007387 */ /* 0x0003e20000100a00 */
[----:B0-----:R-:W-:-:S05]  /*28b50*/  IMAD.WIDE R22, R18, 0x2, R14 ;  /* 0x0000000212167825 */ /* 0x001fca00078e020e */
[----:B------:R0:W-:Y:S01]  /*28b60*/  STL.64 [R1+0x988], R22 ;  /* 0x0009881601007387 */ /* 0x0001e20000100a00 */
[----:B-1----:R-:W-:-:S05]  /*28b70*/  IMAD.WIDE R20, R10, 0x2, R14 ;  /* 0x000000020a147825 */ /* 0x002fca00078e020e */
[----:B------:R1:W-:Y:S01]  /*28b80*/  STL.64 [R1+0x998], R20 ;  /* 0x0009981401007387 */ /* 0x0003e20000100a00 */
[----:B0-----:R-:W-:-:S04]  /*28b90*/  IMAD.WIDE R22, R11, 0x2, R14 ;  /* 0x000000020b167825 */ /* 0x001fc800078e020e */
[--C-:B------:R-:W-:Y:S01]  /*28ba0*/  IMAD.WIDE R10, R6, 0x2, R14.reuse ;  /* 0x00000002060a7825 */ /* 0x100fe200078e020e */
[----:B------:R-:W-:Y:S03]  /*28bb0*/  STL.64 [R1+0x9a8], R22 ;  /* 0x0009a81601007387 */ /* 0x000fe60000100a00 */
[--C-:B-1----:R-:W-:Y:S01]  /*28bc0*/  IMAD.WIDE R20, R7, 0x2, R14.reuse ;  /* 0x0000000207147825 */ /* 0x102fe200078e020e */
[----:B------:R0:W-:Y:S03]  /*28bd0*/  STL.64 [R1+0x9c0], R10 ;  /* 0x0009c00a01007387 */ /* 0x0001e60000100a00 */
[--C-:B------:R-:W-:Y:S01]  /*28be0*/  IMAD.WIDE R6, R2, 0x2, R14.reuse ;  /* 0x0000000202067825 */ /* 0x100fe200078e020e */
[----:B0-----:R-:W3:Y:S04]  /*28bf0*/  LDL R10, [R1+0xbc4] ;  /* 0x000bc400010a7983 */ /* 0x001ee80000100800 */
[----:B------:R-:W-:Y:S04]  /*28c00*/  STL.64 [R1+0x9d0], R20 ;  /* 0x0009d01401007387 */ /* 0x000fe80000100a00 */
[----:B------:R-:W3:Y:S04]  /*28c10*/  LDL R11, [R1+0xbd0] ;  /* 0x000bd000010b7983 */ /* 0x000ee80000100800 */
[----:B------:R0:W-:Y:S04]  /*28c20*/  STL.64 [R1+0x9e8], R6 ;  /* 0x0009e80601007387 */ /* 0x0001e80000100a00 */
[----:B------:R-:W3:Y:S04]  /*28c30*/  LDL R2, [R1+0xbe0] ;  /* 0x000be00001027983 */ /* 0x000ee80000100800 */
[----:B0-----:R-:W3:Y:S01]  /*28c40*/  LDL R6, [R1+0xbd4] ;  /* 0x000bd40001067983 */ /* 0x001ee20000100800 */
[----:B------:R-:W-:-:S03]  /*28c50*/  IMAD.WIDE R20, R8, 0x2, R14 ;  /* 0x0000000208147825 */ /* 0x000fc600078e020e */
[----:B------:R-:W3:Y:S04]  /*28c60*/  LDL R7, [R1+0xbe4] ;  /* 0x000be40001077983 */ /* 0x000ee80000100800 */
[----:B------:R-:W3:Y:S04]  /*28c70*/  LDL R8, [R1+0xbf0] ;  /* 0x000bf00001087983 */ /* 0x000ee80000100800 */
[----:B------:R0:W-:Y:S02]  /*28c80*/  STL.64 [R1+0xa00], R20 ;  /* 0x000a001401007387 */ /* 0x0001e40000100a00 */
[----:B0-----:R-:W-:-:S04]  /*28c90*/  IMAD.WIDE R20, R19, 0x2, R14 ;  /* 0x0000000213147825 */ /* 0x001fc800078e020e */
[--C-:B------:R-:W-:Y:S01]  /*28ca0*/  IMAD.WIDE R18, R16, 0x2, R14.reuse ;  /* 0x0000000210127825 */ /* 0x100fe200078e020e */
        /* <DEDUP_REMOVED lines=14> */
[----:B------:R2:W-:Y:S04]  /*28d90*/  STL.64 [R1+0xa88], R18 ;  /* 0x000a881201007387 */ /* 0x0005e80000100a00 */
[----:B------:R-:W3:Y:S01]  /*28da0*/  LDL R4, [R1+0xbf4] ;  /* 0x000bf40001047983 */ /* 0x000ee20000100800 */
[----:B------:R-:W-:-:S03]  /*28db0*/  IMAD.WIDE R12, R9, 0x2, R14 ;  /* 0x00000002090c7825 */ /* 0x000fc600078e020e */
[----:B------:R4:W-:Y:S04]  /*28dc0*/  STL.64 [R1+0xa98], R16 ;  /* 0x000a981001007387 */ /* 0x0009e80000100a00 */
[----:B------:R-:W3:Y:S04]  /*28dd0*/  LDL R5, [R1+0xc00] ;  /* 0x000c000001057983 */ /* 0x000ee80000100800 */
[----:B------:R0:W-:Y:S04]  /*28de0*/  STL.64 [R1+0xaa8], R12 ;  /* 0x000aa80c01007387 */ /* 0x0001e80000100a00 */
[----:B------:R-:W3:Y:S01]  /*28df0*/  LDL R9, [R1+0xc04] ;  /* 0x000c040001097983 */ /* 0x000ee20000100800 */
[----:B--2---:R-:W-:-:S04]  /*28e00*/  IMAD.WIDE R18, R28, 0x2, R14 ;  /* 0x000000021c127825 */ /* 0x004fc800078e020e */
[--C-:B----4-:R-:W-:Y:S01]  /*28e10*/  IMAD.WIDE R16, R29, 0x2, R14.reuse ;  /* 0x000000021d107825 */ /* 0x110fe200078e020e */
[----:B------:R1:W-:Y:S04]  /*28e20*/  STL.64 [R1+0xab8], R18 ;  /* 0x000ab81201007387 */ /* 0x0003e80000100a00 */
[----:B------:R-:W2:Y:S01]  /*28e30*/  LDL R20, [R1+0xc10] ;  /* 0x000c100001147983 */ /* 0x000ea20000100800 */
[----:B0-----:R-:W-:-:S03]  /*28e40*/  IMAD.WIDE R12, R3, 0x2, R14 ;  /* 0x00000002030c7825 */ /* 0x001fc600078e020e */
[----:B------:R-:W-:Y:S04]  /*28e50*/  STL.64 [R1+0xac8], R16 ;  /* 0x000ac81001007387 */ /* 0x000fe80000100a00 */
[----:B------:R-:W4:Y:S04]  /*28e60*/  LDL R21, [R1+0xc14] ;  /* 0x000c140001157983 */ /* 0x000f280000100800 */
[----:B------:R3:W-:Y:S04]  /*28e70*/  STL.64 [R1+0xad8], R12 ;  /* 0x000ad80c01007387 */ /* 0x0007e80000100a00 */
[----:B-1----:R-:W4:Y:S04]  /*28e80*/  LDL R18, [R1+0xc20] ;  /* 0x000c200001127983 */ /* 0x002f280000100800 */
[----:B------:R-:W4:Y:S04]  /*28e90*/  LDL R26, [R1+0xc24] ;  /* 0x000c2400011a7983 */ /* 0x000f280000100800 */
[----:B------:R-:W4:Y:S04]  /*28ea0*/  LDL R27, [R1+0xc30] ;  /* 0x000c3000011b7983 */ /* 0x000f280000100800 */
[----:B------:R-:W4:Y:S04]  /*28eb0*/  LDL R28, [R1+0xc34] ;  /* 0x000c3400011c7983 */ /* 0x000f280000100800 */
[----:B------:R-:W4:Y:S04]  /*28ec0*/  LDL R29, [R1+0xc40] ;  /* 0x000c4000011d7983 */ /* 0x000f280000100800 */
[----:B------:R-:W4:Y:S01]  /*28ed0*/  LDL R3, [R1+0xc44] ;  /* 0x000c440001037983 */ /* 0x000f220000100800 */
[----:B---3--:R-:W-:-:S04]  /*28ee0*/  IMAD.WIDE R12, R10, 0x2, R14 ;  /* 0x000000020a0c7825 */ /* 0x008fc800078e020e */
        /* <DEDUP_REMOVED lines=12> */
[----:B------:R-:W3:Y:S04]  /*28fb0*/  LDL R16, [R1+0xc60] ;  /* 0x000c600001107983 */ /* 0x000ee80000100800 */
[----:B------:R0:W-:Y:S04]  /*28fc0*/  STL.64 [R1+0xb38], R6 ;  /* 0x000b380601007387 */ /* 0x0001e80000100a00 */
[----:B------:R-:W3:Y:S04]  /*28fd0*/  LDL R17, [R1+0xc64] ;  /* 0x000c640001117983 */ /* 0x000ee80000100800 */
[----:B-1----:R-:W3:Y:S04]  /*28fe0*/  LDL R12, [R1+0xc68] ;  /* 0x000c6800010c7983 */ /* 0x002ee80000100800 */
[----:B------:R-:W3:Y:S04]  /*28ff0*/  LDL R13, [R1+0xc6c] ;  /* 0x000c6c00010d7983 */ /* 0x000ee80000100800 */
[----:B0-----:R-:W3:Y:S04]  /*29000*/  LDL R10, [R1+0xc78] ;  /* 0x000c7800010a7983 */ /* 0x001ee80000100800 */
[----:B------:R-:W3:Y:S04]  /*29010*/  LDL R11, [R1+0xc7c] ;  /* 0x000c7c00010b7983 */ /* 0x000ee80000100800 */
[----:B------:R-:W3:Y:S04]  /*29020*/  LDL R6, [R1+0xc80] ;  /* 0x000c800001067983 */ /* 0x000ee80000100800 */
[----:B------:R-:W3:Y:S04]  /*29030*/  LDL R7, [R1+0xc84] ;  /* 0x000c840001077983 */ /* 0x000ee80000100800 */
[----:B------:R-:W3:Y:S01]  /*29040*/  LDL R8, [R1+0xc90] ;  /* 0x000c900001087983 */ /* 0x000ee20000100800 */
[----:B------:R-:W-:-:S04]  /*29050*/  IMAD.WIDE R22, R4, 0x2, R14 ;  /* 0x0000000204167825 */ /* 0x000fc800078e020e */
[--C-:B------:R-:W-:Y:S01]  /*29060*/  IMAD.WIDE R4, R5, 0x2, R14.reuse ;  /* 0x0000000205047825 */ /* 0x100fe200078e020e */
[----:B------:R0:W-:Y:S04]  /*29070*/  STL.64 [R1+0xb48], R22 ;  /* 0x000b481601007387 */ /* 0x0001e80000100a00 */
[----:B------:R1:W-:Y:S01]  /*29080*/  STL.64 [R1+0xb58], R4 ;  /* 0x000b580401007387 */ /* 0x0003e20000100a00 */
[----:B0-----:R-:W-:-:S03]  /*29090*/  IMAD.WIDE R22, R9, 0x2, R14 ;  /* 0x0000000209167825 */ /* 0x001fc600078e020e */
[----:B-1----:R-:W3:Y:S04]  /*290a0*/  LDL R4, [R1+0xc98] ;  /* 0x000c980001047983 */ /* 0x002ee80000100800 */
[----:B------:R-:W3:Y:S04]  /*290b0*/  LDL R5, [R1+0xca8] ;  /* 0x000ca80001057983 */ /* 0x000ee80000100800 */
[----:B------:R2:W-:Y:S04]  /*290c0*/  STL.64 [R1+0xb68], R22 ;  /* 0x000b681601007387 */ /* 0x0005e80000100a00 */
[----:B------:R-:W3:Y:S01]  /*290d0*/  LDL R9, [R1+0xcb0] ;  /* 0x000cb00001097983 */ /* 0x000ee20000100800 */
[----:B--2---:R-:W-:-:S05]  /*290e0*/  IMAD.WIDE R22, R20, 0x2, R14 ;  /* 0x0000000214167825 */ /* 0x004fca00078e020e */
[----:B------:R4:W-:Y:S02]  /*290f0*/  STL.64 [R1+0xb78], R22 ;  /* 0x000b781601007387 */ /* 0x0009e40000100a00 */
[----:B----4-:R-:W-:-:S04]  /*29100*/  IMAD.WIDE R22, R21, 0x2, R14 ;  /* 0x0000000215167825 */ /* 0x010fc800078e020e */
        /* <DEDUP_REMOVED lines=11> */
[----:B--2---:R-:W2:Y:S04]  /*291c0*/  LDL R26, [R1+0xcc0] ;  /* 0x000cc000011a7983 */ /* 0x004ea80000100800 */
[----:B------:R-:W-:Y:S04]  /*291d0*/  STL.64 [R1+0xbd8], R22 ;  /* 0x000bd81601007387 */ /* 0x000fe80000100a00 */
[----:B------:R-:W4:Y:S04]  /*291e0*/  LDL R27, [R1+0xcd0] ;  /* 0x000cd000011b7983 */ /* 0x000f280000100800 */
[----:B------:R3:W-:Y:S04]  /*291f0*/  STL.64 [R1+0xbe8], R20 ;  /* 0x000be81401007387 */ /* 0x0007e80000100a00 */
[----:B------:R-:W4:Y:S04]  /*29200*/  LDL R3, [R1+0xce8] ;  /* 0x000ce80001037983 */ /* 0x000f280000100800 */
[----:B------:R-:W4:Y:S04]  /*29210*/  LDL R28, [R1+0xcd8] ;  /* 0x000cd800011c7983 */ /* 0x000f280000100800 */
[----:B------:R-:W4:Y:S01]  /*29220*/  LDL R29, [R1+0xcf0] ;  /* 0x000cf000011d7983 */ /* 0x000f220000100800 */
[----:B---3--:R-:W-:-:S03]  /*29230*/  IMAD.WIDE R20, R2, 0x2, R14 ;  /* 0x0000000202147825 */ /* 0x008fc600078e020e */
[----:B------:R-:W3:Y:S04]  /*29240*/  LDL R2, [R1+0xd00] ;  /* 0x000d000001027983 */ /* 0x000ee80000100800 */
[----:B------:R0:W-:Y:S01]  /*29250*/  STL.64 [R1+0xbf8], R20 ;  /* 0x000bf81401007387 */ /* 0x0001e20000100a00 */
[----:B------:R-:W-:-:S05]  /*29260*/  IMAD.WIDE R18, R19, 0x2, R14 ;  /* 0x0000000213127825 */ /* 0x000fca00078e020e */
[----:B------:R1:W-:Y:S01]  /*29270*/  STL.64 [R1+0xc08], R18 ;  /* 0x000c081201007387 */ /* 0x0003e20000100a00 */
[----:B------:R-:W-:-:S04]  /*29280*/  IMAD.WIDE R22, R16, 0x2, R14 ;  /* 0x0000000210167825 */ /* 0x000fc800078e020e */
[--C-:B0-----:R-:W-:Y:S01]  /*29290*/  IMAD.WIDE R20, R17, 0x2, R14.reuse ;  /* 0x0000000211147825 */ /* 0x101fe200078e020e */
[----:B------:R-:W-:Y:S03]  /*292a0*/  STL.64 [R1+0xc18], R22 ;  /* 0x000c181601007387 */ /* 0x000fe60000100a00 */
        /* <DEDUP_REMOVED lines=12> */
[----:B------:R-:W3:Y:S01]  /*29370*/  LDL R6, [R1+0xd08] ;  /* 0x000d080001067983 */ /* 0x000ee20000100800 */
[----:B------:R-:W-:-:S03]  /*29380*/  IMAD.WIDE R10, R8, 0x2, R14 ;  /* 0x00000002080a7825 */ /* 0x000fc600078e020e */
[----:B------:R0:W-:Y:S04]  /*29390*/  STL.64 [R1+0xca0], R12 ;  /* 0x000ca00c01007387 */ /* 0x0001e80000100a00 */
[----:B------:R-:W3:Y:S04]  /*293a0*/  LDL R7, [R1+0xd18] ;  /* 0x000d180001077983 */ /* 0x000ee80000100800 */
[----:B------:R1:W-:Y:S04]  /*293b0*/  STL.64 [R1+0xcb8], R10 ;  /* 0x000cb80a01007387 */ /* 0x0003e80000100a00 */
[----:B------:R-:W3:Y:S01]  /*293c0*/  LDL R8, [R1+0xd20] ;  /* 0x000d200001087983 */ /* 0x000ee20000100800 */
        /* <DEDUP_REMOVED lines=14> */
[----:B--2---:R-:W-:-:S04]  /*294b0*/  IMAD.WIDE R12, R26, 0x2, R14 ;  /* 0x000000021a0c7825 */ /* 0x004fc800078e020e */
[--C-:B----4-:R-:W-:Y:S01]  /*294c0*/  IMAD.WIDE R22, R27, 0x2, R14.reuse ;  /* 0x000000021b167825 */ /* 0x110fe200078e020e */
[----:B------:R0:W-:Y:S04]  /*294d0*/  STL.64 [R1+0xd10], R12 ;  /* 0x000d100c01007387 */ /* 0x0001e80000100a00 */
[----:B------:R-:W-:Y:S01]  /*294e0*/  STL.64 [R1+0xd28], R22 ;  /* 0x000d281601007387 */ /* 0x000fe20000100a00 */
[----:B0-----:R-:W-:-:S03]  /*294f0*/  IMAD.WIDE R12, R3, 0x2, R14 ;  /* 0x00000002030c7825 */ /* 0x001fc600078e020e */
[----:B------:R-:W2:Y:S01]  /*29500*/  LDL R3, [R1+0xd90] ;  /* 0x000d900001037983 */ /* 0x000ea20000100800 */
[----:B------:R-:W-:-:S05]  /*29510*/  IMAD.WIDE R16, R28, 0x2, R14 ;  /* 0x000000021c107825 */ /* 0x000fca00078e020e */
[----:B------:R0:W-:Y:S04]  /*29520*/  STL.64 [R1+0xd40], R16 ;  /* 0x000d401001007387 */ /* 0x0001e80000100a00 */
[----:B------:R3:W-:Y:S04]  /*29530*/  STL.64 [R1+0xd50], R12 ;  /* 0x000d500c01007387 */ /* 0x0007e80000100a00 */
[----:B------:R-:W4:Y:S01]  /*29540*/  LDL R19, [R1+0xda0] ;  /* 0x000da00001137983 */ /* 0x000f220000100800 */
[----:B0-----:R-:W-:-:S04]  /*29550*/  IMAD.WIDE R16, R29, 0x2, R14 ;  /* 0x000000021d107825 */ /* 0x001fc800078e020e */
[--C-:B---3--:R-:W-:Y:S01]  /*29560*/  IMAD.WIDE R12, R2, 0x2, R14.reuse ;  /* 0x00000002020c7825 */ /* 0x108fe200078e020e */
[----:B------:R0:W-:Y:S04]  /*29570*/  STL.64 [R1+0xd68], R16 ;  /* 0x000d681001007387 */ /* 0x0001e80000100a00 */
[----:B0-----:R-:W3:Y:S04]  /*29580*/  LDL R16, [R1+0xda8] ;  /* 0x000da80001107983 */ /* 0x001ee80000100800 */
[----:B------:R0:W-:Y:S04]  /*29590*/  STL.64 [R1+0xd80], R12 ;  /* 0x000d800c01007387 */ /* 0x0001e80000100a00 */
[----:B------:R-:W3:Y:S04]  /*295a0*/  LDL R17, [R1+0xdb8] ;  /* 0x000db80001117983 */ /* 0x000ee80000100800 */
[----:B------:R-:W3:Y:S04]  /*295b0*/  LDL R26, [R1+0xde0] ;  /* 0x000de000011a7983 */ /* 0x000ee80000100800 */
[----:B0-----:R-:W3:Y:S04]  /*295c0*/  LDL R12, [R1+0xdc0] ;  /* 0x000dc000010c7983 */ /* 0x001ee80000100800 */
[----:B------:R-:W3:Y:S04]  /*295d0*/  LDL R13, [R1+0xdd0] ;  /* 0x000dd000010d7983 */ /* 0x000ee80000100800 */
        /* <DEDUP_REMOVED lines=19> */
[----:B------:R0:W-:Y:S04]  /*29710*/  STL.64 [R1+0xe08], R22 ;  /* 0x000e081601007387 */ /* 0x0001e80000100a00 */
        /* <DEDUP_REMOVED lines=12> */
[----:B0-----:R-:W3:Y:S04]  /*297e0*/  LDL R4, [R1+0xe58] ;  /* 0x000e580001047983 */ /* 0x001ee80000100800 */
[----:B------:R-:W3:Y:S01]  /*297f0*/  LDL R5, [R1+0xe70] ;  /* 0x000e700001057983 */ /* 0x000ee20000100800 */
[----:B--2---:R-:W-:-:S03]  /*29800*/  IMAD.WIDE R20, R3, 0x2, R14 ;  /* 0x0000000203147825 */ /* 0x004fc600078e020e */
[----:B------:R-:W2:Y:S04]  /*29810*/  LDL R3, [R1+0xe80] ;  /* 0x000e800001037983 */ /* 0x000ea80000100800 */
[----:B------:R4:W-:Y:S02]  /*29820*/  STL.64 [R1+0xe90], R20 ;  /* 0x000e901401007387 */ /* 0x0009e40000100a00 */
[----:B----4-:R-:W-:-:S05]  /*29830*/  IMAD.WIDE R20, R19, 0x2, R14 ;  /* 0x0000000213147825 */ /* 0x010fca00078e020e */
[----:B------:R0:W-:Y:S01]  /*29840*/  STL.64 [R1+0xea8], R20 ;  /* 0x000ea81401007387 */ /* 0x0001e20000100a00 */
[----:B---3--:R-:W-:-:S05]  /*29850*/  IMAD.WIDE R18, R16, 0x2, R14 ;  /* 0x0000000210127825 */ /* 0x008fca00078e020e */
[----:B------:R1:W-:Y:S01]  /*29860*/  STL.64 [R1+0xec0], R18 ;  /* 0x000ec01201007387 */ /* 0x0003e20000100a00 */
[----:B------:R-:W-:-:S05]  /*29870*/  IMAD.WIDE R16, R17, 0x2, R14 ;  /* 0x0000000211107825 */ /* 0x000fca00078e020e */
[----:B------:R3:W-:Y:S01]  /*29880*/  STL.64 [R1+0xed8], R16 ;  /* 0x000ed81001007387 */ /* 0x0007e20000100a00 */
[----:B0-----:R-:W-:-:S04]  /*29890*/  IMAD.WIDE R20, R12, 0x2, R14 ;  /* 0x000000020c147825 */ /* 0x001fc800078e020e */
[--C-:B-1----:R-:W-:Y:S01]  /*298a0*/  IMAD.WIDE R18, R13, 0x2, R14.reuse ;  /* 0x000000020d127825 */ /* 0x102fe200078e020e */
[----:B------:R-:W-:Y:S03]  /*298b0*/  STL.64 [R1+0xee8], R20 ;  /* 0x000ee81401007387 */ /* 0x000fe60000100a00 */
[--C-:B---3--:R-:W-:Y:S01]  /*298c0*/  IMAD.WIDE R16, R26, 0x2, R14.reuse ;  /* 0x000000021a107825 */ /* 0x108fe200078e020e */
[----:B------:R0:W-:Y:S03]  /*298d0*/  STL.64 [R1+0xf00], R18 ;  /* 0x000f001201007387 */ /* 0x0001e60000100a00 */
[--C-:B------:R-:W-:Y:S01]  /*298e0*/  IMAD.WIDE R12, R27, 0x2, R14.reuse ;  /* 0x000000021b0c7825 */ /* 0x100fe200078e020e */
[----:B------:R1:W-:Y:S04]  /*298f0*/  STL.64 [R1+0xf20], R16 ;  /* 0x000f201001007387 */ /* 0x0003e80000100a00 */
[----:B------:R3:W-:Y:S01]  /*29900*/  STL.64 [R1+0xf98], R12 ;  /* 0x000f980c01007387 */ /* 0x0007e20000100a00 */
[----:B0-----:R-:W-:-:S04]  /*29910*/  IMAD.WIDE R18, R28, 0x2, R14 ;  /* 0x000000021c127825 */ /* 0x001fc800078e020e */
[--C-:B-1----:R-:W-:Y:S01]  /*29920*/  IMAD.WIDE R16, R29, 0x2, R14.reuse ;  /* 0x000000021d107825 */ /* 0x102fe200078e020e */
[----:B------:R-:W-:Y:S04]  /*29930*/  STL.64 [R1+0x19d8], R18 ;  /* 0x0019d81201007387 */ /* 0x000fe80000100a00 */
[----:B------:R-:W4:Y:S01]  /*29940*/  LDL R28, [R1+0xe88] ;  /* 0x000e8800011c7983 */ /* 0x000f220000100800 */
[----:B---3--:R-:W-:-:S03]  /*29950*/  IMAD.WIDE R12, R2, 0x2, R14 ;  /* 0x00000002020c7825 */ /* 0x008fc600078e020e */
        /* <DEDUP_REMOVED lines=9> */
[----:B------:R-:W-:Y:S04]  /*299f0*/  STL.64 [R1+0x1a18], R12 ;  /* 0x001a180c01007387 */ /* 0x000fe80000100a00 */
[----:B------:R-:W3:Y:S04]  /*29a00*/  LDL R21, [R1+0xeb8] ;  /* 0x000eb80001157983 */ /* 0x000ee80000100800 */
[----:B------:R0:W-:Y:S04]  /*29a10*/  STL.64 [R1+0x1a28], R6 ;  /* 0x001a280601007387 */ /* 0x0001e80000100a00 */
[----:B------:R-:W3:Y:S04]  /*29a20*/  LDL R18, [R1+0xec8] ;  /* 0x000ec80001127983 */ /* 0x000ee80000100800 */
[----:B------:R-:W3:Y:S04]  /*29a30*/  LDL R26, [R1+0xed0] ;  /* 0x000ed000011a7983 */ /* 0x000ee80000100800 */
[----:B------:R-:W3:Y:S04]  /*29a40*/  LDL R27, [R1+0xee0] ;  /* 0x000ee000011b7983 */ /* 0x000ee80000100800 */
[----:B0-----:R-:W3:Y:S04]  /*29a50*/  LDL R6, [R1+0xef0] ;  /* 0x000ef00001067983 */ /* 0x001ee80000100800 */
        /* <DEDUP_REMOVED lines=12> */
[----:B0-----:R-:W-:-:S05]  /*29b20*/  IMAD.WIDE R10, R5, 0x2, R14 ;  /* 0x00000002050a7825 */ /* 0x001fca00078e020e */
[----:B------:R0:W-:Y:S04]  /*29b30*/  STL.64 [R1+0x1a78], R10 ;  /* 0x001a780a01007387 */ /* 0x0001e80000100a00 */
[----:B------:R-:W3:Y:S01]  /*29b40*/  LDL R16, [R1+0xf30] ;  /* 0x000f300001107983 */ /* 0x000ee20000100800 */
[----:B--2---:R-:W-:-:S05]  /*29b50*/  IMAD.WIDE R4, R3, 0x2, R14 ;  /* 0x0000000203047825 */ /* 0x004fca00078e020e */
[----:B------:R2:W-:Y:S04]  /*29b60*/  STL.64 [R1+0x1a88], R4 ;  /* 0x001a880401007387 */ /* 0x0005e80000100a00 */
[----:B------:R-:W3:Y:S04]  /*29b70*/  LDL R17, [R1+0xf34] ;  /* 0x000f340001117983 */ /* 0x000ee80000100800 */
[----:B-1----:R-:W3:Y:S04]  /*29b80*/  LDL R12, [R1+0xf38] ;  /* 0x000f3800010c7983 */ /* 0x002ee80000100800 */
[----:B------:R-:W3:Y:S04]  /*29b90*/  LDL R13, [R1+0xf3c] ;  /* 0x000f3c00010d7983 */ /* 0x000ee80000100800 */
[----:B0-----:R-:W3:Y:S04]  /*29ba0*/  LDL R10, [R1+0xf40] ;  /* 0x000f4000010a7983 */ /* 0x001ee80000100800 */
[----:B------:R-:W3:Y:S04]  /*29bb0*/  LDL R11, [R1+0xf44] ;  /* 0x000f4400010b7983 */ /* 0x000ee80000100800 */
[----:B--2---:R-:W2:Y:S04]  /*29bc0*/  LDL R4, [R1+0xf48] ;  /* 0x000f480001047983 */ /* 0x004ea80000100800 */
[----:B------:R-:W2:Y:S04]  /*29bd0*/  LDL R5, [R1+0xf4c] ;  /* 0x000f4c0001057983 */ /* 0x000ea80000100800 */
[----:B------:R-:W2:Y:S01]  /*29be0*/  LDL R3, [R1+0xf50] ;  /* 0x000f500001037983 */ /* 0x000ea20000100800 */
[----:B----4-:R-:W-:-:S04]  /*29bf0*/  IMAD.WIDE R22, R28, 0x2, R14 ;  /* 0x000000021c167825 */ /* 0x010fc800078e020e */
[--C-:B---3--:R-:W-:Y:S01]  /*29c00*/  IMAD.WIDE R28, R29, 0x2, R14.reuse ;  /* 0x000000021d1c7825 */ /* 0x108fe200078e020e */
[----:B------:R0:W-:Y:S04]  /*29c10*/  STL.64 [R1+0x1a98], R22 ;  /* 0x001a981601007387 */ /* 0x0001e80000100a00 */
[----:B------:R1:W-:Y:S01]  /*29c20*/  STL.64 [R1+0x1aa8], R28 ;  /* 0x001aa81c01007387 */ /* 0x0003e20000100a00 */
[----:B0-----:R-:W-:-:S03]  /*29c30*/  IMAD.WIDE R22, R2, 0x2, R14 ;  /* 0x0000000202167825 */ /* 0x001fc600078e020e */
[----:B-1----:R-:W3:Y:S04]  /*29c40*/  LDL R28, [R1+0xf54] ;  /* 0x000f5400011c7983 */ /* 0x002ee80000100800 */
[----:B------:R-:W4:Y:S04]  /*29c50*/  LDL R29, [R1+0xf58] ;  /* 0x000f5800011d7983 */ /* 0x000f280000100800 */
[----:B------:R0:W-:Y:S04]  /*29c60*/  STL.64 [R1+0x1ab8], R22 ;  /* 0x001ab81601007387 */ /* 0x0001e80000100a00 */
[----:B------:R-:W4:Y:S01]  /*29c70*/  LDL R2, [R1+0xf5c] ;  /* 0x000f5c0001027983 */ /* 0x000f220000100800 */
        /* <DEDUP_REMOVED lines=19> */
[----:B0-----:R-:W4:Y:S04]  /*29db0*/  LDL R6, [R1+0xf68] ;  /* 0x000f680001067983 */ /* 0x001f280000100800 */
[----:B------:R-:W4:Y:S01]  /*29dc0*/  LDL R7, [R1+0xf70] ;  /* 0x000f700001077983 */ /* 0x000f220000100800 */
[----:B------:R-:W-:-:S03]  /*29dd0*/  IMAD.WIDE R20, R9, 0x2, R14 ;  /* 0x0000000209147825 */ /* 0x000fc600078e020e */
[----:B------:R-:W4:Y:S04]  /*29de0*/  LDL R9, [R1+0xf74] ;  /* 0x000f740001097983 */ /* 0x000f280000100800 */
[----:B------:R0:W-:Y:S01]  /*29df0*/  STL.64 [R1+0x1b48], R20 ;  /* 0x001b481401007387 */ /* 0x0001e20000100a00 */
[----:B------:R-:W-:-:S05]  /*29e00*/  IMAD.WIDE R18, R19, 0x2, R14 ;  /* 0x0000000213127825 */ /* 0x000fca00078e020e */
[----:B------:R1:W-:Y:S01]  /*29e10*/  STL.64 [R1+0x1b58], R18 ;  /* 0x001b581201007387 */ /* 0x0003e20000100a00 */
[----:B------:R-:W-:-:S05]  /*29e20*/  IMAD.WIDE R22, R16, 0x2, R14 ;  /* 0x0000000210167825 */ /* 0x000fca00078e020e */
        /* <DEDUP_REMOVED lines=11> */
[----:B--2---:R-:W-:-:S04]  /*29ee0*/  IMAD.WIDE R16, R4, 0x2, R14 ;  /* 0x0000000204107825 */ /* 0x004fc800078e020e */
[--C-:B0-----:R-:W-:Y:S01]  /*29ef0*/  IMAD.WIDE R12, R5, 0x2, R14.reuse ;  /* 0x00000002050c7825 */ /* 0x101fe200078e020e */
[----:B------:R3:W-:Y:S04]  /*29f00*/  STL.64 [R1+0x1bc8], R16 ;  /* 0x001bc81001007387 */ /* 0x0007e80000100a00 */
[----:B------:R-:W2:Y:S01]  /*29f10*/  LDL R4, [R1+0xf78] ;  /* 0x000f780001047983 */ /* 0x000ea20000100800 */
[----:B-1----:R-:W-:-:S03]  /*29f20*/  IMAD.WIDE R10, R3, 0x2, R14 ;  /* 0x00000002030a7825 */ /* 0x002fc600078e020e */
[----:B------:R4:W-:Y:S04]  /*29f30*/  STL.64 [R1+0x1bd8], R12 ;  /* 0x001bd80c01007387 */ /* 0x0009e80000100a00 */
[----:B------:R-:W2:Y:S04]  /*29f40*/  LDL R5, [R1+0xf7c] ;  /* 0x000f7c0001057983 */ /* 0x000ea80000100800 */
[----:B------:R0:W-:Y:S04]  /*29f50*/  STL.64 [R1+0x1be8], R10 ;  /* 0x001be80a01007387 */ /* 0x0001e80000100a00 */
[----:B------:R-:W2:Y:S01]  /*29f60*/  LDL R3, [R1+0xf80] ;  /* 0x000f800001037983 */ /* 0x000ea20000100800 */
[----:B---3--:R-:W-:-:S04]  /*29f70*/  IMAD.WIDE R16, R28, 0x2, R14 ;  /* 0x000000021c107825 */ /* 0x008fc800078e020e */
[--C-:B----4-:R-:W-:Y:S01]  /*29f80*/  IMAD.WIDE R12, R29, 0x2, R14.reuse ;  /* 0x000000021d0c7825 */ /* 0x110fe200078e020e */
[----:B------:R-:W-:Y:S04]  /*29f90*/  STL.64 [R1+0x1bf8], R16 ;  /* 0x001bf81001007387 */ /* 0x000fe80000100a00 */
[----:B------:R-:W3:Y:S01]  /*29fa0*/  LDL R20, [R1+0xf84] ;  /* 0x000f840001147983 */ /* 0x000ee20000100800 */
        /* <DEDUP_REMOVED lines=10> */
[----:B------:R-:W-:-:S04]  /*2a050*/  IMAD.WIDE R16, R26, 0x2, R14 ;  /* 0x000000021a107825 */ /* 0x000fc800078e020e */
[--C-:B------:R-:W-:Y:S01]  /*2a060*/  IMAD.WIDE R22, R27, 0x2, R14.reuse ;  /* 0x000000021b167825 */ /* 0x100fe200078e020e */
[----:B------:R0:W-:Y:S04]  /*2a070*/  STL.64 [R1+0x1c28], R16 ;  /* 0x001c281001007387 */ /* 0x0001e80000100a00 */
[----:B------:R-:W-:Y:S01]  /*2a080*/  STL.64 [R1+0x1c38], R22 ;  /* 0x001c381601007387 */ /* 0x000fe20000100a00 */
[----:B0-----:R-:W-:-:S03]  /*2a090*/  IMAD.WIDE R16, R8, 0x2, R14 ;  /* 0x0000000208107825 */ /* 0x001fc600078e020e */
[----:B------:R-:W4:Y:S01]  /*2a0a0*/  LDL R8, [R1+0xfb4] ;  /* 0x000fb40001087983 */ /* 0x000f220000100800 */
[----:B------:R-:W-:-:S05]  /*2a0b0*/  IMAD.WIDE R12, R6, 0x2, R14 ;  /* 0x00000002060c7825 */ /* 0x000fca00078e020e */
[----:B------:R0:W-:Y:S04]  /*2a0c0*/  STL.64 [R1+0x1c48], R12 ;  /* 0x001c480c01007387 */ /* 0x0001e80000100a00 */
[----:B------:R1:W-:Y:S04]  /*2a0d0*/  STL.64 [R1+0x1c58], R16 ;  /* 0x001c581001007387 */ /* 0x0003e80000100a00 */
[----:B------:R-:W4:Y:S01]  /*2a0e0*/  LDL R19, [R1+0xfb8] ;  /* 0x000fb80001137983 */ /* 0x000f220000100800 */
        /* <DEDUP_REMOVED lines=13> */
[----:B--2---:R-:W-:-:S04]  /*2a1c0*/  IMAD.WIDE R22, R4, 0x2, R14 ;  /* 0x0000000204167825 */ /* 0x004fc800078e020e */
[--C-:B------:R-:W-:Y:S01]  /*2a1d0*/  IMAD.WIDE R4, R5, 0x2, R14.reuse ;  /* 0x0000000205047825 */ /* 0x100fe200078e020e */
[----:B------:R0:W-:Y:S04]  /*2a1e0*/  STL.64 [R1+0x1c88], R22 ;  /* 0x001c881601007387 */ /* 0x0001e80000100a00 */
[----:B------:R1:W-:Y:S01]  /*2a1f0*/  STL.64 [R1+0x1c98], R4 ;  /* 0x001c980401007387 */ /* 0x0003e20000100a00 */
[----:B0-----:R-:W-:-:S03]  /*2a200*/  IMAD.WIDE R22, R3, 0x2, R14 ;  /* 0x0000000203167825 */ /* 0x001fc600078e020e */
[----:B-1----:R-:W2:Y:S04]  /*2a210*/  LDL R4, [R1+0xfe0] ;  /* 0x000fe00001047983 */ /* 0x002ea80000100800 */
[----:B------:R-:W2:Y:S04]  /*2a220*/  LDL R5, [R1+0xfe4] ;  /* 0x000fe40001057983 */ /* 0x000ea80000100800 */
[----:B------:R3:W-:Y:S04]  /*2a230*/  STL.64 [R1+0x1ca8], R22 ;  /* 0x001ca81601007387 */ /* 0x0007e80000100a00 */
[----:B------:R-:W2:Y:S01]  /*2a240*/  LDL R3, [R1+0xfe8] ;  /* 0x000fe80001037983 */ /* 0x000ea20000100800 */
[----:B---3--:R-:W-:-:S05]  /*2a250*/  IMAD.WIDE R22, R20, 0x2, R14 ;  /* 0x0000000214167825 */ /* 0x008fca00078e020e */
        /* <DEDUP_REMOVED lines=13> */
[----:B---3--:R-:W3:Y:S04]  /*2a330*/  LDL R10, [R1+0xfec] ;  /* 0x000fec00010a7983 */ /* 0x008ee80000100800 */
[----:B------:R-:W-:Y:S04]  /*2a340*/  STL.64 [R1+0x1d18], R22 ;  /* 0x001d181601007387 */ /* 0x000fe80000100a00 */
[----:B------:R-:W4:Y:S04]  /*2a350*/  LDL R11, [R1+0xff0] ;  /* 0x000ff000010b7983 */ /* 0x000f280000100800 */
[----:B------:R0:W-:Y:S04]  /*2a360*/  STL.64 [R1+0x1d28], R20 ;  /* 0x001d281401007387 */ /* 0x0001e80000100a00 */
[----:B------:R-:W4:Y:S04]  /*2a370*/  LDL R28, [R1+0xff4] ;  /* 0x000ff400011c7983 */ /* 0x000f280000100800 */
[----:B------:R-:W4:Y:S04]  /*2a380*/  LDL R2, [R1+0xff8] ;  /* 0x000ff80001027983 */ /* 0x000f280000100800 */
[----:B------:R-:W4:Y:S01]  /*2a390*/  LDL R29, [R1+0xffc] ;  /* 0x000ffc00011d7983 */ /* 0x000f220000100800 */
[----:B0-----:R-:W-:-:S03]  /*2a3a0*/  IMAD.WIDE R20, R8, 0x2, R14 ;  /* 0x0000000208147825 */ /* 0x001fc600078e020e */
[----:B------:R-:W4:Y:S04]  /*2a3b0*/  LDL R8, [R1+0x1000] ;  /* 0x0010000001087983 */ /* 0x000f280000100800 */
[----:B------:R0:W-:Y:S02]  /*2a3c0*/  STL.64 [R1+0x1d38], R20 ;  /* 0x001d381401007387 */ /* 0x0001e40000100a00 */
[----:B0-----:R-:W-:-:S04]  /*2a3d0*/  IMAD.WIDE R20, R19, 0x2, R14 ;  /* 0x0000000213147825 */ /* 0x001fc800078e020e */
[--C-:B------:R-:W-:Y:S01]  /*2a3e0*/  IMAD.WIDE R18, R16, 0x2, R14.reuse ;  /* 0x0000000210127825 */ /* 0x100fe200078e020e */
[----:B------:R0:W-:Y:S03]  /*2a3f0*/  STL.64 [R1+0x1d48], R20 ;  /* 0x001d481401007387 */ /* 0x0001e60000100a00 */
[--C-:B------:R-:W-:Y:S01]  /*2a400*/  IMAD.WIDE R16, R17, 0x2, R14.reuse ;  /* 0x0000000211107825 */ /* 0x100fe200078e020e */
[----:B------:R1:W-:Y:S03]  /*2a410*/  STL.64 [R1+0x1d58], R18 ;  /* 0x001d581201007387 */ /* 0x0003e60000100a00 */
[--C-:B0-----:R-:W-:Y:S01]  /*2a420*/  IMAD.WIDE R20, R12, 0x2, R14.reuse ;  /* 0x000000020c147825 */ /* 0x101fe200078e020e */
[----:B------:R0:W-:Y:S03]  /*2a430*/  STL.64 [R1+0x1d68], R16 ;  /* 0x001d681001007387 */ /* 0x0001e60000100a00 */
[--C-:B-1----:R-:W-:Y:S01]  /*2a440*/  IMAD.WIDE R18, R13, 0x2, R14.reuse ;  /* 0x000000020d127825 */ /* 0x102fe200078e020e */
[----:B------:R-:W-:Y:S03]  /*2a450*/  STL.64 [R1+0x1d78], R20 ;  /* 0x001d781401007387 */ /* 0x000fe60000100a00 */
[--C-:B0-----:R-:W-:Y:S01]  /*2a460*/  IMAD.WIDE R16, R26, 0x2, R14.reuse ;  /* 0x000000021a107825 */ /* 0x101fe200078e020e */
        /* <DEDUP_REMOVED lines=8> */
[----:B------:R-:W-:-:S03]  /*2a4f0*/  IMAD.WIDE R12, R9, 0x2, R14 ;  /* 0x00000002090c7825 */ /* 0x000fc600078e020e */
[----:B------:R2:W-:Y:S04]  /*2a500*/  STL.64 [R1+0x1dc8], R16 ;  /* 0x001dc81001007387 */ /* 0x0005e80000100a00 */
[----:B------:R-:W4:Y:S04]  /*2a510*/  LDL R7, [R1+0x1008] ;  /* 0x0010080001077983 */ /* 0x000f280000100800 */
[----:B------:R0:W-:Y:S04]  /*2a520*/  STL.64 [R1+0x1dd8], R12 ;  /* 0x001dd80c01007387 */ /* 0x0001e80000100a00 */
[----:B------:R-:W4:Y:S01]  /*2a530*/  LDL R9, [R1+0x100c] ;  /* 0x00100c0001097983 */ /* 0x000f220000100800 */
[----:B--2---:R-:W-:-:S04]  /*2a540*/  IMAD.WIDE R16, R4, 0x2, R14 ;  /* 0x0000000204107825 */ /* 0x004fc800078e020e */
[--C-:B0-----:R-:W-:Y:S01]  /*2a550*/  IMAD.WIDE R12, R5, 0x2, R14.reuse ;  /* 0x00000002050c7825 */ /* 0x101fe200078e020e */
[----:B------:R-:W-:Y:S04]  /*2a560*/  STL.64 [R1+0x1de8], R16 ;  /* 0x001de81001007387 */ /* 0x000fe80000100a00 */
[----:B------:R-:W2:Y:S01]  /*2a570*/  LDL R20, [R1+0x1010] ;  /* 0x0010100001147983 */ /* 0x000ea20000100800 */
[----:B------:R-:W-:-:S03]  /*2a580*/  IMAD.WIDE R4, R3, 0x2, R14 ;  /* 0x0000000203047825 */ /* 0x000fc600078e020e */
[----:B------:R-:W-:Y:S04]  /*2a590*/  STL.64 [R1+0x1df8], R12 ;  /* 0x001df80c01007387 */ /* 0x000fe80000100a00 */
[----:B------:R-:W2:Y:S04]  /*2a5a0*/  LDL R21, [R1+0x1014] ;  /* 0x0010140001157983 */ /* 0x000ea80000100800 */
[----:B------:R0:W-:Y:S04]  /*2a5b0*/  STL.64 [R1+0x1e08], R4 ;  /* 0x001e080401007387 */ /* 0x0001e80000100a00 */
[----:B------:R-:W2:Y:S04]  /*2a5c0*/  LDL R18, [R1+0x1018] ;  /* 0x0010180001127983 */ /* 0x000ea80000100800 */
[----:B------:R-:W2:Y:S04]  /*2a5d0*/  LDL R26, [R1+0x101c] ;  /* 0x00101c00011a7983 */ /* 0x000ea80000100800 */
[----:B------:R-:W2:Y:S04]  /*2a5e0*/  LDL R27, [R1+0x1020] ;  /* 0x00102000011b7983 */ /* 0x000ea80000100800 */
[----:B0-----:R-:W2:Y:S04]  /*2a5f0*/  LDL R4, [R1+0x1024] ;  /* 0x0010240001047983 */ /* 0x001ea80000100800 */
[----:B------:R-:W2:Y:S04]  /*2a600*/  LDL R5, [R1+0x1028] ;  /* 0x0010280001057983 */ /* 0x000ea80000100800 */
[----:B------:R-:W2:Y:S01]  /*2a610*/  LDL R3, [R1+0x102c] ;  /* 0x00102c0001037983 */ /* 0x000ea20000100800 */
[----:B---3--:R-:W-:-:S04]  /*2a620*/  IMAD.WIDE R22, R10, 0x2, R14 ;  /* 0x000000020a167825 */ /* 0x008fc800078e020e */
[--C-:B----4-:R-:W-:Y:S01]  /*2a630*/  IMAD.WIDE R16, R11, 0x2, R14.reuse ;  /* 0x000000020b107825 */ /* 0x110fe200078e020e */
[----:B------:R-:W-:Y:S04]  /*2a640*/  STL.64 [R1+0x1e18], R22 ;  /* 0x001e181601007387 */ /* 0x000fe80000100a00 */
[----:B------:R-:W-:Y:S01]  /*2a650*/  STL.64 [R1+0x1e28], R16 ;  /* 0x001e281001007387 */ /* 0x000fe20000100a00 */
[----:B------:R-:W-:-:S04]  /*2a660*/  IMAD.WIDE R12, R28, 0x2, R14 ;  /* 0x000000021c0c7825 */ /* 0x000fc800078e020e */
[--C-:B------:R-:W-:Y:S02]  /*2a670*/  IMAD.WIDE R10, R2, 0x2, R14.reuse ;  /* 0x00000002020a7825 */ /* 0x100fe400078e020e */
[----:B------:R-:W3:Y:S04]  /*2a680*/  LDL R2, [R1+0x1030] ;  /* 0x0010300001027983 */ /* 0x000ee80000100800 */
[----:B------:R0:W-:Y:S04]  /*2a690*/  STL.64 [R1+0x1e38], R12 ;  /* 0x001e380c01007387 */ /* 0x0001e80000100a00 */
[----:B------:R1:W-:Y:S04]  /*2a6a0*/  STL.64 [R1+0x1e48], R10 ;  /* 0x001e480a01007387 */ /* 0x0003e80000100a00 */
[----:B------:R-:W4:Y:S01]  /*2a6b0*/  LDL R19, [R1+0x1034] ;  /* 0x0010340001137983 */ /* 0x000f220000100800 */
[----:B0-----:R-:W-:-:S04]  /*2a6c0*/  IMAD.WIDE R12, R29, 0x2, R14 ;  /* 0x000000021d0c7825 */ /* 0x001fc800078e020e */
[--C-:B-1----:R-:W-:Y:S01]  /*2a6d0*/  IMAD.WIDE R10, R8, 0x2, R14.reuse ;  /* 0x00000002080a7825 */ /* 0x102fe200078e020e */
[----:B------:R0:W-:Y:S04]  /*2a6e0*/  STL.64 [R1+0x1e58], R12 ;  /* 0x001e580c01007387 */ /* 0x0001e80000100a00 */
[----:B------:R-:W4:Y:S04]  /*2a6f0*/  LDL R16, [R1+0x1038] ;  /* 0x0010380001107983 */ /* 0x000f280000100800 */
[----:B------:R1:W-:Y:S04]  /*2a700*/  STL.64 [R1+0x1e68], R10 ;  /* 0x001e680a01007387 */ /* 0x0003e80000100a00 */
[----:B------:R-:W4:Y:S04]  /*2a710*/  LDL R17, [R1+0x103c] ;  /* 0x00103c0001117983 */ /* 0x000f280000100800 */
[----:B0-----:R-:W4:Y:S04]  /*2a720*/  LDL R12, [R1+0x1040] ;  /* 0x00104000010c7983 */ /* 0x001f280000100800 */
[----:B------:R-:W4:Y:S04]  /*2a730*/  LDL R13, [R1+0x1044] ;  /* 0x00104400010d7983 */ /* 0x000f280000100800 */
[----:B-1----:R-:W4:Y:S04]  /*2a740*/  LDL R10, [R1+0x1048] ;  /* 0x00104800010a7983 */ /* 0x002f280000100800 */
[----:B------:R-:W4:Y:S04]  /*2a750*/  LDL R11, [R1+0x104c] ;  /* 0x00104c00010b7983 */ /* 0x000f280000100800 */
[----:B------:R-:W4:Y:S04]  /*2a760*/  LDL R28, [R1+0x1050] ;  /* 0x00105000011c7983 */ /* 0x000f280000100800 */
        /* <DEDUP_REMOVED lines=11> */
[----:B--2---:R-:W-:-:S05]  /*2a820*/  IMAD.WIDE R22, R20, 0x2, R14 ;  /* 0x0000000214167825 */ /* 0x004fca00078e020e */
[----:B------:R0:W-:Y:S01]  /*2a830*/  STL.64 [R1+0x1ea8], R22 ;  /* 0x001ea81601007387 */ /* 0x0001e20000100a00 */
[----:B------:R-:W-:-:S05]  /*2a840*/  IMAD.WIDE R20, R21, 0x2, R14 ;  /* 0x0000000215147825 */ /* 0x000fca00078e020e */
[----:B------:R1:W-:Y:S01]  /*2a850*/  STL.64 [R1+0x1eb8], R20 ;  /* 0x001eb81401007387 */ /* 0x0003e20000100a00 */
[----:B0-----:R-:W-:-:S05]  /*2a860*/  IMAD.WIDE R22, R18, 0x2, R14 ;  /* 0x0000000212167825 */ /* 0x001fca00078e020e */
[----:B------:R0:W-:Y:S01]  /*2a870*/  STL.64 [R1+0x1ec8], R22 ;  /* 0x001ec81601007387 */ /* 0x0001e20000100a00 */
[----:B-1----:R-:W-:-:S04]  /*2a880*/  IMAD.WIDE R20, R26, 0x2, R14 ;  /* 0x000000021a147825 */ /* 0x002fc800078e020e */
[--C-:B------:R-:W-:Y:S01]  /*2a890*/  IMAD.WIDE R26, R27, 0x2, R14.reuse ;  /* 0x000000021b1a7825 */ /* 0x100fe200078e020e */
[----:B------:R1:W-:Y:S03]  /*2a8a0*/  STL.64 [R1+0x1ed8], R20 ;  /* 0x001ed81401007387 */ /* 0x0003e60000100a00 */
[--C-:B0-----:R-:W-:Y:S01]  /*2a8b0*/  IMAD.WIDE R22, R4, 0x2, R14.reuse ;  /* 0x0000000204167825 */ /* 0x101fe200078e020e */
[----:B------:R0:W-:Y:S04]  /*2a8c0*/  STL.64 [R1+0x1ee8], R26 ;  /* 0x001ee81a01007387 */ /* 0x0001e80000100a00 */
[----:B------:R-:W-:Y:S01]  /*2a8d0*/  STL.64 [R1+0x1ef8], R22 ;  /* 0x001ef81601007387 */ /* 0x000fe20000100a00 */
[----:B-1----:R-:W-:-:S04]  /*2a8e0*/  IMAD.WIDE R20, R5, 0x2, R14 ;  /* 0x0000000205147825 */ /* 0x002fc800078e020e */
[--C-:B------:R-:W-:Y:S01]  /*2a8f0*/  IMAD.WIDE R4, R3, 0x2, R14.reuse ;  /* 0x0000000203047825 */ /* 0x100fe200078e020e */
[----:B0-----:R-:W2:Y:S04]  /*2a900*/  LDL R26, [R1+0x1068] ;  /* 0x00106800011a7983 */ /* 0x001ea80000100800 */
[----:B------:R-:W-:Y:S04]  /*2a910*/  STL.64 [R1+0x1f08], R20 ;  /* 0x001f081401007387 */ /* 0x000fe80000100a00 */
[----:B------:R-:W2:Y:S04]  /*2a920*/  LDL R27, [R1+0x106c] ;  /* 0x00106c00011b7983 */ /* 0x000ea80000100800 */
[----:B------:R0:W-:Y:S04]  /*2a930*/  STL.64 [R1+0x1f18], R4 ;  /* 0x001f180401007387 */ /* 0x0001e80000100a00 */
[----:B------:R-:W2:Y:S04]  /*2a940*/  LDL R3, [R1+0x1074] ;  /* 0x0010740001037983 */ /* 0x000ea80000100800 */
[----:B0-----:R-:W2:Y:S04]  /*2a950*/  LDL R4, [R1+0x1070] ;  /* 0x0010700001047983 */ /* 0x001ea80000100800 */
[----:B------:R-:W2:Y:S01]  /*2a960*/  LDL R5, [R1+0x1078] ;  /* 0x0010780001057983 */ /* 0x000ea20000100800 */
[----:B---3--:R-:W-:-:S03]  /*2a970*/  IMAD.WIDE R20, R2, 0x2, R14 ;  /* 0x0000000202147825 */ /* 0x008fc600078e020e */
[----:B------:R-:W3:Y:S04]  /*2a980*/  LDL R2, [R1+0x107c] ;  /* 0x00107c0001027983 */ /* 0x000ee80000100800 */
[----:B------:R0:W-:Y:S01]  /*2a990*/  STL.64 [R1+0x1f28], R20 ;  /* 0x001f281401007387 */ /* 0x0001e20000100a00 */
[----:B----4-:R-:W-:-:S05]  /*2a9a0*/  IMAD.WIDE R18, R19, 0x2, R14 ;  /* 0x0000000213127825 */ /* 0x010fca00078e020e */
        /* <DEDUP_REMOVED lines=17> */
[----:B----4-:R-:W-:-:S03]  /*2aac0*/  IMAD.WIDE R10, R8, 0x2, R14 ;  /* 0x00000002080a7825 */ /* 0x010fc600078e020e */
[----:B------:R0:W-:Y:S04]  /*2aad0*/  STL.64 [R1+0x1fb8], R12 ;  /* 0x001fb80c01007387 */ /* 0x0001e80000100a00 */
[----:B------:R-:W4:Y:S04]  /*2aae0*/  LDL R29, [R1+0x1084] ;  /* 0x00108400011d7983 */ /* 0x000f280000100800 */
[----:B------:R1:W-:Y:S04]  /*2aaf0*/  STL.64 [R1+0x1fc8], R10 ;  /* 0x001fc80a01007387 */ /* 0x0003e80000100a00 */
[----:B------:R-:W4:Y:S01]  /*2ab00*/  LDL R8, [R1+0x1088] ;  /* 0x0010880001087983 */ /* 0x000f220000100800 */
        /* <DEDUP_REMOVED lines=13> */
[----:B------:R-:W4:Y:S01]  /*2abe0*/  LDL R9, [R1+0x10a8] ;  /* 0x0010a80001097983 */ /* 0x000f220000100800 */
[----:B--2---:R-:W-:-:S04]  /*2abf0*/  IMAD.WIDE R16, R26, 0x2, R14 ;  /* 0x000000021a107825 */ /* 0x004fc800078e020e */
[--C-:B------:R-:W-:Y:S01]  /*2ac00*/  IMAD.WIDE R22, R27, 0x2, R14.reuse ;  /* 0x000000021b167825 */ /* 0x100fe200078e020e */
[----:B------:R0:W-:Y:S04]  /*2ac10*/  STL.64 [R1+0x2008], R16 ;  /* 0x0020081001007387 */ /* 0x0001e80000100a00 */
[----:B------:R-:W-:Y:S01]  /*2ac20*/  STL.64 [R1+0x2018], R22 ;  /* 0x0020181601007387 */ /* 0x000fe20000100a00 */
[----:B0-----:R-:W-:-:S03]  /*2ac30*/  IMAD.WIDE R16, R3, 0x2, R14 ;  /* 0x0000000203107825 */ /* 0x001fc600078e020e */
[----:B------:R-:W2:Y:S01]  /*2ac40*/  LDL R3, [R1+0x10ac] ;  /* 0x0010ac0001037983 */ /* 0x000ea20000100800 */
[----:B------:R-:W-:-:S05]  /*2ac50*/  IMAD.WIDE R12, R4, 0x2, R14 ;  /* 0x00000002040c7825 */ /* 0x000fca00078e020e */
[----:B------:R0:W-:Y:S04]  /*2ac60*/  STL.64 [R1+0x2028], R12 ;  /* 0x0020280c01007387 */ /* 0x0001e80000100a00 */
[----:B------:R1:W-:Y:S04]  /*2ac70*/  STL.64 [R1+0x2038], R16 ;  /* 0x0020381001007387 */ /* 0x0003e80000100a00 */
[----:B------:R-:W2:Y:S01]  /*2ac80*/  LDL R19, [R1+0x10b0] ;  /* 0x0010b00001137983 */ /* 0x000ea20000100800 */
[----:B0-----:R-:W-:-:S05]  /*2ac90*/  IMAD.WIDE R12, R5, 0x2, R14 ;  /* 0x00000002050c7825 */ /* 0x001fca00078e020e */
[----:B------:R0:W-:Y:S04]  /*2aca0*/  STL.64 [R1+0x2048], R12 ;  /* 0x0020480c01007387 */ /* 0x0001e80000100a00 */
[----:B-1----:R-:W2:Y:S01]  /*2acb0*/  LDL R16, [R1+0x10b4] ;  /* 0x0010b40001107983 */ /* 0x002ea20000100800 */
[----:B---3--:R-:W-:-:S05]  /*2acc0*/  IMAD.WIDE R4, R2, 0x2, R14 ;  /* 0x0000000202047825 */ /* 0x008fca00078e020e */
        /* <DEDUP_REMOVED lines=9> */
[----:B------:R-:W-:-:S04]  /*2ad60*/  IMAD.WIDE R22, R28, 0x2, R14 ;  /* 0x000000021c167825 */ /* 0x000fc800078e020e */
[--C-:B----4-:R-:W-:Y:S01]  /*2ad70*/  IMAD.WIDE R28, R29, 0x2, R14.reuse ;  /* 0x000000021d1c7825 */ /* 0x110fe200078e020e */
[----:B------:R0:W-:Y:S04]  /*2ad80*/  STL.64 [R1+0x2068], R22 ;  /* 0x0020681601007387 */ /* 0x0001e80000100a00 */
[----:B------:R1:W-:Y:S01]  /*2ad90*/  STL.64 [R1+0x2078], R28 ;  /* 0x0020781c01007387 */ /* 0x0003e20000100a00 */
[----:B0-----:R-:W-:-:S03]  /*2ada0*/  IMAD.WIDE R22, R8, 0x2, R14 ;  /* 0x0000000208167825 */ /* 0x001fc600078e020e */
[----:B-1----:R-:W4:Y:S04]  /*2adb0*/  LDL R28, [R1+0x10d8] ;  /* 0x0010d800011c7983 */ /* 0x002f280000100800 */
        /* <DEDUP_REMOVED lines=17> */
[----:B0-----:R-:W4:Y:S04]  /*2aed0*/  LDL R10, [R1+0x10e4] ;  /* 0x0010e400010a7983 */ /* 0x001f280000100800 */
[----:B------:R-:W-:Y:S04]  /*2aee0*/  STL.64 [R1+0x20f8], R20 ;  /* 0x0020f81401007387 */ /* 0x000fe80000100a00 */
[----:B------:R-:W4:Y:S04]  /*2aef0*/  LDL R11, [R1+0x10e8] ;  /* 0x0010e800010b7983 */ /* 0x000f280000100800 */
[----:B------:R0:W-:Y:S04]  /*2af00*/  STL.64 [R1+0x2108], R6 ;  /* 0x0021080601007387 */ /* 0x0001e80000100a00 */
[----:B------:R-:W4:Y:S04]  /*2af10*/  LDL R9, [R1+0x10f0] ;  /* 0x0010f00001097983 */ /* 0x000f280000100800 */
[----:B0-----:R-:W4:Y:S04]  /*2af20*/  LDL R6, [R1+0x10ec] ;  /* 0x0010ec0001067983 */ /* 0x001f280000100800 */
[----:B------:R-:W4:Y:S01]  /*2af30*/  LDL R7, [R1+0x10f4] ;  /* 0x0010f40001077983 */ /* 0x000f220000100800 */
[----:B--2---:R-:W-:-:S03]  /*2af40*/  IMAD.WIDE R20, R3, 0x2, R14 ;  /* 0x0000000203147825 */ /* 0x004fc600078e020e */
[----:B------:R-:W2:Y:S04]  /*2af50*/  LDL R3, [R1+0x10f8] ;  /* 0x0010f80001037983 */ /* 0x000ea80000100800 */
[----:B------:R0:W-:Y:S02]  /*2af60*/  STL.64 [R1+0x2118], R20 ;  /* 0x0021181401007387 */ /* 0x0001e40000100a00 */
[----:B0-----:R-:W-:-:S05]  /*2af70*/  IMAD.WIDE R20, R19, 0x2, R14 ;  /* 0x0000000213147825 */ /* 0x001fca00078e020e */
[----:B------:R0:W-:Y:S01]  /*2af80*/  STL.64 [R1+0x2128], R20 ;  /* 0x0021281401007387 */ /* 0x0001e20000100a00 */
[----:B------:R-:W-:-:S05]  /*2af90*/  IMAD.WIDE R18, R16, 0x2, R14 ;  /* 0x0000000210127825 */ /* 0x000fca00078e020e */
[----:B------:R1:W-:Y:S01]  /*2afa0*/  STL.64 [R1+0x2138], R18 ;  /* 0x0021381201007387 */ /* 0x0003e20000100a00 */
[----:B---3--:R-:W-:-:S04]  /*2afb0*/  IMAD.WIDE R16, R17, 0x2, R14 ;  /* 0x0000000211107825 */ /* 0x008fc800078e020e */
[--C-:B0-----:R-:W-:Y:S01]  /*2afc0*/  IMAD.WIDE R20, R12, 0x2, R14.reuse ;  /* 0x000000020c147825 */ /* 0x101fe200078e020e */
[----:B------:R0:W-:Y:S03]  /*2afd0*/  STL.64 [R1+0x2148], R16 ;  /* 0x0021481001007387 */ /* 0x0001e60000100a00 */
[--C-:B-1----:R-:W-:Y:S01]  /*2afe0*/  IMAD.WIDE R18, R13, 0x2, R14.reuse ;  /* 0x000000020d127825 */ /* 0x102fe200078e020e */
[----:B------:R-:W-:Y:S04]  /*2aff0*/  STL.64 [R1+0x2158], R20 ;  /* 0x0021581401007387 */ /* 0x000fe80000100a00 */
[----:B------:R1:W-:Y:S01]  /*2b000*/  STL.64 [R1+0x2168], R18 ;  /* 0x0021681201007387 */ /* 0x0003e20000100a00 */
[----:B------:R-:W-:-:S04]  /*2b010*/  IMAD.WIDE R12, R27, 0x2, R14 ;  /* 0x000000021b0c7825 */ /* 0x000fc800078e020e */
[----:B0-----:R-:W-:-:S04]  /*2b020*/  IMAD.WIDE R16, R26, 0x2, R14 ;  /* 0x000000021a107825 */ /* 0x001fc800078e020e */
[--C-:B-1----:R-:W-:Y:S01]  /*2b030*/  IMAD.WIDE R18, R4, 0x2, R14.reuse ;  /* 0x0000000204127825 */ /* 0x102fe200078e020e */
[----:B------:R0:W-:Y:S04]  /*2b040*/  STL.64 [R1+0x2178], R16 ;  /* 0x0021781001007387 */ /* 0x0001e80000100a00 */
[----:B------:R1:W-:Y:S04]  /*2b050*/  STL.64 [R1+0x2188], R12 ;  /* 0x0021880c01007387 */ /* 0x0003e80000100a00 */
[----:B------:R4:W-:Y:S01]  /*2b060*/  STL.64 [R1+0x2198], R18 ;  /* 0x0021981201007387 */ /* 0x0009e20000100a00 */
[----:B0-----:R-:W-:-:S03]  /*2b070*/  IMAD.WIDE R16, R5, 0x2, R14 ;  /* 0x0000000205107825 */ /* 0x001fc600078e020e */
[----:B------:R-:W3:Y:S01]  /*2b080*/  LDL R4, [R1+0x10fc] ;  /* 0x0010fc0001047983 */ /* 0x000ee20000100800 */
[----:B-1----:R-:W-:-:S03]  /*2b090*/  IMAD.WIDE R12, R2, 0x2, R14 ;  /* 0x00000002020c7825 */ /* 0x002fc600078e020e */
[----:B------:R0:W-:Y:S04]  /*2b0a0*/  STL.64 [R1+0x21a8], R16 ;  /* 0x0021a81001007387 */ /* 0x0001e80000100a00 */
[----:B------:R-:W3:Y:S04]  /*2b0b0*/  LDL R5, [R1+0x1100] ;  /* 0x0011000001057983 */ /* 0x000ee80000100800 */
[----:B------:R1:W-:Y:S04]  /*2b0c0*/  STL.64 [R1+0x21b8], R12 ;  /* 0x0021b80c01007387 */ /* 0x0003e80000100a00 */
[----:B------:R-:W3:Y:S01]  /*2b0d0*/  LDL R2, [R1+0x1104] ;  /* 0x0011040001027983 */ /* 0x000ee20000100800 */
[----:B----4-:R-:W-:-:S04]  /*2b0e0*/  IMAD.WIDE R18, R28, 0x2, R14 ;  /* 0x000000021c127825 */ /* 0x010fc800078e020e */
[--C-:B0-----:R-:W-:Y:S01]  /*2b0f0*/  IMAD.WIDE R16, R29, 0x2, R14.reuse ;  /* 0x000000021d107825 */ /* 0x101fe200078e020e */
[----:B------:R0:W-:Y:S04]  /*2b100*/  STL.64 [R1+0x21c8], R18 ;  /* 0x0021c81201007387 */ /* 0x0001e80000100a00 */
[----:B------:R-:W4:Y:S01]  /*2b110*/  LDL R20, [R1+0x1108] ;  /* 0x0011080001147983 */ /* 0x000f220000100800 */
[----:B-1----:R-:W-:-:S03]  /*2b120*/  IMAD.WIDE R12, R8, 0x2, R14 ;  /* 0x00000002080c7825 */ /* 0x002fc600078e020e */
[----:B------:R-:W-:Y:S04]  /*2b130*/  STL.64 [R1+0x21d8], R16 ;  /* 0x0021d81001007387 */ /* 0x000fe80000100a00 */
[----:B------:R-:W4:Y:S04]  /*2b140*/  LDL R21, [R1+0x110c] ;  /* 0x00110c0001157983 */ /* 0x000f280000100800 */
[----:B------:R1:W-:Y:S04]  /*2b150*/  STL.64 [R1+0x21e8], R12 ;  /* 0x0021e80c01007387 */ /* 0x0003e80000100a00 */
[----:B0-----:R-:W4:Y:S04]  /*2b160*/  LDL R18, [R1+0x1110] ;  /* 0x0011100001127983 */ /* 0x001f280000100800 */
[----:B------:R-:W4:Y:S04]  /*2b170*/  LDL R26, [R1+0x1114] ;  /* 0x00111400011a7983 */ /* 0x000f280000100800 */
[----:B------:R-:W4:Y:S04]  /*2b180*/  LDL R27, [R1+0x1118] ;  /* 0x00111800011b7983 */ /* 0x000f280000100800 */
[----:B------:R-:W4:Y:S04]  /*2b190*/  LDL R28, [R1+0x111c] ;  /* 0x00111c00011c7983 */ /* 0x000f280000100800 */
[----:B------:R-:W4:Y:S04]  /*2b1a0*/  LDL R29, [R1+0x1120] ;  /* 0x00112000011d7983 */ /* 0x000f280000100800 */
[----:B------:R-:W4:Y:S01]  /*2b1b0*/  LDL R8, [R1+0x1124] ;  /* 0x0011240001087983 */ /* 0x000f220000100800 */
[----:B-1----:R-:W-:-:S04]  /*2b1c0*/  IMAD.WIDE R12, R10, 0x2, R14 ;  /* 0x000000020a0c7825 */ /* 0x002fc800078e020e */
        /* <DEDUP_REMOVED lines=14> */
[----:B------:R-:W4:Y:S04]  /*2b2b0*/  LDL R17, [R1+0x1134] ;  /* 0x0011340001117983 */ /* 0x000f280000100800 */
[----:B-1----:R-:W4:Y:S04]  /*2b2c0*/  LDL R12, [R1+0x1138] ;  /* 0x00113800010c7983 */ /* 0x002f280000100800 */
[----:B------:R-:W4:Y:S04]  /*2b2d0*/  LDL R13, [R1+0x113c] ;  /* 0x00113c00010d7983 */ /* 0x000f280000100800 */
[----:B0-----:R-:W4:Y:S04]  /*2b2e0*/  LDL R10, [R1+0x1140] ;  /* 0x00114000010a7983 */ /* 0x001f280000100800 */
[----:B------:R-:W4:Y:S04]  /*2b2f0*/  LDL R11, [R1+0x1144] ;  /* 0x00114400010b7983 */ /* 0x000f280000100800 */
[----:B--2---:R-:W2:Y:S04]  /*2b300*/  LDL R6, [R1+0x1148] ;  /* 0x0011480001067983 */ /* 0x004ea80000100800 */
[----:B------:R-:W2:Y:S04]  /*2b310*/  LDL R7, [R1+0x114c] ;  /* 0x00114c0001077983 */ /* 0x000ea80000100800 */
[----:B------:R-:W2:Y:S01]  /*2b320*/  LDL R3, [R1+0x1150] ;  /* 0x0011500001037983 */ /* 0x000ea20000100800 */
[----:B---3--:R-:W-:-:S05]  /*2b330*/  IMAD.WIDE R22, R4, 0x2, R14 ;  /* 0x0000000204167825 */ /* 0x008fca00078e020e */
[----:B------:R0:W-:Y:S01]  /*2b340*/  STL.64 [R1+0x2258], R22 ;  /* 0x0022581601007387 */ /* 0x0001e20000100a00 */
[----:B------:R-:W-:-:S05]  /*2b350*/  IMAD.WIDE R4, R5, 0x2, R14 ;  /* 0x0000000205047825 */ /* 0x000fca00078e020e */
[----:B------:R1:W-:Y:S01]  /*2b360*/  STL.64 [R1+0x2268], R4 ;  /* 0x0022680401007387 */ /* 0x0003e20000100a00 */
[----:B0-----:R-:W-:-:S03]  /*2b370*/  IMAD.WIDE R22, R2, 0x2, R14 ;  /* 0x0000000202167825 */ /* 0x001fc600078e020e */
[----:B-1----:R-:W3:Y:S04]  /*2b380*/  LDL R4, [R1+0x1154] ;  /* 0x0011540001047983 */ /* 0x002ee80000100800 */
[----:B------:R-:W3:Y:S04]  /*2b390*/  LDL R5, [R1+0x1158] ;  /* 0x0011580001057983 */ /* 0x000ee80000100800 */
[----:B------:R4:W-:Y:S04]  /*2b3a0*/  STL.64 [R1+0x2278], R22 ;  /* 0x0022781601007387 */ /* 0x0009e80000100a00 */
[----:B------:R-:W3:Y:S01]  /*2b3b0*/  LDL R2, [R1+0x115c] ;  /* 0x00115c0001027983 */ /* 0x000ee20000100800 */
[----:B----4-:R-:W-:-:S05]  /*2b3c0*/  IMAD.WIDE R22, R20, 0x2, R14 ;  /* 0x0000000214167825 */ /* 0x010fca00078e020e */
        /* <DEDUP_REMOVED lines=13> */
[----:B----4-:R-:W4:Y:S04]  /*2b4a0*/  LDL R26, [R1+0x1160] ;  /* 0x00116000011a7983 */ /* 0x010f280000100800 */
        /* <DEDUP_REMOVED lines=25> */
[----:B------:R-:W-:Y:S04]  /*2b640*/  STL.64 [R1+0x2388], R16 ;  /* 0x0023881001007387 */ /* 0x000fe80000100a00 */
[----:B------:R-:W2:Y:S01]  /*2b650*/  LDL R6, [R1+0x1178] ;  /* 0x0011780001067983 */ /* 0x000ea20000100800 */
[----:B-1----:R-:W-:-:S03]  /*2b660*/  IMAD.WIDE R10, R3, 0x2, R14 ;  /* 0x00000002030a7825 */ /* 0x002fc600078e020e */
[----:B------:R3:W-:Y:S04]  /*2b670*/  STL.64 [R1+0x2398], R12 ;  /* 0x0023980c01007387 */ /* 0x0007e80000100a00 */
        /* <DEDUP_REMOVED lines=17> */
[----:B----4-:R-:W-:-:S05]  /*2b790*/  IMAD.WIDE R12, R26, 0x2, R14 ;  /* 0x000000021a0c7825 */ /* 0x010fca00078e020e */
[----:B------:R0:W-:Y:S01]  /*2b7a0*/  STL.64 [R1+0x23e8], R12 ;  /* 0x0023e80c01007387 */ /* 0x0001e20000100a00 */
[----:B------:R-:W-:-:S05]  /*2b7b0*/  IMAD.WIDE R22, R27, 0x2, R14 ;  /* 0x000000021b167825 */ /* 0x000fca00078e020e */
[----:B------:R-:W-:Y:S01]  /*2b7c0*/  STL.64 [R1+0x23f8], R22 ;  /* 0x0023f81601007387 */ /* 0x000fe20000100a00 */
[----:B------:R-:W-:-:S04]  /*2b7d0*/  IMAD.WIDE R16, R28, 0x2, R14 ;  /* 0x000000021c107825 */ /* 0x000fc800078e020e */
[--C-:B0-----:R-:W-:Y:S02]  /*2b7e0*/  IMAD.WIDE R12, R8, 0x2, R14.reuse ;  /* 0x00000002080c7825 */ /* 0x101fe400078e020e */
[----:B------:R-:W4:Y:S04]  /*2b7f0*/  LDL R8, [R1+0x11a4] ;  /* 0x0011a40001087983 */ /* 0x000f280000100800 */
[----:B------:R0:W-:Y:S04]  /*2b800*/  STL.64 [R1+0x2408], R16 ;  /* 0x0024081001007387 */ /* 0x0001e80000100a00 */
[----:B------:R1:W-:Y:S04]  /*2b810*/  STL.64 [R1+0x2418], R12 ;  /* 0x0024180c01007387 */ /* 0x0003e80000100a00 */
[----:B------:R-:W4:Y:S01]  /*2b820*/  LDL R19, [R1+0xa20] ;  /* 0x000a200001137983 */ /* 0x000f220000100800 */
[----:B0-----:R-:W-:-:S04]  /*2b830*/  IMAD.WIDE R16, R29, 0x2, R14 ;  /* 0x000000021d107825 */ /* 0x001fc800078e020e */
[--C-:B-1----:R-:W-:Y:S01]  /*2b840*/  IMAD.WIDE R12, R9, 0x2, R14.reuse ;  /* 0x00000002090c7825 */ /* 0x102fe200078e020e */
[----:B------:R0:W-:Y:S04]  /*2b850*/  STL.64 [R1+0x2428], R16 ;  /* 0x0024281001007387 */ /* 0x0001e80000100a00 */
[----:B0-----:R-:W4:Y:S04]  /*2b860*/  LDL R16, [R1+0x9fc] ;  /* 0x0009fc0001107983 */ /* 0x001f280000100800 */
[----:B------:R0:W-:Y:S04]  /*2b870*/  STL.64 [R1+0x2438], R12 ;  /* 0x0024380c01007387 */ /* 0x0001e80000100a00 */
[----:B------:R-:W4:Y:S04]  /*2b880*/  LDL R17, [R1+0x9f8] ;  /* 0x0009f80001117983 */ /* 0x000f280000100800 */
[----:B------:R-:W4:Y:S04]  /*2b890*/  LDL R26, [R1+0x9b8] ;  /* 0x0009b800011a7983 */ /* 0x000f280000100800 */
[----:B0-----:R-:W4:Y:S04]  /*2b8a0*/  LDL R12, [R1+0x9e4] ;  /* 0x0009e400010c7983 */ /* 0x001f280000100800 */
[----:B------:R-:W4:Y:S04]  /*2b8b0*/  LDL R13, [R1+0x9bc] ;  /* 0x0009bc00010d7983 */ /* 0x000f280000100800 */
[----:B------:R-:W4:Y:S04]  /*2b8c0*/  LDL R27, [R1+0x980] ;  /* 0x00098000011b7983 */ /* 0x000f280000100800 */
[----:B------:R-:W4:Y:S04]  /*2b8d0*/  LDL R28, [R1+0x95c] ;  /* 0x00095c00011c7983 */ /* 0x000f280000100800 */
        /* <DEDUP_REMOVED lines=32> */
[----:B----4-:R-:W-:-:S03]  /*2bae0*/  IMAD.WIDE R20, R8, 0x2, R14 ;  /* 0x0000000208147825 */ /* 0x010fc600078e020e */
[----:B------:R-:W4:Y:S04]  /*2baf0*/  LDL R8, [R1+0x890] ;  /* 0x0008900001087983 */ /* 0x000f280000100800 */
[----:B------:R0:W-:Y:S02]  /*2bb00*/  STL.64 [R1+0x24f8], R20 ;  /* 0x0024f81401007387 */ /* 0x0001e40000100a00 */
[----:B0-----:R-:W-:-:S05]  /*2bb10*/  IMAD.WIDE R20, R19, 0x2, R14 ;  /* 0x0000000213147825 */ /* 0x001fca00078e020e */
[----:B------:R0:W-:Y:S01]  /*2bb20*/  STL.64 [R1+0x2508], R20 ;  /* 0x0025081401007387 */ /* 0x0001e20000100a00 */
[----:B------:R-:W-:-:S05]  /*2bb30*/  IMAD.WIDE R18, R16, 0x2, R14 ;  /* 0x0000000210127825 */ /* 0x000fca00078e020e */
[----:B------:R1:W-:Y:S01]  /*2bb40*/  STL.64 [R1+0x2518], R18 ;  /* 0x0025181201007387 */ /* 0x0003e20000100a00 */
[----:B------:R-:W-:-:S05]  /*2bb50*/  IMAD.WIDE R16, R17, 0x2, R14 ;  /* 0x0000000211107825 */ /* 0x000fca00078e020e */
        /* <DEDUP_REMOVED lines=43> */
[--C-:B----4-:R-:W-:Y:S01]  /*2be10*/  IMAD.WIDE R4, R8, 0x2, R14.reuse ;  /* 0x0000000208047825 */ /* 0x110fe200078e020e */
[----:B------:R0:W-:Y:S04]  /*2be20*/  STL.64 [R1+0x2618], R10 ;  /* 0x0026180a01007387 */ /* 0x0001e80000100a00 */
[----:B------:R-:W4:Y:S04]  /*2be30*/  LDL R16, [R1+0x778] ;  /* 0x0007780001107983 */ /* 0x000f280000100800 */
[----:B------:R0:W-:Y:S04]  /*2be40*/  STL.64 [R1+0x2628], R4 ;  /* 0x0026280401007387 */ /* 0x0001e80000100a00 */
[----:B------:R-:W4:Y:S04]  /*2be50*/  LDL R17, [R1+0x754] ;  /* 0x0007540001117983 */ /* 0x000f280000100800 */
[----:B-1----:R-:W4:Y:S04]  /*2be60*/  LDL R12, [R1+0x750] ;  /* 0x00075000010c7983 */ /* 0x002f280000100800 */
[----:B------:R-:W4:Y:S04]  /*2be70*/  LDL R13, [R1+0x71c] ;  /* 0x00071c00010d7983 */ /* 0x000f280000100800 */
[----:B0-----:R-:W4:Y:S04]  /*2be80*/  LDL R10, [R1+0x718] ;  /* 0x00071800010a7983 */ /* 0x001f280000100800 */
        /* <DEDUP_REMOVED lines=25> */
[----:B-1----:R-:W-:-:S03]  /*2c020*/  IMAD.WIDE R20, R7, 0x2, R14 ;  /* 0x0000000207147825 */ /* 0x002fc600078e020e */
[----:B0-----:R-:W2:Y:S04]  /*2c030*/  LDL R28, [R1+0x678] ;  /* 0x00067800011c7983 */ /* 0x001ea80000100800 */
[----:B------:R-:W-:Y:S04]  /*2c040*/  STL.64 [R1+0x26c8], R20 ;  /* 0x0026c81401007387 */ /* 0x000fe80000100a00 */
[----:B------:R-:W2:Y:S01]  /*2c050*/  LDL R29, [R1+0x654] ;  /* 0x00065400011d7983 */ /* 0x000ea20000100800 */
[----:B------:R-:W-:-:S05]  /*2c060*/  IMAD.WIDE R6, R3, 0x2, R14 ;  /* 0x0000000203067825 */ /* 0x000fca00078e020e */
[----:B------:R0:W-:Y:S04]  /*2c070*/  STL.64 [R1+0x26d8], R6 ;  /* 0x0026d80601007387 */ /* 0x0001e80000100a00 */
[----:B------:R-:W2:Y:S04]  /*2c080*/  LDL R3, [R1+0x628] ;  /* 0x0006280001037983 */ /* 0x000ea80000100800 */
[----:B0-----:R-:W2:Y:S04]  /*2c090*/  LDL R6, [R1+0x650] ;  /* 0x0006500001067983 */ /* 0x001ea80000100800 */
[----:B------:R-:W2:Y:S01]  /*2c0a0*/  LDL R7, [R1+0x62c] ;  /* 0x00062c0001077983 */ /* 0x000ea20000100800 */
[----:B---3--:R-:W-:-:S03]  /*2c0b0*/  IMAD.WIDE R20, R2, 0x2, R14 ;  /* 0x0000000202147825 */ /* 0x008fc600078e020e */
[----:B------:R-:W3:Y:S04]  /*2c0c0*/  LDL R2, [R1+0x604] ;  /* 0x0006040001027983 */ /* 0x000ee80000100800 */
[----:B------:R0:W-:Y:S01]  /*2c0d0*/  STL.64 [R1+0x26e8], R20 ;  /* 0x0026e81401007387 */ /* 0x0001e20000100a00 */
[----:B------:R-:W-:-:S05]  /*2c0e0*/  IMAD.WIDE R18, R19, 0x2, R14 ;  /* 0x0000000213127825 */ /* 0x000fca00078e020e */
[----:B------:R1:W-:Y:S01]  /*2c0f0*/  STL.64 [R1+0x26f8], R18 ;  /* 0x0026f81201007387 */ /* 0x0003e20000100a00 */
[----:B----4-:R-:W-:-:S04]  /*2c100*/  IMAD.WIDE R22, R16, 0x2, R14 ;  /* 0x0000000210167825 */ /* 0x010fc800078e020e */
        /* <DEDUP_REMOVED lines=14> */
[--C-:B----4-:R-:W-:Y:S01]  /*2c1f0*/  IMAD.WIDE R10, R8, 0x2, R14.reuse ;  /* 0x00000002080a7825 */ /* 0x110fe200078e020e */
[----:B------:R-:W4:Y:S04]  /*2c200*/  LDL R4, [R1+0x600] ;  /* 0x0006000001047983 */ /* 0x000f280000100800 */
        /* <DEDUP_REMOVED lines=19> */
[--C-:B------:R-:W-:Y:S01]  /*2c340*/  IMAD.WIDE R22, R29, 0x2, R14.reuse ;  /* 0x000000021d167825 */ /* 0x100fe200078e020e */
[----:B------:R0:W-:Y:S04]  /*2c350*/  STL.64 [R1+0x27c8], R12 ;  /* 0x0027c80c01007387 */ /* 0x0001e80000100a00 */
[----:B------:R-:W-:Y:S04]  /*2c360*/  STL.64 [R1+0x27d8], R22 ;  /* 0x0027d81601007387 */ /* 0x000fe80000100a00 */
[----:B------:R-:W2:Y:S01]  /*2c370*/  LDL R28, [R1+0x514] ;  /* 0x00051400011c7983 */ /* 0x000ea20000100800 */
[----:B------:R-:W-:-:S04]  /*2c380*/  IMAD.WIDE R16, R6, 0x2, R14 ;  /* 0x0000000206107825 */ /* 0x000fc800078e020e */
[--C-:B0-----:R-:W-:Y:S01]  /*2c390*/  IMAD.WIDE R12, R7, 0x2, R14.reuse ;  /* 0x00000002070c7825 */ /* 0x101fe200078e020e */
[----:B------:R0:W-:Y:S03]  /*2c3a0*/  STL.64 [R1+0x27e8], R16 ;  /* 0x0027e81001007387 */ /* 0x0001e60000100a00 */
[--C-:B------:R-:W-:Y:S01]  /*2c3b0*/  IMAD.WIDE R6, R3, 0x2, R14.reuse ;  /* 0x0000000203067825 */ /* 0x100fe200078e020e */
[----:B------:R1:W-:Y:S04]  /*2c3c0*/  STL.64 [R1+0x27f8], R12 ;  /* 0x0027f80c01007387 */ /* 0x0003e80000100a00 */
[----:B------:R-:W2:Y:S04]  /*2c3d0*/  LDL R19, [R1+0x510] ;  /* 0x0005100001137983 */ /* 0x000ea80000100800 */
[----:B------:R1:W-:Y:S04]  /*2c3e0*/  STL.64 [R1+0x2808], R6 ;  /* 0x0028080601007387 */ /* 0x0003e80000100a00 */
[----:B0-----:R-:W2:Y:S01]  /*2c3f0*/  LDL R16, [R1+0x4ec] ;  /* 0x0004ec0001107983 */ /* 0x001ea20000100800 */
[----:B---3--:R-:W-:-:S05]  /*2c400*/  IMAD.WIDE R2, R2, 0x2, R14 ;  /* 0x0000000202027825 */ /* 0x008fca00078e020e */
[----:B------:R0:W-:Y:S04]  /*2c410*/  STL.64 [R1+0x2818], R2 ;  /* 0x0028180201007387 */ /* 0x0001e80000100a00 */
[----:B------:R-:W3:Y:S04]  /*2c420*/  LDL R17, [R1+0x4e8] ;  /* 0x0004e80001117983 */ /* 0x000ee80000100800 */
[----:B-1----:R-:W3:Y:S04]  /*2c430*/  LDL R12, [R1+0x4b4] ;  /* 0x0004b400010c7983 */ /* 0x002ee80000100800 */
[----:B------:R-:W3:Y:S04]  /*2c440*/  LDL R13, [R1+0x4b0] ;  /* 0x0004b000010d7983 */ /* 0x000ee80000100800 */
[----:B------:R-:W3:Y:S04]  /*2c450*/  LDL R29, [R1+0x48c] ;  /* 0x00048c00011d7983 */ /* 0x000ee80000100800 */
[----:B------:R-:W3:Y:S04]  /*2c460*/  LDL R6, [R1+0x488] ;  /* 0x0004880001067983 */ /* 0x000ee80000100800 */
[----:B------:R-:W3:Y:S04]  /*2c470*/  LDL R7, [R1+0x464] ;  /* 0x0004640001077983 */ /* 0x000ee80000100800 */
[----:B0-----:R-:W3:Y:S04]  /*2c480*/  LDL R3, [R1+0x460] ;  /* 0x0004600001037983 */ /* 0x001ee80000100800 */
[----:B------:R-:W3:Y:S01]  /*2c490*/  LDL R2, [R1+0x43c] ;  /* 0x00043c0001027983 */ /* 0x000ee20000100800 */
[----:B----4-:R-:W-:-:S05]  /*2c4a0*/  IMAD.WIDE R22, R4, 0x2, R14 ;  /* 0x0000000204167825 */ /* 0x010fca00078e020e */
[----:B------:R0:W-:Y:S01]  /*2c4b0*/  STL.64 [R1+0x2828], R22 ;  /* 0x0028281601007387 */ /* 0x0001e20000100a00 */
[----:B------:R-:W-:-:S05]  /*2c4c0*/  IMAD.WIDE R4, R5, 0x2, R14 ;  /* 0x0000000205047825 */ /* 0x000fca00078e020e */
        /* <DEDUP_REMOVED lines=29> */
[----:B------:R3:W-:Y:S01]  /*2c6a0*/  STL.64 [R1+0x28d8], R20 ;  /* 0x0028d81401007387 */ /* 0x0007e20000100a00 */
[----:B------:R-:W-:-:S05]  /*2c6b0*/  IMAD.WIDE R18, R19, 0x2, R14 ;  /* 0x0000000213127825 */ /* 0x000fca00078e020e */
[----:B------:R0:W-:Y:S01]  /*2c6c0*/  STL.64 [R1+0x28e8], R18 ;  /* 0x0028e81201007387 */ /* 0x0001e20000100a00 */
[----:B------:R-:W-:-:S05]  /*2c6d0*/  IMAD.WIDE R22, R16, 0x2, R14 ;  /* 0x0000000210167825 */ /* 0x000fca00078e020e */
[----:B------:R-:W-:Y:S01]  /*2c6e0*/  STL.64 [R1+0x28f8], R22 ;  /* 0x0028f81601007387 */ /* 0x000fe20000100a00 */
[----:B---3--:R-:W-:-:S04]  /*2c6f0*/  IMAD.WIDE R20, R17, 0x2, R14 ;  /* 0x0000000211147825 */ /* 0x008fc800078e020e */
[--C-:B0-----:R-:W-:Y:S01]  /*2c700*/  IMAD.WIDE R18, R12, 0x2, R14.reuse ;  /* 0x000000020c127825 */ /* 0x101fe200078e020e */
        /* <DEDUP_REMOVED lines=9> */
[--C-:B---3--:R-:W-:Y:S01]  /*2c7a0*/  IMAD.WIDE R12, R3, 0x2, R14.reuse ;  /* 0x00000002030c7825 */ /* 0x108fe200078e020e */
[----:B------:R-:W-:Y:S04]  /*2c7b0*/  STL.64 [R1+0x2958], R16 ;  /* 0x0029581001007387 */ /* 0x000fe80000100a00 */
[----:B------:R-:W3:Y:S01]  /*2c7c0*/  LDL R29, [R1+0x380] ;  /* 0x00038000011d7983 */ /* 0x000ee20000100800 */
[----:B------:R-:W-:-:S03]  /*2c7d0*/  IMAD.WIDE R6, R2, 0x2, R14 ;  /* 0x0000000202067825 */ /* 0x000fc600078e020e */
[----:B------:R4:W-:Y:S04]  /*2c7e0*/  STL.64 [R1+0x2968], R12 ;  /* 0x0029680c01007387 */ /* 0x0009e80000100a00 */
[----:B------:R-:W3:Y:S04]  /*2c7f0*/  LDL R3, [R1+0x35c] ;  /* 0x00035c0001037983 */ /* 0x000ee80000100800 */
[----:B------:R0:W-:Y:S04]  /*2c800*/  STL.64 [R1+0x2978], R6 ;  /* 0x0029780601007387 */ /* 0x0001e80000100a00 */
[----:B------:R-:W3:Y:S01]  /*2c810*/  LDL R2, [R1+0x358] ;  /* 0x0003580001027983 */ /* 0x000ee20000100800 */
[----:B----4-:R-:W-:-:S04]  /*2c820*/  IMAD.WIDE R12, R4, 0x2, R14 ;  /* 0x00000002040c7825 */ /* 0x010fc800078e020e */
[--C-:B0-----:R-:W-:Y:S01]  /*2c830*/  IMAD.WIDE R6, R5, 0x2, R14.reuse ;  /* 0x0000000205067825 */ /* 0x101fe200078e020e */
        /* <DEDUP_REMOVED lines=12> */
[----:B------:R-:W-:-:S04]  /*2c900*/  IMAD.WIDE R22, R10, 0x2, R14 ;  /* 0x000000020a167825 */ /* 0x000fc800078e020e */
[--C-:B------:R-:W-:Y:S01]  /*2c910*/  IMAD.WIDE R16, R11, 0x2, R14.reuse ;  /* 0x000000020b107825 */ /* 0x100fe200078e020e */
[----:B------:R-:W-:Y:S04]  /*2c920*/  STL.64 [R1+0x29b8], R22 ;  /* 0x0029b81601007387 */ /* 0x000fe80000100a00 */
[----:B------:R-:W-:Y:S01]  /*2c930*/  STL.64 [R1+0x29c8], R16 ;  /* 0x0029c81001007387 */ /* 0x000fe20000100a00 */
[----:B------:R-:W-:-:S04]  /*2c940*/  IMAD.WIDE R12, R26, 0x2, R14 ;  /* 0x000000021a0c7825 */ /* 0x000fc800078e020e */
[--C-:B------:R-:W-:Y:S02]  /*2c950*/  IMAD.WIDE R10, R9, 0x2, R14.reuse ;  /* 0x00000002090a7825 */ /* 0x100fe400078e020e */
[----:B------:R-:W4:Y:S04]  /*2c960*/  LDL R9, [R1+0x294] ;  /* 0x0002940001097983 */ /* 0x000f280000100800 */
[----:B------:R0:W-:Y:S04]  /*2c970*/  STL.64 [R1+0x29d8], R12 ;  /* 0x0029d80c01007387 */ /* 0x0001e80000100a00 */
[----:B------:R2:W-:Y:S04]  /*2c980*/  STL.64 [R1+0x29e8], R10 ;  /* 0x0029e80a01007387 */ /* 0x0005e80000100a00 */
[----:B------:R-:W4:Y:S01]  /*2c990*/  LDL R19, [R1+0x290] ;  /* 0x0002900001137983 */ /* 0x000f220000100800 */
[----:B0-----:R-:W-:-:S04]  /*2c9a0*/  IMAD.WIDE R12, R27, 0x2, R14 ;  /* 0x000000021b0c7825 */ /* 0x001fc800078e020e */
[--C-:B--2---:R-:W-:Y:S01]  /*2c9b0*/  IMAD.WIDE R10, R28, 0x2, R14.reuse ;  /* 0x000000021c0a7825 */ /* 0x104fe200078e020e */
[----:B------:R0:W-:Y:S04]  /*2c9c0*/  STL.64 [R1+0x29f8], R12 ;  /* 0x0029f80c01007387 */ /* 0x0001e80000100a00 */
[----:B------:R-:W2:Y:S04]  /*2c9d0*/  LDL R16, [R1+0x26c] ;  /* 0x00026c0001107983 */ /* 0x000ea80000100800 */
        /* <DEDUP_REMOVED lines=9> */
[----:B---3--:R-:W-:-:S05]  /*2ca70*/  IMAD.WIDE R22, R29, 0x2, R14 ;  /* 0x000000021d167825 */ /* 0x008fca00078e020e */
[----:B------:R0:W-:Y:S02]  /*2ca80*/  STL.64 [R1+0x2a18], R22 ;  /* 0x002a181601007387 */ /* 0x0001e40000100a00 */
[----:B0-----:R-:W-:-:S05]  /*2ca90*/  IMAD.WIDE R22, R3, 0x2, R14 ;  /* 0x0000000203167825 */ /* 0x001fca00078e020e */
[----:B------:R0:W-:Y:S04]  /*2caa0*/  STL.64 [R1+0x2a28], R22 ;  /* 0x002a281601007387 */ /* 0x0001e80000100a00 */
[----:B------:R-:W3:Y:S04]  /*2cab0*/  LDL R29, [R1+0x230] ;  /* 0x00023000011d7983 */ /* 0x000ee80000100800 */
[----:B------:R-:W3:Y:S01]  /*2cac0*/  LDL R3, [R1+0x22c] ;  /* 0x00022c0001037983 */ /* 0x000ee20000100800 */
[----:B0-----:R-:W-:-:S05]  /*2cad0*/  IMAD.WIDE R22, R2, 0x2, R14 ;  /* 0x0000000202167825 */ /* 0x001fca00078e020e */
[----:B------:R4:W-:Y:S04]  /*2cae0*/  STL.64 [R1+0x2a38], R22 ;  /* 0x002a381601007387 */ /* 0x0009e80000100a00 */
[----:B------:R-:W3:Y:S01]  /*2caf0*/  LDL R2, [R1+0x228] ;  /* 0x0002280001027983 */ /* 0x000ee20000100800 */
[----:B----4-:R-:W-:-:S05]  /*2cb00*/  IMAD.WIDE R22, R20, 0x2, R14 ;  /* 0x0000000214167825 */ /* 0x010fca00078e020e */
        /* <DEDUP_REMOVED lines=25> */
[----:B--2---:R-:W-:-:S04]  /*2cca0*/  IMAD.WIDE R22, R16, 0x2, R14 ;  /* 0x0000000210167825 */ /* 0x004fc800078e020e */
        /* <DEDUP_REMOVED lines=15> */
[----:B--2---:R-:W-:-:S03]  /*2cda0*/  IMAD.WIDE R10, R28, 0x2, R14 ;  /* 0x000000021c0a7825 */ /* 0x004fc600078e020e */
[----:B------:R3:W-:Y:S04]  /*2cdb0*/  STL.64 [R1+0x2b58], R12 ;  /* 0x002b580c01007387 */ /* 0x0007e80000100a00 */
[----:B------:R-:W2:Y:S04]  /*2cdc0*/  LDL R21, [R1+0x208] ;  /* 0x0002080001157983 */ /* 0x000ea80000100800 */
[----:B------:R0:W-:Y:S04]  /*2cdd0*/  STL.64 [R1+0x2b68], R10 ;  /* 0x002b680a01007387 */ /* 0x0001e80000100a00 */
[----:B------:R-:W2:Y:S01]  /*2cde0*/  LDL R18, [R1+0x204] ;  /* 0x0002040001127983 */ /* 0x000ea20000100800 */
[----:B---3--:R-:W-:-:S04]  /*2cdf0*/  IMAD.WIDE R12, R29, 0x2, R14 ;  /* 0x000000021d0c7825 */ /* 0x008fc800078e020e */
[--C-:B0-----:R-:W-:Y:S01]  /*2ce00*/  IMAD.WIDE R10, R3, 0x2, R14.reuse ;  /* 0x00000002030a7825 */ /* 0x101fe200078e020e */
[----:B------:R0:W-:Y:S04]  /*2ce10*/  STL.64 [R1+0x2b78], R12 ;  /* 0x002b780c01007387 */ /* 0x0001e80000100a00 */
[----:B------:R-:W3:Y:S04]  /*2ce20*/  LDL R19, [R1+0x1fc] ;  /* 0x0001fc0001137983 */ /* 0x000ee80000100800 */
[----:B------:R1:W-:Y:S01]  /*2ce30*/  STL.64 [R1+0x2b88], R10 ;  /* 0x002b880a01007387 */ /* 0x0003e20000100a00 */
[----:B------:R-:W-:-:S03]  /*2ce40*/  IMAD.WIDE R2, R2, 0x2, R14 ;  /* 0x0000000202027825 */ /* 0x000fc600078e020e */
        /* <DEDUP_REMOVED lines=8> */
[----:B----4-:R-:W-:-:S04]  /*2ced0*/  IMAD.WIDE R26, R6, 0x2, R14 ;  /* 0x00000002061a7825 */ /* 0x010fc800078e020e */
[--C-:B------:R-:W-:Y:S01]  /*2cee0*/  IMAD.WIDE R22, R7, 0x2, R14.reuse ;  /* 0x0000000207167825 */ /* 0x100fe200078e020e */
[----:B------:R0:W-:Y:S04]  /*2cef0*/  STL.64 [R1+0x2ba8], R26 ;  /* 0x002ba81a01007387 */ /* 0x0001e80000100a00 */
[----:B------:R-:W-:Y:S04]  /*2cf00*/  STL.64 [R1+0x2bb8], R22 ;  /* 0x002bb81601007387 */ /* 0x000fe80000100a00 */
[----:B------:R-:W4:Y:S01]  /*2cf10*/  LDL R11, [R1+0x1d0] ;  /* 0x0001d000010b7983 */ /* 0x000f220000100800 */
[----:B------:R-:W-:-:S04]  /*2cf20*/  IMAD.WIDE R6, R4, 0x2, R14 ;  /* 0x0000000204067825 */ /* 0x000fc800078e020e */
[--C-:B------:R-:W-:Y:S01]  /*2cf30*/  IMAD.WIDE R4, R5, 0x2, R14.reuse ;  /* 0x0000000205047825 */ /* 0x100fe200078e020e */
[----:B------:R1:W-:Y:S04]  /*2cf40*/  STL.64 [R1+0x2bc8], R6 ;  /* 0x002bc80601007387 */ /* 0x0003e80000100a00 */
[----:B------:R1:W-:Y:S04]  /*2cf50*/  STL.64 [R1+0x2bd8], R4 ;  /* 0x002bd80401007387 */ /* 0x0003e80000100a00 */
[----:B0-----:R-:W4:Y:S01]  /*2cf60*/  LDL.LU R26, [R1+0x44] ;  /* 0x00004400011a7983 */ /* 0x001f220000300800 */
[----:B-1----:R-:W-:-:S05]  /*2cf70*/  IMAD.WIDE R6, R8, 0x2, R14 ;  /* 0x0000000208067825 */ /* 0x002fca00078e020e */
[----:B------:R0:W-:Y:S04]  /*2cf80*/  STL.64 [R1+0x2be8], R6 ;  /* 0x002be80601007387 */ /* 0x0001e80000100a00 */
[----:B------:R-:W4:Y:S01]  /*2cf90*/  LDL.LU R27, [R1+0x48] ;  /* 0x00004800011b7983 */ /* 0x000f220000300800 */
[----:B------:R-:W-:-:S05]  /*2cfa0*/  IMAD.WIDE R4, R9, 0x2, R14 ;  /* 0x0000000209047825 */ /* 0x000fca00078e020e */
[----:B------:R1:W-:Y:S04]  /*2cfb0*/  STL.64 [R1+0x2bf8], R4 ;  /* 0x002bf80401007387 */ /* 0x0003e80000100a00 */
[----:B------:R-:W4:Y:S04]  /*2cfc0*/  LDL.LU R28, [R1+0x50] ;  /* 0x00005000011c7983 */ /* 0x000f280000300800 */
[----:B------:R-:W4:Y:S04]  /*2cfd0*/  LDL.LU R29, [R1+0x5c] ;  /* 0x00005c00011d7983 */ /* 0x000f280000300800 */
[----:B0-----:R-:W4:Y:S04]  /*2cfe0*/  LDL.LU R6, [R1+0x84] ;  /* 0x0000840001067983 */ /* 0x001f280000300800 */
[----:B------:R-:W4:Y:S04]  /*2cff0*/  LDL.LU R7, [R1+0x278] ;  /* 0x0002780001077983 */ /* 0x000f280000300800 */
[----:B-1----:R-:W4:Y:S04]  /*2d000*/  LDL.LU R4, [R1+0x7ec] ;  /* 0x0007ec0001047983 */ /* 0x002f280000300800 */
[----:B------:R-:W4:Y:S04]  /*2d010*/  LDL.LU R5, [R1+0x7e8] ;  /* 0x0007e80001057983 */ /* 0x000f280000300800 */
[----:B------:R-:W4:Y:S04]  /*2d020*/  LDL.LU R8, [R1+0x800] ;  /* 0x0008000001087983 */ /* 0x000f280000300800 */
[----:B------:R-:W4:Y:S01]  /*2d030*/  LDL.LU R9, [R1+0x804] ;  /* 0x0008040001097983 */ /* 0x000f220000300800 */
[----:B------:R-:W-:-:S05]  /*2d040*/  IMAD.WIDE R22, R20, 0x2, R14 ;  /* 0x0000000214167825 */ /* 0x000fca00078e020e */
[----:B------:R0:W-:Y:S01]  /*2d050*/  STL.64 [R1+0x2c08], R22 ;  /* 0x002c081601007387 */ /* 0x0001e20000100a00 */
[----:B--2---:R-:W-:-:S03]  /*2d060*/  IMAD.WIDE R20, R21, 0x2, R14 ;  /* 0x0000000215147825 */ /* 0x004fc600078e020e */
[----:B0-----:R-:W2:Y:S04]  /*2d070*/  LDL.LU.64 R22, [R1+0x31c8] ;  /* 0x0031c80001167983 */ /* 0x001ea80000300a00 */
[----:B------:R0:W-:Y:S02]  /*2d080*/  STL.64 [R1+0x2c18], R20 ;  /* 0x002c181401007387 */ /* 0x0001e40000100a00 */
[----:B0-----:R-:W-:-:S05]  /*2d090*/  IMAD.WIDE R20, R18, 0x2, R14 ;  /* 0x0000000212147825 */ /* 0x001fca00078e020e */
[----:B------:R0:W-:Y:S02]  /*2d0a0*/  STL.64 [R1+0x2c28], R20 ;  /* 0x002c281401007387 */ /* 0x0001e40000100a00 */
[----:B0-----:R-:W-:-:S05]  /*2d0b0*/  IMAD.WIDE R20, R0, 0x2, R14 ;  /* 0x0000000200147825 */ /* 0x001fca00078e020e */
[----:B------:R0:W-:Y:S04]  /*2d0c0*/  STL.64 [R1+0x2c38], R20 ;  /* 0x002c381401007387 */ /* 0x0001e80000100a00 */
[----:B0-----:R-:W2:Y:S04]  /*2d0d0*/  LDL.LU.64 R20, [R1+0x31c0] ;  /* 0x0031c00001147983 */ /* 0x001ea80000300a00 */
[----:B------:R0:W-:Y:S04]  /*2d0e0*/  STL [R1+0x3158], R0 ;  /* 0x0031580001007387 */ /* 0x0001e80000100800 */
[----:B0-----:R-:W2:Y:S01]  /*2d0f0*/  LDL.LU R0, [R1+0x1dc] ;  /* 0x0001dc0001007983 */ /* 0x001ea20000300800 */
[----:B---3--:R-:W-:-:S05]  /*2d100*/  IMAD.WIDE R18, R19, 0x2, R14 ;  /* 0x0000000213127825 */ /* 0x008fca00078e020e */
[----:B------:R0:W-:Y:S02]  /*2d110*/  STL.64 [R1+0x2c40], R18 ;  /* 0x002c401201007387 */ /* 0x0001e40000100a00 */
[----:B0-----:R-:W-:-:S04]  /*2d120*/  IMAD.WIDE R18, R16, 0x2, R14 ;  /* 0x0000000210127825 */ /* 0x001fc800078e020e */
[--C-:B------:R-:W-:Y:S01]  /*2d130*/  IMAD.WIDE R16, R17, 0x2, R14.reuse ;  /* 0x0000000211107825 */ /* 0x100fe200078e020e */
[----:B------:R0:W-:Y:S04]  /*2d140*/  STL.64 [R1+0x2c50], R18 ;  /* 0x002c501201007387 */ /* 0x0001e80000100a00 */
[----:B0-----:R-:W3:Y:S04]  /*2d150*/  LDL.LU.64 R18, [R1+0x31b8] ;  /* 0x0031b80001127983 */ /* 0x001ee80000300a00 */
[----:B------:R0:W-:Y:S02]  /*2d160*/  STL.64 [R1+0x2c60], R16 ;  /* 0x002c601001007387 */ /* 0x0001e40000100a00 */
[----:B0-----:R-:W-:-:S04]  /*2d170*/  IMAD.WIDE R16, R12, 0x2, R14 ;  /* 0x000000020c107825 */ /* 0x001fc800078e020e */
[--C-:B------:R-:W-:Y:S01]  /*2d180*/  IMAD.WIDE R12, R13, 0x2, R14.reuse ;  /* 0x000000020d0c7825 */ /* 0x100fe200078e020e */
[----:B------:R0:W-:Y:S04]  /*2d190*/  STL.64 [R1+0x2c70], R16 ;  /* 0x002c701001007387 */ /* 0x0001e80000100a00 */
[----:B0-----:R-:W3:Y:S04]  /*2d1a0*/  LDL.LU.64 R16, [R1+0x31b0] ;  /* 0x0031b00001107983 */ /* 0x001ee80000300a00 */
[----:B------:R0:W-:Y:S02]  /*2d1b0*/  STL.64 [R1+0x2c80], R12 ;  /* 0x002c800c01007387 */ /* 0x0001e40000100a00 */
[----:B0-----:R-:W-:-:S05]  /*2d1c0*/  IMAD.WIDE R12, R10, 0x2, R14 ;  /* 0x000000020a0c7825 */ /* 0x001fca00078e020e */
[----:B------:R0:W-:Y:S02]  /*2d1d0*/  STL.64 [R1+0x2c90], R12 ;  /* 0x002c900c01007387 */ /* 0x0001e40000100a00 */
[----:B0-----:R-:W-:-:S04]  /*2d1e0*/  IMAD.WIDE R12, R3, 0x2, R14 ;  /* 0x00000002030c7825 */ /* 0x001fc800078e020e */
[--C-:B------:R-:W-:Y:S01]  /*2d1f0*/  IMAD.WIDE R2, R2, 0x2, R14.reuse ;  /* 0x0000000202027825 */ /* 0x100fe200078e020e */
[----:B------:R0:W-:Y:S04]  /*2d200*/  STL.64 [R1+0x2ca0], R12 ;  /* 0x002ca00c01007387 */ /* 0x0001e80000100a00 */
[----:B0-----:R-:W3:Y:S04]  /*2d210*/  LDL.LU.64 R12, [R1+0x31a8] ;  /* 0x0031a800010c7983 */ /* 0x001ee80000300a00 */
[----:B------:R2:W-:Y:S02]  /*2d220*/  STL.64 [R1+0x2cb0], R2 ;  /* 0x002cb00201007387 */ /* 0x0005e40000100a00 */
        /* <DEDUP_REMOVED lines=11> */
[----:B0-----:R-:W2:Y:S01]  /*2d2e0*/  LDL.LU.64 R2, [R1+0x3190] ;  /* 0x0031900001027983 */ /* 0x001ea20000300a00 */
[----:B----4-:R-:W-:-:S03]  /*2d2f0*/  IMAD.WIDE R10, R11, 0x2, R14 ;  /* 0x000000020b0a7825 */ /* 0x010fc600078e020e */
[----:B------:R-:W4:Y:S04]  /*2d300*/  LDL.LU R15, [R1+0x7dc] ;  /* 0x0007dc00010f7983 */ /* 0x000f280000300800 */
[----:B------:R2:W-:Y:S02]  /*2d310*/  STL.64 [R1+0x2cf0], R10 ;  /* 0x002cf00a01007387 */ /* 0x0005e40000100a00 */
[----:B--2---:R-:W-:-:S05]  /*2d320*/  IMAD.WIDE R10, R25, 0x2, R2 ;  /* 0x00000002190a7825 */ /* 0x004fca00078e0202 */
[----:B------:R0:W-:Y:S02]  /*2d330*/  STL.64 [R1+0xa8], R10 ;  /* 0x0000a80a01007387 */ /* 0x0001e40000100a00 */
[----:B0-----:R-:W-:-:S04]  /*2d340*/  IMAD.WIDE R10, R26, 0x2, R2 ;  /* 0x000000021a0a7825 */ /* 0x001fc800078e0202 */
[--C-:B------:R-:W-:Y:S01]  /*2d350*/  IMAD.WIDE R26, R27, 0x2, R2.reuse ;  /* 0x000000021b1a7825 */ /* 0x100fe200078e0202 */
[----:B------:R0:W-:Y:S04]  /*2d360*/  STL.64 [R1+0xa0], R10 ;  /* 0x0000a00a01007387 */ /* 0x0001e80000100a00 */
[----:B0-----:R-:W2:Y:S04]  /*2d370*/  LDL.LU.64 R10, [R1+0x3188] ;  /* 0x00318800010a7983 */ /* 0x001ea80000300a00 */
        /* <DEDUP_REMOVED lines=16> */
[----:B0-----:R-:W-:-:S05]  /*2d480*/  IMAD.WIDE R4, R8, 0x2, R2 ;  /* 0x0000000208047825 */ /* 0x001fca00078e0202 */
[----:B------:R0:W-:Y:S01]  /*2d490*/  STL.64 [R1+0x60], R4 ;  /* 0x0000600401007387 */ /* 0x0001e20000100a00 */
[----:B------:R-:W-:-:S03]  /*2d4a0*/  IMAD.WIDE R8, R9, 0x2, R2 ;  /* 0x0000000209087825 */ /* 0x000fc600078e0202 */
[----:B0-----:R-:W2:Y:S04]  /*2d4b0*/  LDL.LU.64 R4, [R1+0x3168] ;  /* 0x0031680001047983 */ /* 0x001ea80000300a00 */
[----:B------:R0:W-:Y:S04]  /*2d4c0*/  STL.64 [R1+0x58], R8 ;  /* 0x0000580801007387 */ /* 0x0001e80000100a00 */
[----:B0-----:R-:W3:Y:S01]  /*2d4d0*/  LDL.LU.64 R8, [R1+0x3160] ;  /* 0x0031600001087983 */ /* 0x001ee20000300a00 */
[----:B----4-:R-:W-:-:S05]  /*2d4e0*/  IMAD.WIDE R14, R15, 0x2, R2 ;  /* 0x000000020f0e7825 */ /* 0x010fca00078e0202 */
[----:B------:R2:W-:Y:S02]  /*2d4f0*/  STL.64 [R1+0x50], R14 ;  /* 0x0000500e01007387 */ /* 0x0005e40000100a00 */
[----:B--2---:R-:W-:-:S05]  /*2d500*/  IMAD.WIDE R14, R4, 0x2, R2 ;  /* 0x00000002040e7825 */ /* 0x004fca00078e0202 */
[----:B------:R0:W-:Y:S02]  /*2d510*/  STL.64 [R1+0x48], R14 ;  /* 0x0000480e01007387 */ /* 0x0001e40000100a00 */
[----:B0-----:R-:W-:-:S05]  /*2d520*/  IMAD.WIDE R14, R10, 0x2, R2 ;  /* 0x000000020a0e7825 */ /* 0x001fca00078e0202 */
[----:B------:R3:W-:Y:S02]  /*2d530*/  STL.64 [R1+0x40], R14 ;  /* 0x0000400e01007387 */ /* 0x0007e40000100a00 */
[----:B---3--:R-:W-:-:S05]  /*2d540*/  IMAD.WIDE R14, R9, 0x2, R2 ;  /* 0x00000002090e7825 */ /* 0x008fca00078e0202 */
[----:B------:R0:W-:Y:S02]  /*2d550*/  STL.64 [R1+0x38], R14 ;  /* 0x0000380e01007387 */ /* 0x0001e40000100a00 */
[----:B0-----:R-:W-:-:S04]  /*2d560*/  IMAD.WIDE R14, R8, 0x2, R2 ;  /* 0x00000002080e7825 */ /* 0x001fc800078e0202 */
[--C-:B------:R-:W-:Y:S01]  /*2d570*/  IMAD.WIDE R8, R7, 0x2, R2.reuse ;  /* 0x0000000207087825 */ /* 0x100fe200078e0202 */
        /* <DEDUP_REMOVED lines=8> */
[----:B------:R1:W-:Y:S03]  /*2d600*/  STL.64 [R1+0x10], R8 ;  /* 0x0000100801007387 */ /* 0x0003e60000100a00 */
[----:B0-----:R-:W-:-:S04]  /*2d610*/  IMAD.WIDE R4, R28, 0x2, R2 ;  /* 0x000000021c047825 */ /* 0x001fc800078e0202 */
[--C-:B------:R-:W-:Y:S01]  /*2d620*/  IMAD.WIDE R28, R29, 0x2, R2.reuse ;  /* 0x000000021d1c7825 */ /* 0x100fe200078e0202 */
[----:B------:R0:W-:Y:S03]  /*2d630*/  STL.64 [R1+0x8], R6 ;  /* 0x0000080601007387 */ /* 0x0001e60000100a00 */
[--C-:B------:R-:W-:Y:S01]  /*2d640*/  IMAD.WIDE R26, R27, 0x2, R2.reuse ;  /* 0x000000021b1a7825 */ /* 0x100fe200078e0202 */
[----:B------:R-:W-:Y:S04]  /*2d650*/  STL.64 [R1+0x3108], R28 ;  /* 0x0031081c01007387 */ /* 0x000fe80000100a00 */
[----:B------:R2:W-:Y:S01]  /*2d660*/  STL.64 [R1], R4 ;  /* 0x0000000401007387 */ /* 0x0005e20000100a00 */
[----:B-1----:R-:W-:-:S04]  /*2d670*/  IMAD.WIDE R8, R11, 0x2, R2 ;  /* 0x000000020b087825 */ /* 0x002fc800078e0202 */
[--C-:B0-----:R-:W-:Y:S01]  /*2d680*/  IMAD.WIDE R6, R19, 0x2, R2.reuse ;  /* 0x0000000213067825 */ /* 0x101fe200078e0202 */
[----:B------:R0:W-:Y:S03]  /*2d690*/  STL.64 [R1+0x3100], R26 ;  /* 0x0031001a01007387 */ /* 0x0001e60000100a00 */
[----:B--2---:R-:W-:-:S04]  /*2d6a0*/  IMAD.WIDE R4, R21, 0x2, R2 ;  /* 0x0000000215047825 */ /* 0x004fc800078e0202 */
[--C-:B------:R-:W-:Y:S01]  /*2d6b0*/  IMAD.WIDE R10, R12, 0x2, R2.reuse ;  /* 0x000000020c0a7825 */ /* 0x100fe200078e0202 */
[----:B------:R1:W-:Y:S04]  /*2d6c0*/  STL.64 [R1+0x30f8], R4 ;  /* 0x0030f80401007387 */ /* 0x0003e80000100a00 */
[----:B------:R-:W-:Y:S01]  /*2d6d0*/  STL.64 [R1+0x3110], R6 ;  /* 0x0031100601007387 */ /* 0x000fe20000100a00 */
[----:B------:R-:W-:-:S03]  /*2d6e0*/  IMAD.WIDE R12, R13, 0x2, R2 ;  /* 0x000000020d0c7825 */ /* 0x000fc600078e0202 */
[----:B0-----:R-:W2:Y:S04]  /*2d6f0*/  LDL.LU R26, [R1+0x8a4] ;  /* 0x0008a400011a7983 */ /* 0x001ea80000300800 */
[----:B------:R-:W-:Y:S04]  /*2d700*/  STL.64 [R1+0x30f0], R8 ;  /* 0x0030f00801007387 */ /* 0x000fe80000100a00 */
[----:B------:R-:W3:Y:S04]  /*2d710*/  LDL.LU R27, [R1+0x770] ;  /* 0x00077000011b7983 */ /* 0x000ee80000300800 */
[----:B-1----:R-:W4:Y:S01]  /*2d720*/  LDL.LU R5, [R1+0x8b4] ;  /* 0x0008b40001057983 */ /* 0x002f220000300800 */
[----:B------:R-:W-:-:S03]  /*2d730*/  IMAD.WIDE R14, R16, 0x2, R2 ;  /* 0x00000002100e7825 */ /* 0x000fc600078e0202 */
[----:B------:R0:W-:Y:S04]  /*2d740*/  STL.64 [R1+0x3118], R10 ;  /* 0x0031180a01007387 */ /* 0x0001e80000100a00 */
[----:B0-----:R-:W2:Y:S04]  /*2d750*/  LDL.LU R10, [R1+0x8b0] ;  /* 0x0008b000010a7983 */ /* 0x001ea80000300800 */
[----:B------:R-:W2:Y:S04]  /*2d760*/  LDL.LU R11, [R1+0x764] ;  /* 0x00076400010b7983 */ /* 0x000ea80000300800 */
[----:B------:R0:W-:Y:S04]  /*2d770*/  STL.64 [R1+0x3120], R12 ;  /* 0x0031200c01007387 */ /* 0x0001e80000100a00 */
[----:B0-----:R-:W2:Y:S04]  /*2d780*/  LDL.LU R12, [R1+0x774] ;  /* 0x00077400010c7983 */ /* 0x001ea80000300800 */
[----:B------:R-:W2:Y:S04]  /*2d790*/  LDL.LU R13, [R1+0x760] ;  /* 0x00076000010d7983 */ /* 0x000ea80000300800 */
[----:B------:R-:W2:Y:S04]  /*2d7a0*/  LDL.LU R8, [R1+0x8c8] ;  /* 0x0008c80001087983 */ /* 0x000ea80000300800 */
[----:B------:R-:W2:Y:S04]  /*2d7b0*/  LDL.LU R9, [R1+0x8cc] ;  /* 0x0008cc0001097983 */ /* 0x000ea80000300800 */
[----:B------:R0:W-:Y:S04]  /*2d7c0*/  STL.64 [R1+0x3128], R14 ;  /* 0x0031280e01007387 */ /* 0x0001e80000100a00 */
[----:B0-----:R-:W2:Y:S01]  /*2d7d0*/  LDL.LU R15, [R1+0x8a0] ;  /* 0x0008a000010f7983 */ /* 0x001ea20000300800 */
[----:B------:R-:W-:-:S03]  /*2d7e0*/  IMAD.WIDE R16, R17, 0x2, R2 ;  /* 0x0000000211107825 */ /* 0x000fc600078e0202 */
[----:B------:R-:W3:Y:S04]  /*2d7f0*/  LDL.LU R6, [R1+0x8d8] ;  /* 0x0008d80001067983 */ /* 0x000ee80000300800 */
[----:B------:R2:W-:Y:S04]  /*2d800*/  STL.64 [R1+0x3130], R16 ;  /* 0x0031301001007387 */ /* 0x0005e80000100a00 */
[----:B------:R-:W3:Y:S01]  /*2d810*/  LDL.LU R7, [R1+0x8dc] ;  /* 0x0008dc0001077983 */ /* 0x000ee20000300800 */
[----:B------:R-:W-:-:S05]  /*2d820*/  IMAD.WIDE R18, R18, 0x2, R2 ;  /* 0x0000000212127825 */ /* 0x000fca00078e0202 */
[----:B------:R-:W-:Y:S04]  /*2d830*/  STL.64 [R1+0x3138], R18 ;  /* 0x0031381201007387 */ /* 0x000fe80000100a00 */
[----:B------:R-:W3:Y:S01]  /*2d840*/  LDL.LU R4, [R1+0x74c] ;  /* 0x00074c0001047983 */ /* 0x000ee20000300800 */
[----:B------:R-:W-:-:S05]  /*2d850*/  IMAD.WIDE R20, R20, 0x2, R2 ;  /* 0x0000000214147825 */ /* 0x000fca00078e0202 */
[----:B------:R-:W-:Y:S04]  /*2d860*/  STL.64 [R1+0x3140], R20 ;  /* 0x0031401401007387 */ /* 0x000fe80000100a00 */
[----:B------:R-:W4:Y:S01]  /*2d870*/  LDL.LU R28, [R1+0x748] ;  /* 0x00074800011c7983 */ /* 0x000f220000300800 */
[----:B------:R-:W-:-:S05]  /*2d880*/  IMAD.WIDE R22, R22, 0x2, R2 ;  /* 0x0000000216167825 */ /* 0x000fca00078e0202 */
[----:B------:R-:W-:Y:S04]  /*2d890*/  STL.64 [R1+0x3148], R22 ;  /* 0x0031481601007387 */ /* 0x000fe80000100a00 */
[----:B------:R-:W4:Y:S01]  /*2d8a0*/  LDL.LU R29, [R1+0x8f0] ;  /* 0x0008f000011d7983 */ /* 0x000f220000300800 */
[----:B------:R-:W-:-:S05]  /*2d8b0*/  IMAD.WIDE R24, R24, 0x2, R2 ;  /* 0x0000000218187825 */ /* 0x000fca00078e0202 */
[----:B------:R-:W-:Y:S01]  /*2d8c0*/  STL.64 [R1+0x3150], R24 ;  /* 0x0031501801007387 */ /* 0x000fe20000100a00 */
[----:B--2---:R-:W-:-:S04]  /*2d8d0*/  IMAD.WIDE R16, R15, 0x2, R2 ;  /* 0x000000020f107825 */ /* 0x004fc800078e0202 */
[--C-:B------:R-:W-:Y:S02]  /*2d8e0*/  IMAD.WIDE R14, R26, 0x2, R2.reuse ;  /* 0x000000021a0e7825 */ /* 0x100fe400078e0202 */
[----:B------:R-:W2:Y:S04]  /*2d8f0*/  LDL.LU R26, [R1+0x8f4] ;  /* 0x0008f400011a7983 */ /* 0x000ea80000300800 */
[----:B------:R0:W-:Y:S04]  /*2d900*/  STL.64 [R1+0x250], R16 ;  /* 0x0002501001007387 */ /* 0x0001e80000100a00 */
[----:B------:R3:W-:Y:S01]  /*2d910*/  STL.64 [R1+0x260], R14 ;  /* 0x0002600e01007387 */ /* 0x0007e20000100a00 */
[----:B0-----:R-:W-:-:S04]  /*2d920*/  IMAD.WIDE R16, R12, 0x2, R2 ;  /* 0x000000020c107825 */ /* 0x001fc800078e0202 */
[--C-:B---3--:R-:W-:Y:S02]  /*2d930*/  IMAD.WIDE R14, R27, 0x2, R2.reuse ;  /* 0x000000021b0e7825 */ /* 0x108fe400078e0202 */
[----:B------:R-:W3:Y:S04]  /*2d940*/  LDL.LU R27, [R1+0x73c] ;  /* 0x00073c00011b7983 */ /* 0x000ee80000300800 */
[----:B------:R0:W-:Y:S04]  /*2d950*/  STL.64 [R1+0x278], R16 ;  /* 0x0002781001007387 */ /* 0x0001e80000100a00 */
[----:B------:R4:W-:Y:S01]  /*2d960*/  STL.64 [R1+0x288], R14 ;  /* 0x0002880e01007387 */ /* 0x0009e20000100a00 */
[----:B0-----:R-:W-:-:S03]  /*2d970*/  IMAD.WIDE R16, R10, 0x2, R2 ;  /* 0x000000020a107825 */ /* 0x001fc600078e0202 */
[----:B------:R-:W3:Y:S01]  /*2d980*/  LDL.LU R10, [R1+0x738] ;  /* 0x00073800010a7983 */ /* 0x000ee20000300800 */
[----:B----4-:R-:W-:-:S03]  /*2d990*/  IMAD.WIDE R14, R5, 0x2, R2 ;  /* 0x00000002050e7825 */ /* 0x010fc600078e0202 */
[----:B------:R0:W-:Y:S04]  /*2d9a0*/  STL.64 [R1+0x2a0], R16 ;  /* 0x0002a01001007387 */ /* 0x0001e80000100a00 */
[----:B------:R-:W4:Y:S04]  /*2d9b0*/  LDL.LU R5, [R1+0x900] ;  /* 0x0009000001057983 */ /* 0x000f280000300800 */
[----:B------:R1:W-:Y:S01]  /*2d9c0*/  STL.64 [R1+0x2b0], R14 ;  /* 0x0002b00e01007387 */ /* 0x0003e20000100a00 */
[----:B0-----:R-:W-:-:S03]  /*2d9d0*/  IMAD.WIDE R16, R11, 0x2, R2 ;  /* 0x000000020b107825 */ /* 0x001fc600078e0202 */
[----:B------:R-:W4:Y:S04]  /*2d9e0*/  LDL.LU R11, [R1+0x904] ;  /* 0x00090400010b7983 */ /* 0x000f280000300800 */
[----:B------:R-:W-:Y:S01]  /*2d9f0*/  STL.64 [R1+0x2c8], R16 ;  /* 0x0002c81001007387 */ /* 0x000fe20000100a00 */
[----:B-1----:R-:W-:-:S04]  /*2da00*/  IMAD.WIDE R14, R13, 0x2, R2 ;  /* 0x000000020d0e7825 */ /* 0x002fc800078e0202 */
[--C-:B------:R-:W-:Y:S02]  /*2da10*/  IMAD.WIDE R12, R8, 0x2, R2.reuse ;  /* 0x00000002080c7825 */ /* 0x100fe400078e0202 */
[----:B------:R-:W4:Y:S04]  /*2da20*/  LDL.LU R8, [R1+0x72c] ;  /* 0x00072c0001087983 */ /* 0x000f280000300800 */
[----:B------:R0:W-:Y:S04]  /*2da30*/  STL.64 [R1+0x2d8], R14 ;  /* 0x0002d80e01007387 */ /* 0x0001e80000100a00 */
[----:B------:R1:W-:Y:S01]  /*2da40*/  STL.64 [R1+0x2f0], R12 ;  /* 0x0002f00c01007387 */ /* 0x0003e20000100a00 */
[----:B0-----:R-:W-:-:S03]  /*2da50*/  IMAD.WIDE R14, R9, 0x2, R2 ;  /* 0x00000002090e7825 */ /* 0x001fc600078e0202 */
[----:B------:R-:W4:Y:S01]  /*2da60*/  LDL.LU R9, [R1+0x728] ;  /* 0x0007280001097983 */ /* 0x000f220000300800 */
[----:B-1----:R-:W-:-:S03]  /*2da70*/  IMAD.WIDE R12, R6, 0x2, R2 ;  /* 0x00000002060c7825 */ /* 0x002fc600078e0202 */
[----:B------:R-:W-:Y:S04]  /*2da80*/  STL.64 [R1+0x300], R14 ;  /* 0x0003000e01007387 */ /* 0x000fe80000100a00 */
[----:B------:R-:W4:Y:S04]  /*2da90*/  LDL.LU R18, [R1+0x918] ;  /* 0x0009180001127983 */ /* 0x000f280000300800 */
[----:B------:R-:W4:Y:S04]  /*2daa0*/  LDL.LU R6, [R1+0x91c] ;  /* 0x00091c0001067983 */ /* 0x000f280000300800 */
[----:B------:R0:W-:Y:S04]  /*2dab0*/  STL.64 [R1+0x318], R12 ;  /* 0x0003180c01007387 */ /* 0x0001e80000100a00 */
[----:B------:R-:W4:Y:S04]  /*2dac0*/  LDL.LU R19, [R1+0x928] ;  /* 0x0009280001137983 */ /* 0x000f280000300800 */
[----:B------:R-:W4:Y:S01]  /*2dad0*/  LDL.LU R16, [R1+0x92c] ;  /* 0x00092c0001107983 */ /* 0x000f220000300800 */
[----:B0-----:R-:W-:-:S05]  /*2dae0*/  IMAD.WIDE R12, R7, 0x2, R2 ;  /* 0x00000002070c7825 */ /* 0x001fca00078e0202 */
[----:B------:R0:W-:Y:S04]  /*2daf0*/  STL.64 [R1+0x328], R12 ;  /* 0x0003280c01007387 */ /* 0x0001e80000100a00 */
[----:B------:R-:W4:Y:S04]  /*2db00*/  LDL.LU R7, [R1+0x714] ;  /* 0x0007140001077983 */ /* 0x000f280000300800 */
[----:B------:R-:W4:Y:S01]  /*2db10*/  LDL.LU R17, [R1+0x710] ;  /* 0x0007100001117983 */ /* 0x000f220000300800 */
[----:B0-----:R-:W-:-:S03]  /*2db20*/  IMAD.WIDE R12, R4, 0x2, R2 ;  /* 0x00000002040c7825 */ /* 0x001fc600078e0202 */
[----:B------:R-:W4:Y:S04]  /*2db30*/  LDL.LU R4, [R1+0x940] ;  /* 0x0009400001047983 */ /* 0x000f280000300800 */
[----:B------:R0:W-:Y:S04]  /*2db40*/  STL.64 [R1+0x340], R12 ;  /* 0x0003400c01007387 */ /* 0x0001e80000100a00 */
        /* <DEDUP_REMOVED lines=8> */
[----:B0-----:R-:W4:Y:S01]  /*2dbd0*/  LDL.LU R12, [R1+0x954] ;  /* 0x00095400010c7983 */ /* 0x001f220000300800 */
[----:B--2---:R-:W-:-:S03]  /*2dbe0*/  IMAD.WIDE R20, R26, 0x2, R2 ;  /* 0x000000021a147825 */ /* 0x004fc600078e0202 */
[----:B------:R-:W2:Y:S04]  /*2dbf0*/  LDL.LU R26, [R1+0x968] ;  /* 0x00096800011a7983 */ /* 0x000ea80000300800 */
[----:B------:R3:W-:Y:S04]  /*2dc00*/  STL.64 [R1+0x378], R20 ;  /* 0x0003781401007387 */ /* 0x0007e80000100a00 */
[----:B------:R-:W2:Y:S01]  /*2dc10*/  LDL.LU R13, [R1+0x96c] ;  /* 0x00096c00010d7983 */ /* 0x000ea20000300800 */
[----:B---3--:R-:W-:-:S03]  /*2dc20*/  IMAD.WIDE R20, R27, 0x2, R2 ;  /* 0x000000021b147825 */ /* 0x008fc600078e0202 */
[----:B------:R-:W3:Y:S04]  /*2dc30*/  LDL.LU R27, [R1+0x6ec] ;  /* 0x0006ec00011b7983 */ /* 0x000ee80000300800 */
[----:B------:R0:W-:Y:S02]  /*2dc40*/  STL.64 [R1+0x390], R20 ;  /* 0x0003901401007387 */ /* 0x0001e40000100a00 */
[----:B0-----:R-:W-:-:S04]  /*2dc50*/  IMAD.WIDE R20, R10, 0x2, R2 ;  /* 0x000000020a147825 */ /* 0x001fc800078e0202 */
[--C-:B----4-:R-:W-:Y:S02]  /*2dc60*/  IMAD.WIDE R22, R5, 0x2, R2.reuse ;  /* 0x0000000205167825 */ /* 0x110fe400078e0202 */
[----:B------:R-:W4:Y:S04]  /*2dc70*/  LDL.LU R5, [R1+0x6e8] ;  /* 0x0006e80001057983 */ /* 0x000f280000300800 */
[----:B------:R0:W-:Y:S04]  /*2dc80*/  STL.64 [R1+0x3a0], R20 ;  /* 0x0003a01401007387 */ /* 0x0001e80000100a00 */
[----:B------:R1:W-:Y:S04]  /*2dc90*/  STL.64 [R1+0x3b8], R22 ;  /* 0x0003b81601007387 */ /* 0x0003e80000100a00 */
[----:B------:R-:W4:Y:S01]  /*2dca0*/  LDL.LU R10, [R1+0x978] ;  /* 0x00097800010a7983 */ /* 0x000f220000300800 */
[----:B0-----:R-:W-:-:S03]  /*2dcb0*/  IMAD.WIDE R20, R11, 0x2, R2 ;  /* 0x000000020b147825 */ /* 0x001fc600078e0202 */
[----:B------:R-:W4:Y:S01]  /*2dcc0*/  LDL.LU R11, [R1+0x97c] ;  /* 0x00097c00010b7983 */ /* 0x000f220000300800 */
[----:B-1----:R-:W-:-:S03]  /*2dcd0*/  IMAD.WIDE R22, R8, 0x2, R2 ;  /* 0x0000000208167825 */ /* 0x002fc600078e0202 */
[----:B------:R0:W-:Y:S04]  /*2dce0*/  STL.64 [R1+0x3c8], R20 ;  /* 0x0003c81401007387 */ /* 0x0001e80000100a00 */
[----:B------:R-:W4:Y:S04]  /*2dcf0*/  LDL.LU R8, [R1+0x6dc] ;  /* 0x0006dc0001087983 */ /* 0x000f280000300800 */
[----:B------:R1:W-:Y:S01]  /*2dd00*/  STL.64 [R1+0x3e8], R22 ;  /* 0x0003e81601007387 */ /* 0x0003e20000100a00 */
[----:B0-----:R-:W-:-:S03]  /*2dd10*/  IMAD.WIDE R20, R9, 0x2, R2 ;  /* 0x0000000209147825 */ /* 0x001fc600078e0202 */
[----:B------:R-:W4:Y:S04]  /*2dd20*/  LDL.LU R9, [R1+0x6d8] ;  /* 0x0006d80001097983 */ /* 0x000f280000300800 */
[----:B------:R0:W-:Y:S01]  /*2dd30*/  STL.64 [R1+0x3f8], R20 ;  /* 0x0003f81401007387 */ /* 0x0001e20000100a00 */
[----:B-1----:R-:W-:-:S04]  /*2dd40*/  IMAD.WIDE R22, R18, 0x2, R2 ;  /* 0x0000000212167825 */ /* 0x002fc800078e0202 */
[--C-:B0-----:R-:W-:Y:S02]  /*2dd50*/  IMAD.WIDE R20, R6, 0x2, R2.reuse ;  /* 0x0000000206147825 */ /* 0x101fe400078e0202 */
[----:B------:R-:W4:Y:S04]  /*2dd60*/  LDL.LU R6, [R1+0x990] ;  /* 0x0009900001067983 */ /* 0x000f280000300800 */
[----:B------:R0:W-:Y:S04]  /*2dd70*/  STL.64 [R1+0x408], R22 ;  /* 0x0004081601007387 */ /* 0x0001e80000100a00 */
[----:B------:R1:W-:Y:S01]  /*2dd80*/  STL.64 [R1+0x420], R20 ;  /* 0x0004201401007387 */ /* 0x0003e20000100a00 */
[----:B0-----:R-:W-:-:S04]  /*2dd90*/  IMAD.WIDE R22, R19, 0x2, R2 ;  /* 0x0000000213167825 */ /* 0x001fc800078e0202 */
[--C-:B-1----:R-:W-:Y:S01]  /*2dda0*/  IMAD.WIDE R20, R16, 0x2, R2.reuse ;  /* 0x0000000210147825 */ /* 0x102fe200078e0202 */
[----:B------:R-:W-:Y:S03]  /*2ddb0*/  STL.64 [R1+0x430], R22 ;  /* 0x0004301601007387 */ /* 0x000fe60000100a00 */
[--C-:B------:R-:W-:Y:S02]  /*2ddc0*/  IMAD.WIDE R18, R7, 0x2, R2.reuse ;  /* 0x0000000207127825 */ /* 0x100fe400078e0202 */
[----:B------:R-:W4:Y:S04]  /*2ddd0*/  LDL.LU R7, [R1+0x994] ;  /* 0x0009940001077983 */ /* 0x000f280000300800 */
[----:B------:R-:W-:Y:S04]  /*2dde0*/  STL.64 [R1+0x448], R20 ;  /* 0x0004481401007387 */ /* 0x000fe80000100a00 */
[----:B------:R0:W-:Y:S01]  /*2ddf0*/  STL.64 [R1+0x458], R18 ;  /* 0x0004581201007387 */ /* 0x0001e20000100a00 */
[----:B------:R-:W-:-:S04]  /*2de00*/  IMAD.WIDE R16, R17, 0x2, R2 ;  /* 0x0000000211107825 */ /* 0x000fc800078e0202 */
[--C-:B0-----:R-:W-:Y:S02]  /*2de10*/  IMAD.WIDE R18, R4, 0x2, R2.reuse ;  /* 0x0000000204127825 */ /* 0x101fe400078e0202 */
[----:B------:R-:W4:Y:S04]  /*2de20*/  LDL.LU R4, [R1+0x9a0] ;  /* 0x0009a00001047983 */ /* 0x000f280000300800 */
[----:B------:R-:W-:Y:S04]  /*2de30*/  STL.64 [R1+0x470], R16 ;  /* 0x0004701001007387 */ /* 0x000fe80000100a00 */
[----:B------:R0:W-:Y:S02]  /*2de40*/  STL.64 [R1+0x480], R18 ;  /* 0x0004801201007387 */ /* 0x0001e40000100a00 */
[----:B0-----:R-:W-:-:S02]  /*2de50*/  IMAD.WIDE R18, R28, 0x2, R2 ;  /* 0x000000021c127825 */ /* 0x001fc400078e0202 */
[----:B------:R-:W4:Y:S02]  /*2de60*/  LDL.LU R28, [R1+0x9a4] ;  /* 0x0009a400011c7983 */ /* 0x000f240000300800 */
[----:B------:R-:W-:-:S05]  /*2de70*/  IMAD.WIDE R16, R14, 0x2, R2 ;  /* 0x000000020e107825 */ /* 0x000fca00078e0202 */
[----:B------:R0:W-:Y:S04]  /*2de80*/  STL.64 [R1+0x498], R16 ;  /* 0x0004981001007387 */ /* 0x0001e80000100a00 */
[----:B------:R-:W-:Y:S01]  /*2de90*/  STL.64 [R1+0x4a8], R18 ;  /* 0x0004a81201007387 */ /* 0x000fe20000100a00 */
[----:B0-----:R-:W-:-:S04]  /*2dea0*/  IMAD.WIDE R16, R15, 0x2, R2 ;  /* 0x000000020f107825 */ /* 0x001fc800078e0202 */
[--C-:B------:R-:W-:Y:S02]  /*2deb0*/  IMAD.WIDE R14, R29, 0x2, R2.reuse ;  /* 0x000000021d0e7825 */ /* 0x100fe400078e0202 */
[----:B------:R-:W4:Y:S04]  /*2dec0*/  LDL.LU R29, [R1+0x6c4] ;  /* 0x0006c400011d7983 */ /* 0x000f280000300800 */
[----:B------:R0:W-:Y:S04]  /*2ded0*/  STL.64 [R1+0x4c0], R16 ;  /* 0x0004c01001007387 */ /* 0x0001e80000100a00 */
[----:B------:R2:W-:Y:S01]  /*2dee0*/  STL.64 [R1+0x4d0], R14 ;  /* 0x0004d00e01007387 */ /* 0x0005e20000100a00 */
[----:B0-----:R-:W-:-:S04]  /*2def0*/  IMAD.WIDE R16, R12, 0x2, R2 ;  /* 0x000000020c107825 */ /* 0x001fc800078e0202 */
[--C-:B--2---:R-:W-:Y:S02]  /*2df00*/  IMAD.WIDE R14, R26, 0x2, R2.reuse ;  /* 0x000000021a0e7825 */ /* 0x104fe400078e0202 */
[----:B------:R-:W2:Y:S04]  /*2df10*/  LDL.LU R26, [R1+0x6c0] ;  /* 0x0006c000011a7983 */ /* 0x000ea80000300800 */
[----:B------:R0:W-:Y:S04]  /*2df20*/  STL.64 [R1+0x4e0], R16 ;  /* 0x0004e01001007387 */ /* 0x0001e80000100a00 */
[----:B------:R3:W-:Y:S01]  /*2df30*/  STL.64 [R1+0x4f8], R14 ;  /* 0x0004f80e01007387 */ /* 0x0007e20000100a00 */
[----:B0-----:R-:W-:-:S03]  /*2df40*/  IMAD.WIDE R16, R13, 0x2, R2 ;  /* 0x000000020d107825 */ /* 0x001fc600078e0202 */
[----:B------:R-:W2:Y:S01]  /*2df50*/  LDL.LU R13, [R1+0x9b0] ;  /* 0x0009b000010d7983 */ /* 0x000ea20000300800 */
[----:B---3--:R-:W-:-:S03]  /*2df60*/  IMAD.WIDE R14, R27, 0x2, R2 ;  /* 0x000000021b0e7825 */ /* 0x008fc600078e0202 */
[----:B------:R-:W-:Y:S04]  /*2df70*/  STL.64 [R1+0x508], R16 ;  /* 0x0005081001007387 */ /* 0x000fe80000100a00 */
[----:B------:R-:W3:Y:S04]  /*2df80*/  LDL.LU R27, [R1+0x9b4] ;  /* 0x0009b400011b7983 */ /* 0x000ee80000300800 */
[----:B------:R4:W-:Y:S02]  /*2df90*/  STL.64 [R1+0x520], R14 ;  /* 0x0005200e01007387 */ /* 0x0009e40000100a00 */
[----:B----4-:R-:W-:-:S02]  /*2dfa0*/  IMAD.WIDE R14, R5, 0x2, R2 ;  /* 0x00000002050e7825 */ /* 0x010fc400078e0202 */
[----:B------:R-:W4:Y:S04]  /*2dfb0*/  LDL.LU R5, [R1+0x6b4] ;  /* 0x0006b40001057983 */ /* 0x000f280000300800 */
[----:B------:R0:W-:Y:S01]  /*2dfc0*/  STL.64 [R1+0x530], R14 ;  /* 0x0005300e01007387 */ /* 0x0001e20000100a00 */
[----:B------:R-:W-:-:S04]  /*2dfd0*/  IMAD.WIDE R16, R10, 0x2, R2 ;  /* 0x000000020a107825 */ /* 0x000fc800078e0202 */
[--C-:B0-----:R-:W-:Y:S02]  /*2dfe0*/  IMAD.WIDE R14, R11, 0x2, R2.reuse ;  /* 0x000000020b0e7825 */ /* 0x101fe400078e0202 */
[----:B------:R-:W4:Y:S04]  /*2dff0*/  LDL.LU R11, [R1+0x6b0] ;  /* 0x0006b000010b7983 */ /* 0x000f280000300800 */
[----:B------:R0:W-:Y:S04]  /*2e000*/  STL.64 [R1+0x548], R16 ;  /* 0x0005481001007387 */ /* 0x0001e80000100a00 */
[----:B------:R1:W-:Y:S01]  /*2e010*/  STL.64 [R1+0x558], R14 ;  /* 0x0005580e01007387 */ /* 0x0003e20000100a00 */
[----:B0-----:R-:W-:-:S03]  /*2e020*/  IMAD.WIDE R16, R8, 0x2, R2 ;  /* 0x0000000208107825 */ /* 0x001fc600078e0202 */
[----:B------:R-:W4:Y:S01]  /*2e030*/  LDL.LU R8, [R1+0x9c8] ;  /* 0x0009c80001087983 */ /* 0x000f220000300800 */
[----:B-1----:R-:W-:-:S03]  /*2e040*/  IMAD.WIDE R14, R9, 0x2, R2 ;  /* 0x00000002090e7825 */ /* 0x002fc600078e0202 */
[----:B------:R0:W-:Y:S04]  /*2e050*/  STL.64 [R1+0x570], R16 ;  /* 0x0005701001007387 */ /* 0x0001e80000100a00 */
[----:B------:R-:W4:Y:S04]  /*2e060*/  LDL.LU R18, [R1+0x9cc] ;  /* 0x0009cc0001127983 */ /* 0x000f280000300800 */
[----:B------:R-:W4:Y:S04]  /*2e070*/  LDL.LU R9, [R1+0x9d8] ;  /* 0x0009d80001097983 */ /* 0x000f280000300800 */
[----:B------:R1:W-:Y:S04]  /*2e080*/  STL.64 [R1+0x580], R14 ;  /* 0x0005800e01007387 */ /* 0x0003e80000100a00 */
[----:B------:R-:W4:Y:S04]  /*2e090*/  LDL.LU R19, [R1+0x9dc] ;  /* 0x0009dc0001137983 */ /* 0x000f280000300800 */
[----:B0-----:R-:W4:Y:S01]  /*2e0a0*/  LDL.LU R16, [R1+0x9f0] ;  /* 0x0009f00001107983 */ /* 0x001f220000300800 */
[----:B-1----:R-:W-:-:S05]  /*2e0b0*/  IMAD.WIDE R14, R6, 0x2, R2 ;  /* 0x00000002060e7825 */ /* 0x002fca00078e0202 */
[----:B------:R0:W-:Y:S04]  /*2e0c0*/  STL.64 [R1+0x598], R14 ;  /* 0x0005980e01007387 */ /* 0x0001e80000100a00 */
[----:B------:R-:W4:Y:S04]  /*2e0d0*/  LDL.LU R6, [R1+0x9f4] ;  /* 0x0009f40001067983 */ /* 0x000f280000300800 */
[----:B------:R-:W4:Y:S01]  /*2e0e0*/  LDL.LU R17, [R1+0xa08] ;  /* 0x000a080001117983 */ /* 0x000f220000300800 */
[----:B0-----:R-:W-:-:S03]  /*2e0f0*/  IMAD.WIDE R14, R7, 0x2, R2 ;  /* 0x00000002070e7825 */ /* 0x001fc600078e0202 */
[----:B------:R-:W4:Y:S04]  /*2e100*/  LDL.LU R7, [R1+0xa0c] ;  /* 0x000a0c0001077983 */ /* 0x000f280000300800 */
[----:B------:R0:W-:Y:S04]  /*2e110*/  STL.64 [R1+0x5a8], R14 ;  /* 0x0005a80e01007387 */ /* 0x0001e80000100a00 */
[----:B0-----:R-:W4:Y:S01]  /*2e120*/  LDL.LU R14, [R1+0xa18] ;  /* 0x000a1800010e7983 */ /* 0x001f220000300800 */
[----:B------:R-:W-:-:S03]  /*2e130*/  IMAD.WIDE R20, R4, 0x2, R2 ;  /* 0x0000000204147825 */ /* 0x000fc600078e0202 */
        /* <DEDUP_REMOVED lines=11> */
[----:B--2---:R-:W-:-:S03]  /*2e1f0*/  IMAD.WIDE R20, R26, 0x2, R2 ;  /* 0x000000021a147825 */ /* 0x004fc600078e0202 */
[----:B------:R-:W2:Y:S04]  /*2e200*/  LDL.LU R26, [R1+0xa54] ;  /* 0x000a5400011a7983 */ /* 0x000ea80000300800 */
[----:B------:R0:W-:Y:S02]  /*2e210*/  STL.64 [R1+0x5f8], R20 ;  /* 0x0005f81401007387 */ /* 0x0001e40000100a00 */
[----:B0-----:R-:W-:-:S04]  /*2e220*/  IMAD.WIDE R20, R13, 0x2, R2 ;  /* 0x000000020d147825 */ /* 0x001fc800078e0202 */
[--C-:B---3--:R-:W-:Y:S02]  /*2e230*/  IMAD.WIDE R22, R27, 0x2, R2.reuse ;  /* 0x000000021b167825 */ /* 0x108fe400078e0202 */
[----:B------:R-:W3:Y:S04]  /*2e240*/  LDL.LU R27, [R1+0xa60] ;  /* 0x000a6000011b7983 */ /* 0x000ee80000300800 */
[----:B------:R4:W-:Y:S04]  /*2e250*/  STL.64 [R1+0x610], R20 ;  /* 0x0006101401007387 */ /* 0x0009e80000100a00 */
[----:B------:R0:W-:Y:S04]  /*2e260*/  STL.64 [R1+0x620], R22 ;  /* 0x0006201601007387 */ /* 0x0001e80000100a00 */
[----:B------:R-:W3:Y:S01]  /*2e270*/  LDL.LU R13, [R1+0xa64] ;  /* 0x000a6400010d7983 */ /* 0x000ee20000300800 */
[----:B----4-:R-:W-:-:S03]  /*2e280*/  IMAD.WIDE R20, R5, 0x2, R2 ;  /* 0x0000000205147825 */ /* 0x010fc600078e0202 */
[----:B------:R-:W4:Y:S04]  /*2e290*/  LDL.LU R5, [R1+0xa70] ;  /* 0x000a700001057983 */ /* 0x000f280000300800 */
[----:B------:R1:W-:Y:S01]  /*2e2a0*/  STL.64 [R1+0x638], R20 ;  /* 0x0006381401007387 */ /* 0x0003e20000100a00 */
[----:B0-----:R-:W-:-:S03]  /*2e2b0*/  IMAD.WIDE R22, R11, 0x2, R2 ;  /* 0x000000020b167825 */ /* 0x001fc600078e0202 */
[----:B------:R-:W4:Y:S04]  /*2e2c0*/  LDL.LU R11, [R1+0xa74] ;  /* 0x000a7400010b7983 */ /* 0x000f280000300800 */
[----:B------:R0:W-:Y:S01]  /*2e2d0*/  STL.64 [R1+0x648], R22 ;  /* 0x0006481601007387 */ /* 0x0001e20000100a00 */
[----:B-1----:R-:W-:-:S03]  /*2e2e0*/  IMAD.WIDE R20, R8, 0x2, R2 ;  /* 0x0000000208147825 */ /* 0x002fc600078e0202 */
[----:B------:R-:W4:Y:S04]  /*2e2f0*/  LDL.LU R8, [R1+0xa80] ;  /* 0x000a800001087983 */ /* 0x000f280000300800 */
[----:B------:R1:W-:Y:S01]  /*2e300*/  STL.64 [R1+0x660], R20 ;  /* 0x0006601401007387 */ /* 0x0003e20000100a00 */
[----:B0-----:R-:W-:-:S04]  /*2e310*/  IMAD.WIDE R22, R18, 0x2, R2 ;  /* 0x0000000212167825 */ /* 0x001fc800078e0202 */
[--C-:B-1----:R-:W-:Y:S02]  /*2e320*/  IMAD.WIDE R20, R9, 0x2, R2.reuse ;  /* 0x0000000209147825 */ /* 0x102fe400078e0202 */
[----:B------:R-:W4:Y:S04]  /*2e330*/  LDL.LU R9, [R1+0xa84] ;  /* 0x000a840001097983 */ /* 0x000f280000300800 */
[----:B------:R0:W-:Y:S04]  /*2e340*/  STL.64 [R1+0x670], R22 ;  /* 0x0006701601007387 */ /* 0x0001e80000100a00 */
[----:B------:R1:W-:Y:S01]  /*2e350*/  STL.64 [R1+0x688], R20 ;  /* 0x0006881401007387 */ /* 0x0003e20000100a00 */
[----:B0-----:R-:W-:-:S04]  /*2e360*/  IMAD.WIDE R22, R19, 0x2, R2 ;  /* 0x0000000213167825 */ /* 0x001fc800078e0202 */
[--C-:B-1----:R-:W-:Y:S01]  /*2e370*/  IMAD.WIDE R20, R16, 0x2, R2.reuse ;  /* 0x0000000210147825 */ /* 0x102fe200078e0202 */
[----:B------:R-:W-:Y:S03]  /*2e380*/  STL.64 [R1+0x698], R22 ;  /* 0x0006981601007387 */ /* 0x000fe60000100a00 */
[--C-:B------:R-:W-:Y:S02]  /*2e390*/  IMAD.WIDE R18, R6, 0x2, R2.reuse ;  /* 0x0000000206127825 */ /* 0x100fe400078e0202 */
[----:B------:R-:W4:Y:S02]  /*2e3a0*/  LDL.LU R6, [R1+0xa90] ;  /* 0x000a900001067983 */ /* 0x000f240000300800 */
[--C-:B------:R-:W-:Y:S02]  /*2e3b0*/  IMAD.WIDE R16, R17, 0x2, R2.reuse ;  /* 0x0000000211107825 */ /* 0x100fe400078e0202 */
[----:B------:R-:W-:Y:S04]  /*2e3c0*/  STL.64 [R1+0x6b0], R20 ;  /* 0x0006b01401007387 */ /* 0x000fe80000100a00 */
[----:B------:R0:W-:Y:S02]  /*2e3d0*/  STL.64 [R1+0x6c0], R18 ;  /* 0x0006c01201007387 */ /* 0x0001e40000100a00 */
[----:B0-----:R-:W-:-:S02]  /*2e3e0*/  IMAD.WIDE R18, R7, 0x2, R2 ;  /* 0x0000000207127825 */ /* 0x001fc400078e0202 */
[----:B------:R-:W4:Y:S04]  /*2e3f0*/  LDL.LU R7, [R1+0xa94] ;  /* 0x000a940001077983 */ /* 0x000f280000300800 */
[----:B------:R0:W-:Y:S04]  /*2e400*/  STL.64 [R1+0x6d8], R16 ;  /* 0x0006d81001007387 */ /* 0x0001e80000100a00 */
[----:B------:R1:W-:Y:S01]  /*2e410*/  STL.64 [R1+0x6e8], R18 ;  /* 0x0006e81201007387 */ /* 0x0003e20000100a00 */
[----:B0-----:R-:W-:-:S04]  /*2e420*/  IMAD.WIDE R16, R14, 0x2, R2 ;  /* 0x000000020e107825 */ /* 0x001fc800078e0202 */
[--C-:B-1----:R-:W-:Y:S02]  /*2e430*/  IMAD.WIDE R18, R4, 0x2, R2.reuse ;  /* 0x0000000204127825 */ /* 0x102fe400078e0202 */
[----:B------:R-:W4:Y:S04]  /*2e440*/  LDL.LU R4, [R1+0xaa0] ;  /* 0x000aa00001047983 */ /* 0x000f280000300800 */
[----:B------:R0:W-:Y:S04]  /*2e450*/  STL.64 [R1+0x700], R16 ;  /* 0x0007001001007387 */ /* 0x0001e80000100a00 */
[----:B------:R-:W-:Y:S01]  /*2e460*/  STL.64 [R1+0x710], R18 ;  /* 0x0007101201007387 */ /* 0x000fe20000100a00 */
[----:B0-----:R-:W-:-:S04]  /*2e470*/  IMAD.WIDE R16, R15, 0x2, R2 ;  /* 0x000000020f107825 */ /* 0x001fc800078e0202 */
[--C-:B------:R-:W-:Y:S02]  /*2e480*/  IMAD.WIDE R14, R28, 0x2, R2.reuse ;  /* 0x000000021c0e7825 */ /* 0x100fe400078e0202 */
[----:B------:R-:W4:Y:S04]  /*2e490*/  LDL.LU R28, [R1+0xaa4] ;  /* 0x000aa400011c7983 */ /* 0x000f280000300800 */
[----:B------:R-:W-:Y:S04]  /*2e4a0*/  STL.64 [R1+0x728], R16 ;  /* 0x0007281001007387 */ /* 0x000fe80000100a00 */
[----:B------:R0:W-:Y:S02]  /*2e4b0*/  STL.64 [R1+0x738], R14 ;  /* 0x0007380e01007387 */ /* 0x0001e40000100a00 */
[----:B0-----:R-:W-:-:S02]  /*2e4c0*/  IMAD.WIDE R14, R29, 0x2, R2 ;  /* 0x000000021d0e7825 */ /* 0x001fc400078e0202 */
[----:B------:R-:W4:Y:S02]  /*2e4d0*/  LDL.LU R29, [R1+0xab0] ;  /* 0x000ab000011d7983 */ /* 0x000f240000300800 */
[----:B------:R-:W-:-:S05]  /*2e4e0*/  IMAD.WIDE R16, R12, 0x2, R2 ;  /* 0x000000020c107825 */ /* 0x000fca00078e0202 */
[----:B------:R0:W-:Y:S04]  /*2e4f0*/  STL.64 [R1+0x748], R16 ;  /* 0x0007481001007387 */ /* 0x0001e80000100a00 */
[----:B------:R2:W-:Y:S01]  /*2e500*/  STL.64 [R1+0x760], R14 ;  /* 0x0007600e01007387 */ /* 0x0005e20000100a00 */
[----:B0-----:R-:W-:-:S03]  /*2e510*/  IMAD.WIDE R16, R10, 0x2, R2 ;  /* 0x000000020a107825 */ /* 0x001fc600078e0202 */
[----:B------:R-:W4:Y:S04]  /*2e520*/  LDL.LU R10, [R1+0xab4] ;  /* 0x000ab400010a7983 */ /* 0x000f280000300800 */
[----:B------:R3:W-:Y:S01]  /*2e530*/  STL.64 [R1+0x770], R16 ;  /* 0x0007701001007387 */ /* 0x0007e20000100a00 */
[----:B--2---:R-:W-:-:S03]  /*2e540*/  IMAD.WIDE R14, R26, 0x2, R2 ;  /* 0x000000021a0e7825 */ /* 0x004fc600078e0202 */
[----:B------:R-:W2:Y:S04]  /*2e550*/  LDL.LU R26, [R1+0xac0] ;  /* 0x000ac000011a7983 */ /* 0x000ea80000300800 */
[----:B------:R0:W-:Y:S01]  /*2e560*/  STL.64 [R1+0x788], R14 ;  /* 0x0007880e01007387 */ /* 0x0001e20000100a00 */
[----:B---3--:R-:W-:-:S03]  /*2e570*/  IMAD.WIDE R16, R27, 0x2, R2 ;  /* 0x000000021b107825 */ /* 0x008fc600078e0202 */
[----:B------:R-:W3:Y:S04]  /*2e580*/  LDL.LU R27, [R1+0xac4] ;  /* 0x000ac400011b7983 */ /* 0x000ee80000300800 */
[----:B------:R-:W-:Y:S01]  /*2e590*/  STL.64 [R1+0x798], R16 ;  /* 0x0007981001007387 */ /* 0x000fe20000100a00 */
[----:B0-----:R-:W-:-:S04]  /*2e5a0*/  IMAD.WIDE R14, R13, 0x2, R2 ;  /* 0x000000020d0e7825 */ /* 0x001fc800078e0202 */
[--C-:B----4-:R-:W-:Y:S02]  /*2e5b0*/  IMAD.WIDE R12, R5, 0x2, R2.reuse ;  /* 0x00000002050c7825 */ /* 0x110fe400078e0202 */
[----:B------:R-:W4:Y:S04]  /*2e5c0*/  LDL.LU R5, [R1+0xad0] ;  /* 0x000ad00001057983 */ /* 0x000f280000300800 */
[----:B------:R0:W-:Y:S04]  /*2e5d0*/  STL.64 [R1+0x7b0], R14 ;  /* 0x0007b00e01007387 */ /* 0x0001e80000100a00 */
[----:B------:R1:W-:Y:S01]  /*2e5e0*/  STL.64 [R1+0x7c0], R12 ;  /* 0x0007c00c01007387 */ /* 0x0003e20000100a00 */
[----:B0-----:R-:W-:-:S03]  /*2e5f0*/  IMAD.WIDE R14, R11, 0x2, R2 ;  /* 0x000000020b0e7825 */ /* 0x001fc600078e0202 */
[----:B------:R-:W4:Y:S04]  /*2e600*/  LDL.LU R11, [R1+0xad4] ;  /* 0x000ad400010b7983 */ /* 0x000f280000300800 */
[----:B------:R-:W-:Y:S04]  /*2e610*/  STL.64 [R1+0x7d8], R14 ;  /* 0x0007d80e01007387 */ /* 0x000fe80000100a00 */
[----:B------:R-:W4:Y:S01]  /*2e620*/  LDL.LU R18, [R1+0xae0] ;  /* 0x000ae00001127983 */ /* 0x000f220000300800 */
[----:B-1----:R-:W-:-:S03]  /*2e630*/  IMAD.WIDE R12, R8, 0x2, R2 ;  /* 0x00000002080c7825 */ /* 0x002fc600078e0202 */
        /* <DEDUP_REMOVED lines=26> */
[----:B------:R0:W-:Y:S02]  /*2e7e0*/  STL.64 [R1+0x860], R20 ;  /* 0x0008601401007387 */ /* 0x0001e40000100a00 */
[----:B0-----:R-:W-:-:S04]  /*2e7f0*/  IMAD.WIDE R20, R10, 0x2, R2 ;  /* 0x000000020a147825 */ /* 0x001fc800078e0202 */
[--C-:B--2---:R-:W-:Y:S02]  /*2e800*/  IMAD.WIDE R22, R26, 0x2, R2.reuse ;  /* 0x000000021a167825 */ /* 0x104fe400078e0202 */
[----:B------:R-:W2:Y:S04]  /*2e810*/  LDL.LU R26, [R1+0xb54] ;  /* 0x000b5400011a7983 */ /* 0x000ea80000300800 */
[----:B------:R3:W-:Y:S04]  /*2e820*/  STL.64 [R1+0x878], R20 ;  /* 0x0008781401007387 */ /* 0x0007e80000100a00 */
[----:B------:R4:W-:Y:S04]  /*2e830*/  STL.64 [R1+0x888], R22 ;  /* 0x0008881601007387 */ /* 0x0009e80000100a00 */
[----:B------:R-:W2:Y:S01]  /*2e840*/  LDL.LU R10, [R1+0xb60] ;  /* 0x000b6000010a7983 */ /* 0x000ea20000300800 */
[----:B---3--:R-:W-:-:S03]  /*2e850*/  IMAD.WIDE R20, R27, 0x2, R2 ;  /* 0x000000021b147825 */ /* 0x008fc600078e0202 */
[----:B------:R-:W3:Y:S04]  /*2e860*/  LDL.LU R27, [R1+0xb64] ;  /* 0x000b6400011b7983 */ /* 0x000ee80000300800 */
[----:B------:R0:W-:Y:S01]  /*2e870*/  STL.64 [R1+0x8a0], R20 ;  /* 0x0008a01401007387 */ /* 0x0001e20000100a00 */
[----:B----4-:R-:W-:-:S03]  /*2e880*/  IMAD.WIDE R22, R5, 0x2, R2 ;  /* 0x0000000205167825 */ /* 0x010fc600078e0202 */
        /* <DEDUP_REMOVED lines=38> */
[----:B------:R-:W4:Y:S01]  /*2eaf0*/  LDL.LU R13, [R1+0xbb0] ;  /* 0x000bb000010d7983 */ /* 0x000f220000300800 */
[----:B-1----:R-:W-:-:S03]  /*2eb00*/  IMAD.WIDE R14, R29, 0x2, R2 ;  /* 0x000000021d0e7825 */ /* 0x002fc600078e0202 */
[----:B------:R-:W-:Y:S04]  /*2eb10*/  STL.64 [R1+0x9d8], R16 ;  /* 0x0009d81001007387 */ /* 0x000fe80000100a00 */
[----:B------:R-:W4:Y:S04]  /*2eb20*/  LDL.LU R29, [R1+0xbb4] ;  /* 0x000bb400011d7983 */ /* 0x000f280000300800 */
[----:B------:R2:W-:Y:S02]  /*2eb30*/  STL.64 [R1+0x9f0], R14 ;  /* 0x0009f00e01007387 */ /* 0x0005e40000100a00 */
[----:B--2---:R-:W-:-:S02]  /*2eb40*/  IMAD.WIDE R14, R26, 0x2, R2 ;  /* 0x000000021a0e7825 */ /* 0x004fc400078e0202 */
[----:B------:R-:W2:Y:S04]  /*2eb50*/  LDL.LU R26, [R1+0xbc0] ;  /* 0x000bc000011a7983 */ /* 0x000ea80000300800 */
[----:B------:R3:W-:Y:S01]  /*2eb60*/  STL.64 [R1+0xa08], R14 ;  /* 0x000a080e01007387 */ /* 0x0007e20000100a00 */
[----:B------:R-:W-:-:S04]  /*2eb70*/  IMAD.WIDE R16, R10, 0x2, R2 ;  /* 0x000000020a107825 */ /* 0x000fc800078e0202 */
[--C-:B---3--:R-:W-:Y:S02]  /*2eb80*/  IMAD.WIDE R14, R27, 0x2, R2.reuse ;  /* 0x000000021b0e7825 */ /* 0x108fe400078e0202 */
[----:B------:R-:W3:Y:S04]  /*2eb90*/  LDL.LU R27, [R1+0xbc4] ;  /* 0x000bc400011b7983 */ /* 0x000ee80000300800 */
[----:B------:R4:W-:Y:S04]  /*2eba0*/  STL.64 [R1+0xa18], R16 ;  /* 0x000a181001007387 */ /* 0x0009e80000100a00 */
[----:B------:R0:W-:Y:S01]  /*2ebb0*/  STL.64 [R1+0xa30], R14 ;  /* 0x000a300e01007387 */ /* 0x0001e20000100a00 */
[----:B----4-:R-:W-:-:S03]  /*2ebc0*/  IMAD.WIDE R16, R5, 0x2, R2 ;  /* 0x0000000205107825 */ /* 0x010fc600078e0202 */
[----:B------:R-:W4:Y:S04]  /*2ebd0*/  LDL.LU R5, [R1+0xbd0] ;  /* 0x000bd00001057983 */ /* 0x000f280000300800 */
[----:B------:R1:W-:Y:S04]  /*2ebe0*/  STL.64 [R1+0xa40], R16 ;  /* 0x000a401001007387 */ /* 0x0003e80000100a00 */
[----:B------:R-:W4:Y:S01]  /*2ebf0*/  LDL.LU R18, [R1+0xbd4] ;  /* 0x000bd40001127983 */ /* 0x000f220000300800 */
[----:B0-----:R-:W-:-:S03]  /*2ec00*/  IMAD.WIDE R14, R11, 0x2, R2 ;  /* 0x000000020b0e7825 */ /* 0x001fc600078e0202 */
[----:B------:R-:W4:Y:S04]  /*2ec10*/  LDL.LU R11, [R1+0xbe0] ;  /* 0x000be000010b7983 */ /* 0x000f280000300800 */
[----:B------:R0:W-:Y:S04]  /*2ec20*/  STL.64 [R1+0xa50], R14 ;  /* 0x000a500e01007387 */ /* 0x0001e80000100a00 */
[----:B------:R-:W4:Y:S04]  /*2ec30*/  LDL.LU R19, [R1+0xbe4] ;  /* 0x000be40001137983 */ /* 0x000f280000300800 */
[----:B-1----:R-:W4:Y:S01]  /*2ec40*/  LDL.LU R16, [R1+0xbf0] ;  /* 0x000bf00001107983 */ /* 0x002f220000300800 */
[----:B0-----:R-:W-:-:S05]  /*2ec50*/  IMAD.WIDE R14, R8, 0x2, R2 ;  /* 0x00000002080e7825 */ /* 0x001fca00078e0202 */
        /* <DEDUP_REMOVED lines=21> */
[----:B------:R0:W-:Y:S01]  /*2edb0*/  STL.64 [R1+0xab0], R20 ;  /* 0x000ab01401007387 */ /* 0x0001e20000100a00 */
[----:B------:R-:W-:-:S03]  /*2edc0*/  IMAD.WIDE R22, R29, 0x2, R2 ;  /* 0x000000021d167825 */ /* 0x000fc600078e0202 */
[----:B------:R-:W4:Y:S01]  /*2edd0*/  LDL.LU R29, [R1+0xc50] ;  /* 0x000c5000011d7983 */ /* 0x000f220000300800 */
[----:B0-----:R-:W-:-:S05]  /*2ede0*/  IMAD.WIDE R20, R13, 0x2, R2 ;  /* 0x000000020d147825 */ /* 0x001fca00078e0202 */
[----:B------:R2:W-:Y:S04]  /*2edf0*/  STL.64 [R1+0xac0], R20 ;  /* 0x000ac01401007387 */ /* 0x0005e80000100a00 */
[----:B------:R3:W-:Y:S04]  /*2ee00*/  STL.64 [R1+0xad0], R22 ;  /* 0x000ad01601007387 */ /* 0x0007e80000100a00 */
[----:B------:R-:W4:Y:S01]  /*2ee10*/  LDL.LU R13, [R1+0xc54] ;  /* 0x000c5400010d7983 */ /* 0x000f220000300800 */
[----:B--2---:R-:W-:-:S03]  /*2ee20*/  IMAD.WIDE R20, R26, 0x2, R2 ;  /* 0x000000021a147825 */ /* 0x004fc600078e0202 */
[----:B------:R-:W2:Y:S04]  /*2ee30*/  LDL.LU R26, [R1+0xc60] ;  /* 0x000c6000011a7983 */ /* 0x000ea80000300800 */
[----:B------:R4:W-:Y:S01]  /*2ee40*/  STL.64 [R1+0xae0], R20 ;  /* 0x000ae01401007387 */ /* 0x0009e20000100a00 */
[----:B---3--:R-:W-:-:S03]  /*2ee50*/  IMAD.WIDE R22, R27, 0x2, R2 ;  /* 0x000000021b167825 */ /* 0x008fc600078e0202 */
[----:B------:R-:W3:Y:S04]  /*2ee60*/  LDL.LU R27, [R1+0xc64] ;  /* 0x000c6400011b7983 */ /* 0x000ee80000300800 */
[----:B------:R0:W-:Y:S01]  /*2ee70*/  STL.64 [R1+0xaf0], R22 ;  /* 0x000af01601007387 */ /* 0x0001e20000100a00 */
[----:B----4-:R-:W-:-:S03]  /*2ee80*/  IMAD.WIDE R20, R5, 0x2, R2 ;  /* 0x0000000205147825 */ /* 0x010fc600078e0202 */
        /* <DEDUP_REMOVED lines=30> */
[--C-:B-1----:R-:W-:Y:S02]  /*2f070*/  IMAD.WIDE R14, R4, 0x2, R2.reuse ;  /* 0x00000002040e7825 */ /* 0x102fe400078e0202 */
        /* <DEDUP_REMOVED lines=11> */
[----:B------:R-:W-:Y:S01]  /*2f130*/  STL.64 [R1+0xc00], R16 ;  /* 0x000c001001007387 */ /* 0x000fe20000100a00 */
[----:B-1----:R-:W-:-:S04]  /*2f140*/  IMAD.WIDE R14, R13, 0x2, R2 ;  /* 0x000000020d0e7825 */ /* 0x002fc800078e0202 */
[--C-:B--2---:R-:W-:Y:S02]  /*2f150*/  IMAD.WIDE R12, R26, 0x2, R2.reuse ;  /* 0x000000021a0c7825 */ /* 0x104fe400078e0202 */
[----:B------:R-:W2:Y:S04]  /*2f160*/  LDL.LU R26, [R1+0xcc0] ;  /* 0x000cc000011a7983 */ /* 0x000ea80000300800 */
[----:B------:R3:W-:Y:S04]  /*2f170*/  STL.64 [R1+0xc10], R14 ;  /* 0x000c100e01007387 */ /* 0x0007e80000100a00 */
[----:B------:R4:W-:Y:S01]  /*2f180*/  STL.64 [R1+0xc20], R12 ;  /* 0x000c200c01007387 */ /* 0x0009e20000100a00 */
[----:B---3--:R-:W-:-:S03]  /*2f190*/  IMAD.WIDE R14, R27, 0x2, R2 ;  /* 0x000000021b0e7825 */ /* 0x008fc600078e0202 */
[----:B------:R-:W3:Y:S04]  /*2f1a0*/  LDL.LU R27, [R1+0xcd0] ;  /* 0x000cd000011b7983 */ /* 0x000ee80000300800 */
[----:B------:R-:W-:Y:S04]  /*2f1b0*/  STL.64 [R1+0xc30], R14 ;  /* 0x000c300e01007387 */ /* 0x000fe80000100a00 */
[----:B------:R-:W3:Y:S01]  /*2f1c0*/  LDL.LU R18, [R1+0xcd8] ;  /* 0x000cd80001127983 */ /* 0x000ee20000300800 */
[----:B----4-:R-:W-:-:S03]  /*2f1d0*/  IMAD.WIDE R12, R5, 0x2, R2 ;  /* 0x00000002050c7825 */ /* 0x010fc600078e0202 */
        /* <DEDUP_REMOVED lines=41> */
[----:B------:R4:W-:Y:S01]  /*2f470*/  STL.64 [R1+0xcd0], R20 ;  /* 0x000cd01401007387 */ /* 0x0009e20000100a00 */
[----:B0-----:R-:W-:-:S04]  /*2f480*/  IMAD.WIDE R22, R18, 0x2, R2 ;  /* 0x0000000212167825 */ /* 0x001fc800078e0202 */
[--C-:B----4-:R-:W-:Y:S02]  /*2f490*/  IMAD.WIDE R20, R5, 0x2, R2.reuse ;  /* 0x0000000205147825 */ /* 0x110fe400078e0202 */
        /* <DEDUP_REMOVED lines=36> */
[----:B0-----:R-:W-:-:S02]  /*2f6e0*/  IMAD.WIDE R14, R28, 0x2, R2 ;  /* 0x000000021c0e7825 */ /* 0x001fc400078e0202 */
[----:B------:R-:W4:Y:S04]  /*2f6f0*/  LDL.LU R28, [R1+0xe30] ;  /* 0x000e3000011c7983 */ /* 0x000f280000300800 */
[----:B------:R0:W-:Y:S02]  /*2f700*/  STL.64 [R1+0xd90], R14 ;  /* 0x000d900e01007387 */ /* 0x0001e40000100a00 */
[--C-:B0-----:R-:W-:Y:S02]  /*2f710*/  IMAD.WIDE R14, R29, 0x2, R2.reuse ;  /* 0x000000021d0e7825 */ /* 0x101fe400078e0202 */
[----:B------:R-:W4:Y:S02]  /*2f720*/  LDL.LU R29, [R1+0xe40] ;  /* 0x000e4000011d7983 */ /* 0x000f240000300800 */
[----:B------:R-:W-:-:S05]  /*2f730*/  IMAD.WIDE R16, R10, 0x2, R2 ;  /* 0x000000020a107825 */ /* 0x000fca00078e0202 */
[----:B------:R2:W-:Y:S04]  /*2f740*/  STL.64 [R1+0xda0], R16 ;  /* 0x000da01001007387 */ /* 0x0005e80000100a00 */
[----:B------:R3:W-:Y:S01]  /*2f750*/  STL.64 [R1+0xda8], R14 ;  /* 0x000da80e01007387 */ /* 0x0007e20000100a00 */
[----:B--2---:R-:W-:-:S03]  /*2f760*/  IMAD.WIDE R16, R26, 0x2, R2 ;  /* 0x000000021a107825 */ /* 0x004fc600078e0202 */
[----:B------:R-:W2:Y:S04]  /*2f770*/  LDL.LU R26, [R1+0xe48] ;  /* 0x000e4800011a7983 */ /* 0x000ea80000300800 */
[----:B------:R0:W-:Y:S04]  /*2f780*/  STL.64 [R1+0xdb8], R16 ;  /* 0x000db81001007387 */ /* 0x0001e80000100a00 */
[----:B------:R-:W2:Y:S01]  /*2f790*/  LDL.LU R18, [R1+0xe58] ;  /* 0x000e580001127983 */ /* 0x000ea20000300800 */
[----:B---3--:R-:W-:-:S03]  /*2f7a0*/  IMAD.WIDE R14, R27, 0x2, R2 ;  /* 0x000000021b0e7825 */ /* 0x008fc600078e0202 */
[----:B------:R-:W3:Y:S04]  /*2f7b0*/  LDL.LU R27, [R1+0xe68] ;  /* 0x000e6800011b7983 */ /* 0x000ee80000300800 */
[----:B------:R4:W-:Y:S04]  /*2f7c0*/  STL.64 [R1+0xdc0], R14 ;  /* 0x000dc00e01007387 */ /* 0x0009e80000100a00 */
[----:B------:R-:W3:Y:S04]  /*2f7d0*/  LDL.LU R19, [R1+0xe70] ;  /* 0x000e700001137983 */ /* 0x000ee80000300800 */
[----:B0-----:R-:W3:Y:S01]  /*2f7e0*/  LDL.LU R16, [R1+0xe80] ;  /* 0x000e800001107983 */ /* 0x001ee20000300800 */
[----:B----4-:R-:W-:-:S05]  /*2f7f0*/  IMAD.WIDE R14, R5, 0x2, R2 ;  /* 0x00000002050e7825 */ /* 0x010fca00078e0202 */
        /* <DEDUP_REMOVED lines=21> */
[----:B------:R0:W-:Y:S02]  /*2f950*/  STL.64 [R1+0xe10], R20 ;  /* 0x000e101401007387 */ /* 0x0001e40000100a00 */
[----:B0-----:R-:W-:-:S04]  /*2f960*/  IMAD.WIDE R20, R13, 0x2, R2 ;  /* 0x000000020d147825 */ /* 0x001fc800078e0202 */
[--C-:B------:R-:W-:Y:S02]  /*2f970*/  IMAD.WIDE R22, R4, 0x2, R2.reuse ;  /* 0x0000000204167825 */ /* 0x100fe400078e0202 */
[----:B------:R-:W4:Y:S04]  /*2f980*/  LDL.LU R4, [R1+0xf10] ;  /* 0x000f100001047983 */ /* 0x000f280000300800 */
[----:B------:R0:W-:Y:S04]  /*2f990*/  STL.64 [R1+0xe18], R20 ;  /* 0x000e181401007387 */ /* 0x0001e80000100a00 */
[----:B------:R1:W-:Y:S04]  /*2f9a0*/  STL.64 [R1+0xe28], R22 ;  /* 0x000e281601007387 */ /* 0x0003e80000100a00 */
[----:B------:R-:W4:Y:S01]  /*2f9b0*/  LDL.LU R13, [R1+0xf28] ;  /* 0x000f2800010d7983 */ /* 0x000f220000300800 */
[----:B0-----:R-:W-:-:S03]  /*2f9c0*/  IMAD.WIDE R20, R28, 0x2, R2 ;  /* 0x000000021c147825 */ /* 0x001fc600078e0202 */
[----:B------:R-:W4:Y:S04]  /*2f9d0*/  LDL.LU R28, [R1+0xf30] ;  /* 0x000f3000011c7983 */ /* 0x000f280000300800 */
[----:B------:R2:W-:Y:S01]  /*2f9e0*/  STL.64 [R1+0xe30], R20 ;  /* 0x000e301401007387 */ /* 0x0005e20000100a00 */
[----:B-1----:R-:W-:-:S03]  /*2f9f0*/  IMAD.WIDE R22, R29, 0x2, R2 ;  /* 0x000000021d167825 */ /* 0x002fc600078e0202 */
[----:B------:R-:W4:Y:S04]  /*2fa00*/  LDL.LU R29, [R1+0xf34] ;  /* 0x000f3400011d7983 */ /* 0x000f280000300800 */
[----:B------:R0:W-:Y:S01]  /*2fa10*/  STL.64 [R1+0xe40], R22 ;  /* 0x000e401601007387 */ /* 0x0001e20000100a00 */
[----:B--2---:R-:W-:-:S03]  /*2fa20*/  IMAD.WIDE R20, R26, 0x2, R2 ;  /* 0x000000021a147825 */ /* 0x004fc600078e0202 */
[----:B------:R-:W2:Y:S04]  /*2fa30*/  LDL.LU R26, [R1+0xf38] ;  /* 0x000f3800011a7983 */ /* 0x000ea80000300800 */
[----:B------:R3:W-:Y:S01]  /*2fa40*/  STL.64 [R1+0xe48], R20 ;  /* 0x000e481401007387 */ /* 0x0007e20000100a00 */
[----:B0-----:R-:W-:-:S04]  /*2fa50*/  IMAD.WIDE R22, R18, 0x2, R2 ;  /* 0x0000000212167825 */ /* 0x001fc800078e0202 */
[--C-:B---3--:R-:W-:Y:S02]  /*2fa60*/  IMAD.WIDE R20, R27, 0x2, R2.reuse ;  /* 0x000000021b147825 */ /* 0x108fe400078e0202 */
[----:B------:R-:W3:Y:S04]  /*2fa70*/  LDL.LU R27, [R1+0xf3c] ;  /* 0x000f3c00011b7983 */ /* 0x000ee80000300800 */
[----:B------:R0:W-:Y:S04]  /*2fa80*/  STL.64 [R1+0xe58], R22 ;  /* 0x000e581601007387 */ /* 0x0001e80000100a00 */
[----:B------:R1:W-:Y:S01]  /*2fa90*/  STL.64 [R1+0xe68], R20 ;  /* 0x000e681401007387 */ /* 0x0003e20000100a00 */
[----:B0-----:R-:W-:-:S04]  /*2faa0*/  IMAD.WIDE R22, R19, 0x2, R2 ;  /* 0x0000000213167825 */ /* 0x001fc800078e0202 */
[--C-:B-1----:R-:W-:Y:S01]  /*2fab0*/  IMAD.WIDE R20, R16, 0x2, R2.reuse ;  /* 0x0000000210147825 */ /* 0x102fe200078e0202 */
[----:B------:R-:W-:Y:S03]  /*2fac0*/  STL.64 [R1+0xe70], R22 ;  /* 0x000e701601007387 */ /* 0x000fe60000100a00 */
[--C-:B----4-:R-:W-:Y:S02]  /*2fad0*/  IMAD.WIDE R18, R5, 0x2, R2.reuse ;  /* 0x0000000205127825 */ /* 0x110fe400078e0202 */
        /* <DEDUP_REMOVED lines=38> */
[----:B------:R-:W4:Y:S04]  /*2fd40*/  LDL.LU R29, [R1+0xf64] ;  /* 0x000f6400011d7983 */ /* 0x000f280000300800 */
[----:B------:R-:W-:Y:S04]  /*2fd50*/  STL.64 [R1+0x1b80], R14 ;  /* 0x001b800e01007387 */ /* 0x000fe80000100a00 */
[----:B------:R-:W4:Y:S01]  /*2fd60*/  LDL.LU R18, [R1+0xf68] ;  /* 0x000f680001127983 */ /* 0x000f220000300800 */
[----:B--2---:R-:W-:-:S03]  /*2fd70*/  IMAD.WIDE R12, R26, 0x2, R2 ;  /* 0x000000021a0c7825 */ /* 0x004fc600078e0202 */
[----:B------:R-:W2:Y:S04]  /*2fd80*/  LDL.LU R26, [R1+0xf6c] ;  /* 0x000f6c00011a7983 */ /* 0x000ea80000300800 */
[----:B------:R3:W-:Y:S04]  /*2fd90*/  STL.64 [R1+0x1b90], R12 ;  /* 0x001b900c01007387 */ /* 0x0007e80000100a00 */
[----:B------:R-:W2:Y:S04]  /*2fda0*/  LDL.LU R19, [R1+0xf70] ;  /* 0x000f700001137983 */ /* 0x000ea80000300800 */
[----:B------:R-:W2:Y:S01]  /*2fdb0*/  LDL.LU R16, [R1+0xf74] ;  /* 0x000f740001107983 */ /* 0x000ea20000300800 */
[----:B---3--:R-:W-:-:S05]  /*2fdc0*/  IMAD.WIDE R12, R27, 0x2, R2 ;  /* 0x000000021b0c7825 */ /* 0x008fca00078e0202 */
[----:B------:R4:W-:Y:S04]  /*2fdd0*/  STL.64 [R1+0x1ba0], R12 ;  /* 0x001ba00c01007387 */ /* 0x0009e80000100a00 */
[----:B------:R-:W3:Y:S04]  /*2fde0*/  LDL.LU R27, [R1+0xf78] ;  /* 0x000f7800011b7983 */ /* 0x000ee80000300800 */
[----:B------:R-:W3:Y:S01]  /*2fdf0*/  LDL.LU R17, [R1+0xf7c] ;  /* 0x000f7c0001117983 */ /* 0x000ee20000300800 */
[----:B----4-:R-:W-:-:S03]  /*2fe00*/  IMAD.WIDE R12, R5, 0x2, R2 ;  /* 0x00000002050c7825 */ /* 0x010fc600078e0202 */
        /* <DEDUP_REMOVED lines=30> */
[----:B0-----:R-:W-:-:S03]  /*2fff0*/  IMAD.WIDE R20, R29, 0x2, R2 ;  /* 0x000000021d147825 */ /* 0x001fc600078e0202 */
[----:B------:R-:W4:Y:S04]  /*30000*/  LDL.LU R29, [R1+0xfc4] ;  /* 0x000fc400011d7983 */ /* 0x000f280000300800 */
[----:B------:R2:W-:Y:S01]  /*30010*/  STL.64 [R1+0x1c40], R20 ;  /* 0x001c401401007387 */ /* 0x0005e20000100a00 */
[----:B-1----:R-:W-:-:S04]  /*30020*/  IMAD.WIDE R22, R18, 0x2, R2 ;  /* 0x0000000212167825 */ /* 0x002fc800078e0202 */
[--C-:B--2---:R-:W-:Y:S02]  /*30030*/  IMAD.WIDE R20, R26, 0x2, R2.reuse ;  /* 0x000000021a147825 */ /* 0x104fe400078e0202 */
[----:B------:R-:W2:Y:S04]  /*30040*/  LDL.LU R26, [R1+0xfc8] ;  /* 0x000fc800011a7983 */ /* 0x000ea80000300800 */
[----:B------:R0:W-:Y:S04]  /*30050*/  STL.64 [R1+0x1c50], R22 ;  /* 0x001c501601007387 */ /* 0x0001e80000100a00 */
[----:B------:R1:W-:Y:S01]  /*30060*/  STL.64 [R1+0x1c60], R20 ;  /* 0x001c601401007387 */ /* 0x0003e20000100a00 */
[----:B0-----:R-:W-:-:S04]  /*30070*/  IMAD.WIDE R22, R19, 0x2, R2 ;  /* 0x0000000213167825 */ /* 0x001fc800078e0202 */
[--C-:B-1----:R-:W-:Y:S01]  /*30080*/  IMAD.WIDE R20, R16, 0x2, R2.reuse ;  /* 0x0000000210147825 */ /* 0x102fe200078e0202 */
[----:B------:R-:W-:Y:S03]  /*30090*/  STL.64 [R1+0x1c70], R22 ;  /* 0x001c701601007387 */ /* 0x000fe60000100a00 */
[--C-:B---3--:R-:W-:Y:S02]  /*300a0*/  IMAD.WIDE R18, R27, 0x2, R2.reuse ;  /* 0x000000021b127825 */ /* 0x108fe400078e0202 */
[----:B------:R-:W3:Y:S02]  /*300b0*/  LDL.LU R27, [R1+0xfcc] ;  /* 0x000fcc00011b7983 */ /* 0x000ee40000300800 */
[--C-:B------:R-:W-:Y:S02]  /*300c0*/  IMAD.WIDE R16, R17, 0x2, R2.reuse ;  /* 0x0000000211107825 */ /* 0x100fe400078e0202 */
[----:B------:R-:W-:Y:S04]  /*300d0*/  STL.64 [R1+0x1c80], R20 ;  /* 0x001c801401007387 */ /* 0x000fe80000100a00 */
[----:B------:R4:W-:Y:S02]  /*300e0*/  STL.64 [R1+0x1c90], R18 ;  /* 0x001c901201007387 */ /* 0x0009e40000100a00 */
[----:B----4-:R-:W-:-:S02]  /*300f0*/  IMAD.WIDE R18, R5, 0x2, R2 ;  /* 0x0000000205127825 */ /* 0x010fc400078e0202 */
        /* <DEDUP_REMOVED lines=33> */
[----:B------:R-:W4:Y:S04]  /*30310*/  LDL.LU R28, [R1+0xff0] ;  /* 0x000ff000011c7983 */ /* 0x000f280000300800 */
[----:B------:R0:W-:Y:S04]  /*30320*/  STL.64 [R1+0x1d70], R16 ;  /* 0x001d701001007387 */ /* 0x0001e80000100a00 */
[----:B------:R-:W4:Y:S01]  /*30330*/  LDL.LU R18, [R1+0xff4] ;  /* 0x000ff40001127983 */ /* 0x000f220000300800 */
[----:B-1----:R-:W-:-:S03]  /*30340*/  IMAD.WIDE R14, R29, 0x2, R2 ;  /* 0x000000021d0e7825 */ /* 0x002fc600078e0202 */
[----:B------:R-:W4:Y:S04]  /*30350*/  LDL.LU R29, [R1+0xff8] ;  /* 0x000ff800011d7983 */ /* 0x000f280000300800 */
[----:B------:R2:W-:Y:S04]  /*30360*/  STL.64 [R1+0x1d80], R14 ;  /* 0x001d800e01007387 */ /* 0x0005e80000100a00 */
[----:B------:R-:W4:Y:S04]  /*30370*/  LDL.LU R19, [R1+0xffc] ;  /* 0x000ffc0001137983 */ /* 0x000f280000300800 */
[----:B0-----:R-:W4:Y:S01]  /*30380*/  LDL.LU R16, [R1+0x1000] ;  /* 0x0010000001107983 */ /* 0x001f220000300800 */
[----:B--2---:R-:W-:-:S05]  /*30390*/  IMAD.WIDE R14, R26, 0x2, R2 ;  /* 0x000000021a0e7825 */ /* 0x004fca00078e0202 */
[----:B------:R3:W-:Y:S04]  /*303a0*/  STL.64 [R1+0x1d90], R14 ;  /* 0x001d900e01007387 */ /* 0x0007e80000100a00 */
[----:B------:R-:W2:Y:S04]  /*303b0*/  LDL.LU R26, [R1+0x1004] ;  /* 0x00100400011a7983 */ /* 0x000ea80000300800 */
[----:B------:R-:W2:Y:S01]  /*303c0*/  LDL.LU R17, [R1+0x1008] ;  /* 0x0010080001117983 */ /* 0x000ea20000300800 */
[----:B---3--:R-:W-:-:S03]  /*303d0*/  IMAD.WIDE R14, R27, 0x2, R2 ;  /* 0x000000021b0e7825 */ /* 0x008fc600078e0202 */
[----:B------:R-:W3:Y:S04]  /*303e0*/  LDL.LU R27, [R1+0x100c] ;  /* 0x00100c00011b7983 */ /* 0x000ee80000300800 */
[----:B------:R0:W-:Y:S04]  /*303f0*/  STL.64 [R1+0x1da0], R14 ;  /* 0x001da00e01007387 */ /* 0x0001e80000100a00 */
[----:B0-----:R-:W3:Y:S01]  /*30400*/  LDL.LU R14, [R1+0x1010] ;  /* 0x00101000010e7983 */ /* 0x001ee20000300800 */
        /* <DEDUP_REMOVED lines=26> */
[----:B------:R-:W-:Y:S01]  /*305b0*/  STL.64 [R1+0x1e20], R22 ;  /* 0x001e201601007387 */ /* 0x000fe20000100a00 */
[----:B0-----:R-:W-:-:S03]  /*305c0*/  IMAD.WIDE R20, R28, 0x2, R2 ;  /* 0x000000021c147825 */ /* 0x001fc600078e0202 */
[----:B------:R-:W4:Y:S04]  /*305d0*/  LDL.LU R28, [R1+0x1040] ;  /* 0x00104000011c7983 */ /* 0x000f280000300800 */
[----:B------:R0:W-:Y:S02]  /*305e0*/  STL.64 [R1+0x1e30], R20 ;  /* 0x001e301401007387 */ /* 0x0001e40000100a00 */
[--C-:B0-----:R-:W-:Y:S02]  /*305f0*/  IMAD.WIDE R20, R29, 0x2, R2.reuse ;  /* 0x000000021d147825 */ /* 0x101fe400078e0202 */
[----:B------:R-:W4:Y:S02]  /*30600*/  LDL.LU R29, [R1+0x1044] ;  /* 0x00104400011d7983 */ /* 0x000f240000300800 */
[----:B------:R-:W-:-:S05]  /*30610*/  IMAD.WIDE R22, R18, 0x2, R2 ;  /* 0x0000000212167825 */ /* 0x000fca00078e0202 */
[----:B------:R0:W-:Y:S04]  /*30620*/  STL.64 [R1+0x1e40], R22 ;  /* 0x001e401601007387 */ /* 0x0001e80000100a00 */
[----:B------:R1:W-:Y:S01]  /*30630*/  STL.64 [R1+0x1e50], R20 ;  /* 0x001e501401007387 */ /* 0x0003e20000100a00 */
[----:B0-----:R-:W-:-:S04]  /*30640*/  IMAD.WIDE R22, R19, 0x2, R2 ;  /* 0x0000000213167825 */ /* 0x001fc800078e0202 */
[--C-:B-1----:R-:W-:Y:S01]  /*30650*/  IMAD.WIDE R20, R16, 0x2, R2.reuse ;  /* 0x0000000210147825 */ /* 0x102fe200078e0202 */
[----:B------:R-:W-:Y:S03]  /*30660*/  STL.64 [R1+0x1e60], R22 ;  /* 0x001e601601007387 */ /* 0x000fe60000100a00 */
[--C-:B--2---:R-:W-:Y:S02]  /*30670*/  IMAD.WIDE R18, R26, 0x2, R2.reuse ;  /* 0x000000021a127825 */ /* 0x104fe400078e0202 */
[----:B------:R-:W2:Y:S02]  /*30680*/  LDL.LU R26, [R1+0x1048] ;  /* 0x00104800011a7983 */ /* 0x000ea40000300800 */
[--C-:B------:R-:W-:Y:S02]  /*30690*/  IMAD.WIDE R16, R17, 0x2, R2.reuse ;  /* 0x0000000211107825 */ /* 0x100fe400078e0202 */
[----:B------:R-:W-:Y:S04]  /*306a0*/  STL.64 [R1+0x1e70], R20 ;  /* 0x001e701401007387 */ /* 0x000fe80000100a00 */
[----:B------:R3:W-:Y:S02]  /*306b0*/  STL.64 [R1+0x1e80], R18 ;  /* 0x001e801201007387 */ /* 0x0007e40000100a00 */
[----:B---3--:R-:W-:-:S02]  /*306c0*/  IMAD.WIDE R18, R27, 0x2, R2 ;  /* 0x000000021b127825 */ /* 0x008fc400078e0202 */
[----:B------:R-:W3:Y:S04]  /*306d0*/  LDL.LU R27, [R1+0x104c] ;  /* 0x00104c00011b7983 */ /* 0x000ee80000300800 */
[----:B------:R0:W-:Y:S04]  /*306e0*/  STL.64 [R1+0x1e90], R16 ;  /* 0x001e901001007387 */ /* 0x0001e80000100a00 */
[----:B------:R4:W-:Y:S01]  /*306f0*/  STL.64 [R1+0x1ea0], R18 ;  /* 0x001ea01201007387 */ /* 0x0009e20000100a00 */
[----:B0-----:R-:W-:-:S04]  /*30700*/  IMAD.WIDE R16, R14, 0x2, R2 ;  /* 0x000000020e107825 */ /* 0x001fc800078e0202 */
[--C-:B----4-:R-:W-:Y:S02]  /*30710*/  IMAD.WIDE R18, R5, 0x2, R2.reuse ;  /* 0x0000000205127825 */ /* 0x110fe400078e0202 */
        /* <DEDUP_REMOVED lines=40> */
[----:B--2---:R-:W-:-:S03]  /*309a0*/  IMAD.WIDE R12, R26, 0x2, R2 ;  /* 0x000000021a0c7825 */ /* 0x004fc600078e0202 */
[----:B------:R-:W2:Y:S04]  /*309b0*/  LDL.LU R26, [R1+0x1088] ;  /* 0x00108800011a7983 */ /* 0x000ea80000300800 */
[----:B------:R3:W-:Y:S04]  /*309c0*/  STL.64 [R1+0x1f90], R12 ;  /* 0x001f900c01007387 */ /* 0x0007e80000100a00 */
[----:B------:R-:W2:Y:S01]  /*309d0*/  LDL.LU R14, [R1+0x108c] ;  /* 0x00108c00010e7983 */ /* 0x000ea20000300800 */
[----:B---3--:R-:W-:-:S03]  /*309e0*/  IMAD.WIDE R12, R27, 0x2, R2 ;  /* 0x000000021b0c7825 */ /* 0x008fc600078e0202 */
[----:B------:R-:W3:Y:S04]  /*309f0*/  LDL.LU R27, [R1+0x1090] ;  /* 0x00109000011b7983 */ /* 0x000ee80000300800 */
[----:B------:R4:W-:Y:S04]  /*30a00*/  STL.64 [R1+0x1fa0], R12 ;  /* 0x001fa00c01007387 */ /* 0x0009e80000100a00 */
[----:B------:R-:W3:Y:S01]  /*30a10*/  LDL.LU R15, [R1+0x1094] ;  /* 0x00109400010f7983 */ /* 0x000ee20000300800 */
[----:B----4-:R-:W-:-:S03]  /*30a20*/  IMAD.WIDE R12, R5, 0x2, R2 ;  /* 0x00000002050c7825 */ /* 0x010fc600078e0202 */
        /* <DEDUP_REMOVED lines=30> */
[----:B0-----:R-:W-:-:S05]  /*30c10*/  IMAD.WIDE R22, R19, 0x2, R2 ;  /* 0x0000000213167825 */ /* 0x001fca00078e0202 */
[----:B------:R-:W-:Y:S01]  /*30c20*/  STL.64 [R1+0x2050], R22 ;  /* 0x0020501601007387 */ /* 0x000fe20000100a00 */
[----:B------:R-:W-:-:S03]  /*30c30*/  IMAD.WIDE R18, R29, 0x2, R2 ;  /* 0x000000021d127825 */ /* 0x000fc600078e0202 */
[----:B------:R-:W4:Y:S01]  /*30c40*/  LDL.LU R29, [R1+0x10c4] ;  /* 0x0010c400011d7983 */ /* 0x000f220000300800 */
[----:B-1----:R-:W-:-:S04]  /*30c50*/  IMAD.WIDE R20, R16, 0x2, R2 ;  /* 0x0000000210147825 */ /* 0x002fc800078e0202 */
[--C-:B------:R-:W-:Y:S01]  /*30c60*/  IMAD.WIDE R16, R17, 0x2, R2.reuse ;  /* 0x0000000211107825 */ /* 0x100fe200078e0202 */
[----:B------:R-:W-:Y:S04]  /*30c70*/  STL.64 [R1+0x2060], R20 ;  /* 0x0020601401007387 */ /* 0x000fe80000100a00 */
[----:B------:R2:W-:Y:S02]  /*30c80*/  STL.64 [R1+0x2070], R18 ;  /* 0x0020701201007387 */ /* 0x0005e40000100a00 */
[--C-:B--2---:R-:W-:Y:S02]  /*30c90*/  IMAD.WIDE R18, R26, 0x2, R2.reuse ;  /* 0x000000021a127825 */ /* 0x104fe400078e0202 */
[----:B------:R-:W2:Y:S04]  /*30ca0*/  LDL.LU R26, [R1+0x10c8] ;  /* 0x0010c800011a7983 */ /* 0x000ea80000300800 */
[----:B------:R0:W-:Y:S04]  /*30cb0*/  STL.64 [R1+0x2080], R16 ;  /* 0x0020801001007387 */ /* 0x0001e80000100a00 */
[----:B------:R3:W-:Y:S01]  /*30cc0*/  STL.64 [R1+0x2090], R18 ;  /* 0x0020901201007387 */ /* 0x0007e20000100a00 */
[----:B0-----:R-:W-:-:S04]  /*30cd0*/  IMAD.WIDE R16, R14, 0x2, R2 ;  /* 0x000000020e107825 */ /* 0x001fc800078e0202 */
[--C-:B---3--:R-:W-:Y:S02]  /*30ce0*/  IMAD.WIDE R18, R27, 0x2, R2.reuse ;  /* 0x000000021b127825 */ /* 0x108fe400078e0202 */
[----:B------:R-:W3:Y:S04]  /*30cf0*/  LDL.LU R27, [R1+0x10cc] ;  /* 0x0010cc00011b7983 */ /* 0x000ee80000300800 */
[----:B------:R0:W-:Y:S04]  /*30d00*/  STL.64 [R1+0x20a0], R16 ;  /* 0x0020a01001007387 */ /* 0x0001e80000100a00 */
[----:B------:R-:W-:Y:S01]  /*30d10*/  STL.64 [R1+0x20b0], R18 ;  /* 0x0020b01201007387 */ /* 0x000fe20000100a00 */
[----:B0-----:R-:W-:-:S04]  /*30d20*/  IMAD.WIDE R16, R15, 0x2, R2 ;  /* 0x000000020f107825 */ /* 0x001fc800078e0202 */
[--C-:B----4-:R-:W-:Y:S02]  /*30d30*/  IMAD.WIDE R14, R5, 0x2, R2.reuse ;  /* 0x00000002050e7825 */ /* 0x110fe400078e0202 */
        /* <DEDUP_REMOVED lines=74> */
[----:B0-----:R-:W-:-:S05]  /*311e0*/  IMAD.WIDE R22, R19, 0x2, R2 ;  /* 0x0000000213167825 */ /* 0x001fca00078e0202 */
[----:B------:R-:W-:Y:S01]  /*311f0*/  STL.64 [R1+0x2240], R22 ;  /* 0x0022401601007387 */ /* 0x000fe20000100a00 */
[----:B------:R-:W-:-:S03]  /*31200*/  IMAD.WIDE R18, R28, 0x2, R2 ;  /* 0x000000021c127825 */ /* 0x000fc600078e0202 */
[----:B------:R-:W4:Y:S01]  /*31210*/  LDL.LU R28, [R1+0x1140] ;  /* 0x00114000011c7983 */ /* 0x000f220000300800 */
[----:B-1----:R-:W-:-:S05]  /*31220*/  IMAD.WIDE R20, R16, 0x2, R2 ;  /* 0x0000000210147825 */ /* 0x002fca00078e0202 */
[----:B------:R-:W-:Y:S04]  /*31230*/  STL.64 [R1+0x2250], R20 ;  /* 0x0022501401007387 */ /* 0x000fe80000100a00 */
[----:B------:R0:W-:Y:S02]  /*31240*/  STL.64 [R1+0x2260], R18 ;  /* 0x0022601201007387 */ /* 0x0001e40000100a00 */
[--C-:B0-----:R-:W-:Y:S02]  /*31250*/  IMAD.WIDE R18, R29, 0x2, R2.reuse ;  /* 0x000000021d127825 */ /* 0x101fe400078e0202 */
[----:B------:R-:W4:Y:S02]  /*31260*/  LDL.LU R29, [R1+0x1144] ;  /* 0x00114400011d7983 */ /* 0x000f240000300800 */
[----:B------:R-:W-:-:S05]  /*31270*/  IMAD.WIDE R16, R17, 0x2, R2 ;  /* 0x0000000211107825 */ /* 0x000fca00078e0202 */
[----:B------:R0:W-:Y:S04]  /*31280*/  STL.64 [R1+0x2270], R16 ;  /* 0x0022701001007387 */ /* 0x0001e80000100a00 */
[----:B------:R2:W-:Y:S01]  /*31290*/  STL.64 [R1+0x2280], R18 ;  /* 0x0022801201007387 */ /* 0x0005e20000100a00 */
[----:B0-----:R-:W-:-:S04]  /*312a0*/  IMAD.WIDE R16, R14, 0x2, R2 ;  /* 0x000000020e107825 */ /* 0x001fc800078e0202 */
[--C-:B--2---:R-:W-:Y:S02]  /*312b0*/  IMAD.WIDE R18, R26, 0x2, R2.reuse ;  /* 0x000000021a127825 */ /* 0x104fe400078e0202 */
[----:B------:R-:W2:Y:S04]  /*312c0*/  LDL.LU R26, [R1+0x1148] ;  /* 0x00114800011a7983 */ /* 0x000ea80000300800 */
[----:B------:R0:W-:Y:S04]  /*312d0*/  STL.64 [R1+0x2290], R16 ;  /* 0x0022901001007387 */ /* 0x0001e80000100a00 */
[----:B------:R-:W-:Y:S01]  /*312e0*/  STL.64 [R1+0x22a0], R18 ;  /* 0x0022a01201007387 */ /* 0x000fe20000100a00 */
[----:B0-----:R-:W-:-:S04]  /*312f0*/  IMAD.WIDE R16, R15, 0x2, R2 ;  /* 0x000000020f107825 */ /* 0x001fc800078e0202 */
[--C-:B---3--:R-:W-:Y:S02]  /*31300*/  IMAD.WIDE R14, R27, 0x2, R2.reuse ;  /* 0x000000021b0e7825 */ /* 0x108fe400078e0202 */
[----:B------:R-:W3:Y:S04]  /*31310*/  LDL.LU R27, [R1+0x114c] ;  /* 0x00114c00011b7983 */ /* 0x000ee80000300800 */
[----:B------:R0:W-:Y:S04]  /*31320*/  STL.64 [R1+0x22b0], R16 ;  /* 0x0022b01001007387 */ /* 0x0001e80000100a00 */
[----:B------:R4:W-:Y:S01]  /*31330*/  STL.64 [R1+0x22c0], R14 ;  /* 0x0022c00e01007387 */ /* 0x0009e20000100a00 */
[----:B0-----:R-:W-:-:S04]  /*31340*/  IMAD.WIDE R16, R12, 0x2, R2 ;  /* 0x000000020c107825 */ /* 0x001fc800078e0202 */
[--C-:B----4-:R-:W-:Y:S02]  /*31350*/  IMAD.WIDE R14, R5, 0x2, R2.reuse ;  /* 0x00000002050e7825 */ /* 0x110fe400078e0202 */
        /* <DEDUP_REMOVED lines=40> */
[----:B------:R0:W-:Y:S04]  /*315e0*/  STL.64 [R1+0x2390], R12 ;  /* 0x0023900c01007387 */ /* 0x0001e80000100a00 */
[----:B0-----:R-:W2:Y:S01]  /*315f0*/  LDL.LU R12, [R1+0x1194] ;  /* 0x00119400010c7983 */ /* 0x001ea20000300800 */
[----:B---3--:R-:W-:-:S03]  /*31600*/  IMAD.WIDE R20, R27, 0x2, R2 ;  /* 0x000000021b147825 */ /* 0x008fc600078e0202 */
[----:B------:R-:W3:Y:S04]  /*31610*/  LDL.LU R27, [R1+0x1198] ;  /* 0x00119800011b7983 */ /* 0x000ee80000300800 */
[----:B------:R4:W-:Y:S04]  /*31620*/  STL.64 [R1+0x23a0], R20 ;  /* 0x0023a01401007387 */ /* 0x0009e80000100a00 */
[----:B------:R-:W3:Y:S01]  /*31630*/  LDL.LU R13, [R1+0x119c] ;  /* 0x00119c00010d7983 */ /* 0x000ee20000300800 */
[----:B----4-:R-:W-:-:S03]  /*31640*/  IMAD.WIDE R20, R5, 0x2, R2 ;  /* 0x0000000205147825 */ /* 0x010fc600078e0202 */
        /* <DEDUP_REMOVED lines=28> */
[----:B------:R0:W-:Y:S02]  /*31810*/  STL.64 [R1+0x2450], R18 ;  /* 0x0024501201007387 */ /* 0x0001e40000100a00 */
[----:B0-----:R-:W-:-:S02]  /*31820*/  IMAD.WIDE R18, R28, 0x2, R2 ;  /* 0x000000021c127825 */ /* 0x001fc400078e0202 */
[----:B------:R-:W4:Y:S02]  /*31830*/  LDL.LU R28, [R1+0x980] ;  /* 0x00098000011c7983 */ /* 0x000f240000300800 */
[----:B------:R-:W-:-:S05]  /*31840*/  IMAD.WIDE R16, R17, 0x2, R2 ;  /* 0x0000000211107825 */ /* 0x000fca00078e0202 */
[----:B------:R-:W-:Y:S04]  /*31850*/  STL.64 [R1+0x2460], R16 ;  /* 0x0024601001007387 */ /* 0x000fe80000100a00 */
[----:B------:R0:W-:Y:S02]  /*31860*/  STL.64 [R1+0x2470], R18 ;  /* 0x0024701201007387 */ /* 0x0001e40000100a00 */
[--C-:B0-----:R-:W-:Y:S02]  /*31870*/  IMAD.WIDE R18, R29, 0x2, R2.reuse ;  /* 0x000000021d127825 */ /* 0x101fe400078e0202 */
[----:B------:R-:W4:Y:S02]  /*31880*/  LDL.LU R29, [R1+0x95c] ;  /* 0x00095c00011d7983 */ /* 0x000f240000300800 */
[----:B------:R-:W-:-:S05]  /*31890*/  IMAD.WIDE R16, R14, 0x2, R2 ;  /* 0x000000020e107825 */ /* 0x000fca00078e0202 */
[----:B------:R0:W-:Y:S04]  /*318a0*/  STL.64 [R1+0x2480], R16 ;  /* 0x0024801001007387 */ /* 0x0001e80000100a00 */
[----:B------:R-:W-:Y:S01]  /*318b0*/  STL.64 [R1+0x2490], R18 ;  /* 0x0024901201007387 */ /* 0x000fe20000100a00 */
[----:B0-----:R-:W-:-:S04]  /*318c0*/  IMAD.WIDE R16, R15, 0x2, R2 ;  /* 0x000000020f107825 */ /* 0x001fc800078e0202 */
        /* <DEDUP_REMOVED lines=103> */
[----:B------:R-:W2:Y:S04]  /*31f40*/  LDL.LU R10, [R1+0x6a4] ;  /* 0x0006a400010a7983 */ /* 0x000ea80000300800 */
[----:B------:R4:W-:Y:S01]  /*31f50*/  STL.64 [R1+0x7c8], R16 ;  /* 0x0007c81001007387 */ /* 0x0009e20000100a00 */
[----:B---3--:R-:W-:-:S03]  /*31f60*/  IMAD.WIDE R14, R27, 0x2, R2 ;  /* 0x000000021b0e7825 */ /* 0x008fc600078e0202 */
[----:B------:R-:W3:Y:S04]  /*31f70*/  LDL.LU R27, [R1+0x6a0] ;  /* 0x0006a000011b7983 */ /* 0x000ee80000300800 */
[----:B------:R0:W-:Y:S01]  /*31f80*/  STL.64 [R1+0x26e0], R14 ;  /* 0x0026e00e01007387 */ /* 0x0001e20000100a00 */
[----:B----4-:R-:W-:-:S03]  /*31f90*/  IMAD.WIDE R16, R5, 0x2, R2 ;  /* 0x0000000205107825 */ /* 0x010fc600078e0202 */
[----:B------:R-:W4:Y:S04]  /*31fa0*/  LDL.LU R5, [R1+0x67c] ;  /* 0x00067c0001057983 */ /* 0x000f280000300800 */
[----:B------:R-:W-:Y:S01]  /*31fb0*/  STL.64 [R1+0x7a0], R16 ;  /* 0x0007a01001007387 */ /* 0x000fe20000100a00 */
[----:B0-----:R-:W-:-:S04]  /*31fc0*/  IMAD.WIDE R14, R13, 0x2, R2 ;  /* 0x000000020d0e7825 */ /* 0x001fc800078e0202 */
        /* <DEDUP_REMOVED lines=85> */
[----:B------:R-:W-:Y:S01]  /*32520*/  STL.64 [R1+0x28c0], R16 ;  /* 0x0028c01001007387 */ /* 0x000fe20000100a00 */
[----:B--2---:R-:W-:-:S03]  /*32530*/  IMAD.WIDE R14, R26, 0x2, R2 ;  /* 0x000000021a0e7825 */ /* 0x004fc600078e0202 */
[----:B------:R-:W2:Y:S04]  /*32540*/  LDL.LU R26, [R1+0x414] ;  /* 0x00041400011a7983 */ /* 0x000ea80000300800 */
[----:B------:R3:W-:Y:S02]  /*32550*/  STL.64 [R1+0x538], R14 ;  /* 0x0005380e01007387 */ /* 0x0007e40000100a00 */
[--C-:B---3--:R-:W-:Y:S02]  /*32560*/  IMAD.WIDE R14, R27, 0x2, R2.reuse ;  /* 0x000000021b0e7825 */ /* 0x108fe400078e0202 */
[----:B------:R-:W3:Y:S04]  /*32570*/  LDL.LU R27, [R1+0x410] ;  /* 0x00041000011b7983 */ /* 0x000ee80000300800 */
[----:B------:R4:W-:Y:S01]  /*32580*/  STL.64 [R1+0x28e0], R14 ;  /* 0x0028e00e01007387 */ /* 0x0009e20000100a00 */
[----:B------:R-:W-:-:S04]  /*32590*/  IMAD.WIDE R16, R10, 0x2, R2 ;  /* 0x000000020a107825 */ /* 0x000fc800078e0202 */
[--C-:B----4-:R-:W-:Y:S02]  /*325a0*/  IMAD.WIDE R14, R5, 0x2, R2.reuse ;  /* 0x00000002050e7825 */ /* 0x110fe400078e0202 */
[----:B------:R-:W4:Y:S04]  /*325b0*/  LDL.LU R5, [R1+0x3e4] ;  /* 0x0003e40001057983 */ /* 0x000f280000300800 */
[----:B------:R0:W-:Y:S04]  /*325c0*/  STL.64 [R1+0x510], R16 ;  /* 0x0005101001007387 */ /* 0x0001e80000100a00 */
[----:B------:R1:W-:Y:S04]  /*325d0*/  STL.64 [R1+0x2900], R14 ;  /* 0x0029000e01007387 */ /* 0x0003e80000100a00 */
[----:B------:R-:W4:Y:S01]  /*325e0*/  LDL.LU R10, [R1+0x3d4] ;  /* 0x0003d400010a7983 */ /* 0x000f220000300800 */
[----:B0-----:R-:W-:-:S05]  /*325f0*/  IMAD.WIDE R16, R11, 0x2, R2 ;  /* 0x000000020b107825 */ /* 0x001fca00078e0202 */
[----:B------:R0:W-:Y:S04]  /*32600*/  STL.64 [R1+0x4e8], R16 ;  /* 0x0004e81001007387 */ /* 0x0001e80000100a00 */
[----:B------:R-:W4:Y:S04]  /*32610*/  LDL.LU R18, [R1+0x3d0] ;  /* 0x0003d00001127983 */ /* 0x000f280000300800 */
[----:B------:R-:W4:Y:S01]  /*32620*/  LDL.LU R11, [R1+0x3ac] ;  /* 0x0003ac00010b7983 */ /* 0x000f220000300800 */
[----:B-1----:R-:W-:-:S05]  /*32630*/  IMAD.WIDE R14, R8, 0x2, R2 ;  /* 0x00000002080e7825 */ /* 0x002fca00078e0202 */
[----:B------:R-:W-:Y:S04]  /*32640*/  STL.64 [R1+0x2920], R14 ;  /* 0x0029200e01007387 */ /* 0x000fe80000100a00 */
[----:B------:R-:W4:Y:S04]  /*32650*/  LDL.LU R19, [R1+0x3a8] ;  /* 0x0003a80001137983 */ /* 0x000f280000300800 */
[----:B0-----:R-:W4:Y:S01]  /*32660*/  LDL.LU R16, [R1+0x384] ;  /* 0x0003840001107983 */ /* 0x001f220000300800 */
[----:B------:R-:W-:-:S05]  /*32670*/  IMAD.WIDE R8, R9, 0x2, R2 ;  /* 0x0000000209087825 */ /* 0x000fca00078e0202 */
[----:B------:R0:W-:Y:S04]  /*32680*/  STL.64 [R1+0x4b0], R8 ;  /* 0x0004b00801007387 */ /* 0x0001e80000100a00 */
[----:B0-----:R-:W4:Y:S04]  /*32690*/  LDL.LU R8, [R1+0x380] ;  /* 0x0003800001087983 */ /* 0x001f280000300800 */
[----:B------:R-:W4:Y:S04]  /*326a0*/  LDL.LU R17, [R1+0x35c] ;  /* 0x00035c0001117983 */ /* 0x000f280000300800 */
[----:B------:R-:W4:Y:S01]  /*326b0*/  LDL.LU R9, [R1+0x358] ;  /* 0x0003580001097983 */ /* 0x000f220000300800 */
[----:B------:R-:W-:-:S05]  /*326c0*/  IMAD.WIDE R14, R6, 0x2, R2 ;  /* 0x00000002060e7825 */ /* 0x000fca00078e0202 */
[----:B------:R0:W-:Y:S04]  /*326d0*/  STL.64 [R1+0x2940], R14 ;  /* 0x0029400e01007387 */ /* 0x0001e80000100a00 */
[----:B0-----:R-:W4:Y:S04]  /*326e0*/  LDL.LU R14, [R1+0x334] ;  /* 0x00033400010e7983 */ /* 0x001f280000300800 */
[----:B------:R-:W4:Y:S01]  /*326f0*/  LDL.LU R6, [R1+0x330] ;  /* 0x0003300001067983 */ /* 0x000f220000300800 */
[----:B------:R-:W-:-:S05]  /*32700*/  IMAD.WIDE R20, R7, 0x2, R2 ;  /* 0x0000000207147825 */ /* 0x000fca00078e0202 */
[----:B------:R0:W-:Y:S04]  /*32710*/  STL.64 [R1+0x488], R20 ;  /* 0x0004881401007387 */ /* 0x0001e80000100a00 */
[----:B------:R-:W4:Y:S04]  /*32720*/  LDL.LU R15, [R1+0x30c] ;  /* 0x00030c00010f7983 */ /* 0x000f280000300800 */
[----:B------:R-:W4:Y:S01]  /*32730*/  LDL.LU R7, [R1+0x308] ;  /* 0x0003080001077983 */ /* 0x000f220000300800 */
[----:B0-----:R-:W-:-:S05]  /*32740*/  IMAD.WIDE R20, R4, 0x2, R2 ;  /* 0x0000000204147825 */ /* 0x001fca00078e0202 */
        /* <DEDUP_REMOVED lines=62> */
[----:B--2---:R-:W-:-:S03]  /*32b30*/  IMAD.WIDE R16, R26, 0x2, R2 ;  /* 0x000000021a107825 */ /* 0x004fc600078e0202 */
[----:B------:R-:W2:Y:S04]  /*32b40*/  LDL.LU R26, [R1+0x228] ;  /* 0x00022800011a7983 */ /* 0x000ea80000300800 */
[----:B------:R-:W-:Y:S01]  /*32b50*/  STL.64 [R1+0x2ad0], R16 ;  /* 0x002ad01001007387 */ /* 0x000fe20000100a00 */
[----:B0-----:R-:W-:-:S04]  /*32b60*/  IMAD.WIDE R14, R13, 0x2, R2 ;  /* 0x000000020d0e7825 */ /* 0x001fc800078e0202 */
        /* <DEDUP_REMOVED lines=13> */
[----:B------:R-:W-:-:S05]  /*32c40*/  IMAD.WIDE R10, R11, 0x2, R2 ;  /* 0x000000020b0a7825 */ /* 0x000fca00078e0202 */
[----:B------:R1:W-:Y:S04]  /*32c50*/  STL.64 [R1+0x248], R10 ;  /* 0x0002480a01007387 */ /* 0x0003e80000100a00 */
[----:B------:R-:W4:Y:S04]  /*32c60*/  LDL.LU R15, [R1+0x20c] ;  /* 0x00020c00010f7983 */ /* 0x000f280000300800 */
[----:B0-----:R-:W4:Y:S04]  /*32c70*/  LDL.LU R12, [R1+0x208] ;  /* 0x00020800010c7983 */ /* 0x001f280000300800 */
[----:B------:R-:W4:Y:S01]  /*32c80*/  LDL.LU R13, [R1+0x204] ;  /* 0x00020400010d7983 */ /* 0x000f220000300800 */
[----:B-1----:R-:W-:-:S05]  /*32c90*/  IMAD.WIDE R10, R8, 0x2, R2 ;  /* 0x00000002080a7825 */ /* 0x002fca00078e0202 */
        /* <DEDUP_REMOVED lines=9> */
[----:B0-----:R-:W4:Y:S04]  /*32d30*/  LDL.LU R18, [R1+0x1ec] ;  /* 0x0001ec0001127983 */ /* 0x001f280000300800 */
[----:B------:R-:W4:Y:S01]  /*32d40*/  LDL.LU R6, [R1+0x1e8] ;  /* 0x0001e80001067983 */ /* 0x000f220000300800 */
[----:B------:R-:W-:-:S05]  /*32d50*/  IMAD.WIDE R22, R7, 0x2, R2 ;  /* 0x0000000207167825 */ /* 0x000fca00078e0202 */
        /* <DEDUP_REMOVED lines=18> */
[----:B------:R-:W4:Y:S04]  /*32e80*/  LDL.LU.64 R4, [R1+0x1c8] ;  /* 0x0001c80001047983 */ /* 0x000f280000300a00 */
[----:B------:R1:W-:Y:S01]  /*32e90*/  STL.64 [R1+0x220], R22 ;  /* 0x0002201601007387 */ /* 0x0003e20000100a00 */
[----:B0-----:R-:W-:-:S04]  /*32ea0*/  IMAD.WIDE R24, R16, 0x2, R2 ;  /* 0x0000000210187825 */ /* 0x001fc800078e0202 */
[--C-:B-1----:R-:W-:Y:S02]  /*32eb0*/  IMAD.WIDE R22, R17, 0x2, R2.reuse ;  /* 0x0000000211167825 */ /* 0x102fe400078e0202 */
[----:B------:R-:W4:Y:S04]  /*32ec0*/  LDL.LU.64 R16, [R1+0xa8] ;  /* 0x0000a80001107983 */ /* 0x000f280000300a00 */
[----:B------:R0:W-:Y:S04]  /*32ed0*/  STL.64 [R1+0x2bd0], R24 ;  /* 0x002bd01801007387 */ /* 0x0001e80000100a00 */
[----:B------:R1:W-:Y:S01]  /*32ee0*/  STL.64 [R1+0x218], R22 ;  /* 0x0002181601007387 */ /* 0x0003e20000100a00 */
[----:B0-----:R-:W-:-:S04]  /*32ef0*/  IMAD.WIDE R24, R21, 0x2, R2 ;  /* 0x0000000215187825 */ /* 0x001fc800078e0202 */
[--C-:B-1----:R-:W-:Y:S01]  /*32f00*/  IMAD.WIDE R22, R14, 0x2, R2.reuse ;  /* 0x000000020e167825 */ /* 0x102fe200078e0202 */
[----:B------:R-:W-:Y:S03]  /*32f10*/  STL.64 [R1+0x2bf0], R24 ;  /* 0x002bf01801007387 */ /* 0x000fe60000100a00 */
[--C-:B------:R-:W-:Y:S02]  /*32f20*/  IMAD.WIDE R20, R15, 0x2, R2.reuse ;  /* 0x000000020f147825 */ /* 0x100fe400078e0202 */
[----:B------:R-:W4:Y:S04]  /*32f30*/  LDL.LU.64 R14, [R1+0x1c0] ;  /* 0x0001c000010e7983 */ /* 0x000f280000300a00 */
[----:B------:R0:W-:Y:S04]  /*32f40*/  STL.64 [R1+0x210], R22 ;  /* 0x0002101601007387 */ /* 0x0001e80000100a00 */
[----:B------:R1:W-:Y:S01]  /*32f50*/  STL.64 [R1+0x2c10], R20 ;  /* 0x002c101401007387 */ /* 0x0003e20000100a00 */
[----:B0-----:R-:W-:-:S04]  /*32f60*/  IMAD.WIDE R22, R12, 0x2, R2 ;  /* 0x000000020c167825 */ /* 0x001fc800078e0202 */
[--C-:B-1----:R-:W-:Y:S02]  /*32f70*/  IMAD.WIDE R20, R13, 0x2, R2.reuse ;  /* 0x000000020d147825 */ /* 0x102fe400078e0202 */
        /* <DEDUP_REMOVED lines=14> */
[--C-:B------:R-:W-:Y:S01]  /*33060*/  IMAD.WIDE R24, R6, 0x2, R2.reuse ;  /* 0x0000000206187825 */ /* 0x100fe200078e0202 */
[----:B-1----:R-:W4:Y:S04]  /*33070*/  LDL.LU.64 R20, [R1+0x1b0] ;  /* 0x0001b00001147983 */ /* 0x002f280000300a00 */
[----:B------:R0:W-:Y:S04]  /*33080*/  STL.64 [R1+0x2c88], R22 ;  /* 0x002c881601007387 */ /* 0x0001e80000100a00 */
[----:B------:R1:W-:Y:S01]  /*33090*/  STL.64 [R1+0x1e8], R24 ;  /* 0x0001e81801007387 */ /* 0x0003e20000100a00 */
[----:B0-----:R-:W-:-:S03]  /*330a0*/  IMAD.WIDE R22, R7, 0x2, R2 ;  /* 0x0000000207167825 */ /* 0x001fc600078e0202 */
[----:B------:R-:W4:Y:S01]  /*330b0*/  LDL.LU.64 R6, [R1+0x90] ;  /* 0x0000900001067983 */ /* 0x000f220000300a00 */
[----:B-1----:R-:W-:-:S03]  /*330c0*/  IMAD.WIDE R24, R28, 0x2, R2 ;  /* 0x000000021c187825 */ /* 0x002fc600078e0202 */
[----:B------:R0:W-:Y:S04]  /*330d0*/  STL.64 [R1+0x2ca8], R22 ;  /* 0x002ca81601007387 */ /* 0x0001e80000100a00 */
[----:B------:R1:W-:Y:S01]  /*330e0*/  STL.64 [R1+0x1e0], R24 ;  /* 0x0001e01801007387 */ /* 0x0003e20000100a00 */
[----:B0-----:R-:W-:-:S03]  /*330f0*/  IMAD.WIDE R22, R0, 0x2, R2 ;  /* 0x0000000200167825 */ /* 0x001fc600078e0202 */
[----:B------:R-:W4:Y:S01]  /*33100*/  LDL.LU R0, [R1+0x3158] ;  /* 0x0031580001007983 */ /* 0x000f220000300800 */
[----:B-1----:R-:W-:-:S03]  /*33110*/  IMAD.WIDE R24, R29, 0x2, R2 ;  /* 0x000000021d187825 */ /* 0x002fc600078e0202 */
[----:B------:R-:W4:Y:S04]  /*33120*/  LDL.LU.64 R28, [R1+0x1a8] ;  /* 0x0001a800011c7983 */ /* 0x000f280000300a00 */
[----:B------:R0:W-:Y:S04]  /*33130*/  STL.64 [R1+0x2cc8], R22 ;  /* 0x002cc81601007387 */ /* 0x0001e80000100a00 */
[----:B------:R2:W-:Y:S01]  /*33140*/  STL.64 [R1+0x1d8], R24 ;  /* 0x0001d81801007387 */ /* 0x0005e20000100a00 */
[----:B0-----:R-:W-:-:S03]  /*33150*/  IMAD.WIDE R22, R19, 0x2, R2 ;  /* 0x0000000213167825 */ /* 0x001fc600078e0202 */
[----:B------:R-:W4:Y:S04]  /*33160*/  LDL.LU.64 R18, [R1+0x88] ;  /* 0x0000880001127983 */ /* 0x000f280000300a00 */
[----:B------:R3:W-:Y:S01]  /*33170*/  STL.64 [R1+0x2ce8], R22 ;  /* 0x002ce81601007387 */ /* 0x0007e20000100a00 */
[----:B--2---:R-:W-:-:S05]  /*33180*/  IMAD.WIDE R24, R26, 0x2, R2 ;  /* 0x000000021a187825 */ /* 0x004fca00078e0202 */
[----:B------:R-:W-:Y:S01]  /*33190*/  STL.64 [R1+0x1d0], R24 ;  /* 0x0001d01801007387 */ /* 0x000fe20000100a00 */
[----:B---3--:R-:W-:-:S05]  /*331a0*/  IMAD.WIDE R22, R27, 0x2, R2 ;  /* 0x000000021b167825 */ /* 0x008fca00078e0202 */
[----:B------:R-:W-:Y:S04]  /*331b0*/  STL.64 [R1+0x980], R22 ;  /* 0x0009801601007387 */ /* 0x000fe80000100a00 */
[----:B----4-:R0:W-:Y:S01]  /*331c0*/  STL [R1+0x302c], R4 ;  /* 0x00302c0401007387 */ /* 0x0101e20000100800 */
[----:B------:R-:W-:-:S04]  /*331d0*/  IMAD.WIDE R2, R0, 0x2, R2 ;  /* 0x0000000200027825 */ /* 0x000fc800078e0202 */
[----:B------:R-:W-:Y:S01]  /*331e0*/  IMAD.MOV.U32 R0, RZ, RZ, R5 ;  /* 0x000000ffff007224 */ /* 0x000fe200078e0005 */
[----:B------:R-:W-:Y:S04]  /*331f0*/  STL.64 [R1+0x200], R2 ;  /* 0x0002000201007387 */ /* 0x000fe80000100a00 */
[----:B------:R-:W2:Y:S04]  /*33200*/  LDL.LU.64 R26, [R1+0x1a0] ;  /* 0x0001a000011a7983 */ /* 0x000ea80000300a00 */
[----:B------:R-:W-:Y:S04]  /*33210*/  STL [R1+0x3028], R16 ;  /* 0x0030281001007387 */ /* 0x000fe80000100800 */
[----:B------:R1:W-:Y:S04]  /*33220*/  STL [R1+0x3024], R0 ;  /* 0x0030240001007387 */ /* 0x0003e80000100800 */
[----:B0-----:R-:W3:Y:S01]  /*33230*/  LDL.LU.64 R4, [R1+0x80] ;  /* 0x0000800001047983 */ /* 0x001ee20000300a00 */
[----:B-1----:R-:W-:-:S03]  /*33240*/  IMAD.MOV.U32 R0, RZ, RZ, R17 ;  /* 0x000000ffff007224 */ /* 0x002fc600078e0011 */
[----:B------:R-:W4:Y:S04]  /*33250*/  LDL.LU.64 R16, [R1+0x198] ;  /* 0x0001980001107983 */ /* 0x000f280000300a00 */
[----:B------:R0:W-:Y:S04]  /*33260*/  STL [R1+0x301c], R0 ;  /* 0x00301c0001007387 */ /* 0x0001e80000100800 */
[----:B------:R1:W-:Y:S01]  /*33270*/  STL [R1+0x3020], R14 ;  /* 0x0030200e01007387 */ /* 0x0003e20000100800 */
[----:B0-----:R-:W-:-:S03]  /*33280*/  IMAD.MOV.U32 R0, RZ, RZ, R15 ;  /* 0x000000ffff007224 */ /* 0x001fc600078e000f */
[----:B-1----:R-:W4:Y:S04]  /*33290*/  LDL.LU.64 R14, [R1+0x78] ;  /* 0x00007800010e7983 */ /* 0x002f280000300a00 */
[----:B------:R0:W-:Y:S04]  /*332a0*/  STL [R1+0x3014], R0 ;  /* 0x0030140001007387 */ /* 0x0001e80000100800 */
[----:B------:R-:W-:Y:S04]  /*332b0*/  STL [R1+0x3018], R12 ;  /* 0x0030180c01007387 */ /* 0x000fe80000100800 */
[----:B------:R-:W4:Y:S01]  /*332c0*/  LDL.LU.64 R22, [R1+0x190] ;  /* 0x0001900001167983 */ /* 0x000f220000300a00 */
[----:B0-----:R-:W-:-:S05]  /*332d0*/  IMAD.MOV.U32 R0, RZ, RZ, R13 ;  /* 0x000000ffff007224 */ /* 0x001fca00078e000d */
[----:B------:R0:W-:Y:S04]  /*332e0*/  STL [R1+0x300c], R0 ;  /* 0x00300c0001007387 */ /* 0x0001e80000100800 */
[----:B------:R1:W-:Y:S01]  /*332f0*/  STL [R1+0x3010], R8 ;  /* 0x0030100801007387 */ /* 0x0003e20000100800 */
[----:B0-----:R-:W-:-:S03]  /*33300*/  IMAD.MOV.U32 R0, RZ, RZ, R9 ;  /* 0x000000ffff007224 */ /* 0x001fc600078e0009 */
[----:B-1----:R-:W4:Y:S04]  /*33310*/  LDL.LU.64 R8, [R1+0x70] ;  /* 0x0000700001087983 */ /* 0x002f280000300a00 */
[----:B------:R0:W-:Y:S04]  /*33320*/  STL [R1+0x3004], R0 ;  /* 0x0030040001007387 */ /* 0x0001e80000100800 */
[----:B------:R1:W-:Y:S04]  /*33330*/  STL [R1+0x3008], R10 ;  /* 0x0030080a01007387 */ /* 0x0003e80000100800 */
[----:B------:R-:W4:Y:S01]  /*33340*/  LDL.LU.64 R12, [R1+0x188] ;  /* 0x00018800010c7983 */ /* 0x000f220000300a00 */
[----:B0-----:R-:W-:-:S05]  /*33350*/  IMAD.MOV.U32 R0, RZ, RZ, R11 ;  /* 0x000000ffff007224 */ /* 0x001fca00078e000b */
[----:B------:R0:W-:Y:S04]  /*33360*/  STL [R1+0x2ffc], R0 ;  /* 0x002ffc0001007387 */ /* 0x0001e80000100800 */
[----:B------:R0:W-:Y:S04]  /*33370*/  STL [R1+0x3000], R20 ;  /* 0x0030001401007387 */ /* 0x0001e80000100800 */
[----:B-1----:R-:W4:Y:S01]  /*33380*/  LDL.LU.64 R10, [R1+0x68] ;  /* 0x00006800010a7983 */ /* 0x002f220000300a00 */
[----:B0-----:R-:W-:-:S03]  /*33390*/  IMAD.MOV.U32 R0, RZ, RZ, R21 ;  /* 0x000000ffff007224 */ /* 0x001fc600078e0015 */
[----:B------:R-:W-:Y:S04]  /*333a0*/  STL [R1+0x2ff8], R6 ;  /* 0x002ff80601007387 */ /* 0x000fe80000100800 */
[----:B------:R0:W-:Y:S04]  /*333b0*/  STL [R1+0x2ff4], R0 ;  /* 0x002ff40001007387 */ /* 0x0001e80000100800 */
[----:B------:R-:W4:Y:S01]  /*333c0*/  LDL.LU.64 R20, [R1+0x180] ;  /* 0x0001800001147983 */ /* 0x000f220000300a00 */
        /* <DEDUP_REMOVED lines=9> */
[----:B------:R-:W4:Y:S04]  /*33460*/  LDL.LU.64 R18, [R1+0x58] ;  /* 0x0000580001127983 */ /* 0x000f280000300a00 */
[----:B------:R0:W-:Y:S04]  /*33470*/  STL [R1+0x2fdc], R0 ;  /* 0x002fdc0001007387 */ /* 0x0001e80000100800 */
[----:B--2---:R1:W-:Y:S01]  /*33480*/  STL [R1+0x2fe0], R26 ;  /* 0x002fe01a01007387 */ /* 0x0043e20000100800 */
[----:B0-----:R-:W-:-:S03]  /*33490*/  IMAD.MOV.U32 R0, RZ, RZ, R27 ;  /* 0x000000ffff007224 */ /* 0x001fc600078e001b */
[----:B-1----:R-:W2:Y:S04]  /*334a0*/  LDL.LU.64 R26, [R1+0x170] ;  /* 0x00017000011a7983 */ /* 0x002ea80000300a00 */
[----:B------:R0:W-:Y:S04]  /*334b0*/  STL [R1+0x2fd4], R0 ;  /* 0x002fd40001007387 */ /* 0x0001e80000100800 */
[----:B---3--:R1:W-:Y:S01]  /*334c0*/  STL [R1+0x2fd8], R4 ;  /* 0x002fd80401007387 */ /* 0x0083e20000100800 */
[----:B0-----:R-:W-:-:S03]  /*334d0*/  IMAD.MOV.U32 R0, RZ, RZ, R5 ;  /* 0x000000ffff007224 */ /* 0x001fc600078e0005 */
[----:B----4-:R-:W-:Y:S04]  /*334e0*/  STL [R1+0x2fd0], R16 ;  /* 0x002fd01001007387 */ /* 0x010fe80000100800 */
[----:B------:R0:W-:Y:S04]  /*334f0*/  STL [R1+0x2fcc], R0 ;  /* 0x002fcc0001007387 */ /* 0x0001e80000100800 */
[----:B-1----:R-:W3:Y:S01]  /*33500*/  LDL.LU.64 R4, [R1+0x50] ;  /* 0x0000500001047983 */ /* 0x002ee20000300a00 */
        /* <DEDUP_REMOVED lines=10> */
[----:B------:R0:W-:Y:S02]  /*335b0*/  STL [R1+0x2fb4], R0 ;  /* 0x002fb40001007387 */ /* 0x0001e40000100800 */
[----:B0-----:R-:W-:Y:S02]  /*335c0*/  IMAD.MOV.U32 R0, RZ, RZ, R9 ;  /* 0x000000ffff007224 */ /* 0x001fe400078e0009 */
[----:B------:R-:W4:Y:S04]  /*335d0*/  LDL.LU.64 R8, [R1+0x160] ;  /* 0x0001600001087983 */ /* 0x000f280000300a00 */
[----:B------:R0:W-:Y:S04]  /*335e0*/  STL [R1+0x2fac], R0 ;  /* 0x002fac0001007387 */ /* 0x0001e80000100800 */
[----:B------:R1:W-:Y:S01]  /*335f0*/  STL [R1+0x2fb0], R12 ;  /* 0x002fb00c01007387 */ /* 0x0003e20000100800 */
[----:B0-----:R-:W-:-:S03]  /*33600*/  IMAD.MOV.U32 R0, RZ, RZ, R13 ;  /* 0x000000ffff007224 */ /* 0x001fc600078e000d */
[----:B------:R-:W-:Y:S04]  /*33610*/  STL [R1+0x2fa8], R10 ;  /* 0x002fa80a01007387 */ /* 0x000fe80000100800 */
        /* <DEDUP_REMOVED lines=18> */
[----:B--2---:R-:W-:Y:S04]  /*33740*/  STL [R1+0x2f80], R26 ;  /* 0x002f801a01007387 */ /* 0x004fe80000100800 */
[----:B------:R0:W-:Y:S04]  /*33750*/  STL [R1+0x2f7c], R0 ;  /* 0x002f7c0001007387 */ /* 0x0001e80000100800 */
[----:B------:R-:W2:Y:S01]  /*33760*/  LDL.LU.64 R24, [R1+0x30] ;  /* 0x0000300001187983 */ /* 0x000ea20000300a00 */
[----:B0-----:R-:W-:-:S03]  /*33770*/  IMAD.MOV.U32 R0, RZ, RZ, R27 ;  /* 0x000000ffff007224 */ /* 0x001fc600078e001b */
[----:B------:R-:W2:Y:S04]  /*33780*/  LDL.LU.64 R26, [R1+0x148] ;  /* 0x00014800011a7983 */ /* 0x000ea80000300a00 */
[----:B------:R0:W-:Y:S04]  /*33790*/  STL [R1+0x2f74], R0 ;  /* 0x002f740001007387 */ /* 0x0001e80000100800 */
[----:B---3--:R1:W-:Y:S04]  /*337a0*/  STL [R1+0x2f78], R4 ;  /* 0x002f780401007387 */ /* 0x0083e80000100800 */
[----:B------:R-:W3:Y:S01]  /*337b0*/  LDL.LU.64 R22, [R1+0x28] ;  /* 0x0000280001167983 */ /* 0x000ee20000300a00 */
[----:B0-----:R-:W-:-:S05]  /*337c0*/  IMAD.MOV.U32 R0, RZ, RZ, R5 ;  /* 0x000000ffff007224 */ /* 0x001fca00078e0005 */
[----:B------:R0:W-:Y:S04]  /*337d0*/  STL [R1+0x2f6c], R0 ;  /* 0x002f6c0001007387 */ /* 0x0001e80000100800 */
[----:B----4-:R-:W-:Y:S04]  /*337e0*/  STL [R1+0x2f70], R16 ;  /* 0x002f701001007387 */ /* 0x010fe80000100800 */
[----:B-1----:R-:W4:Y:S01]  /*337f0*/  LDL.LU.64 R4, [R1+0x140] ;  /* 0x0001400001047983 */ /* 0x002f220000300a00 */
[----:B0-----:R-:W-:-:S03]  /*33800*/  IMAD.MOV.U32 R0, RZ, RZ, R17 ;  /* 0x000000ffff007224 */ /* 0x001fc600078e0011 */
[----:B------:R-:W-:Y:S04]  /*33810*/  STL [R1+0x2f68], R14 ;  /* 0x002f680e01007387 */ /* 0x000fe80000100800 */
[----:B------:R0:W-:Y:S04]  /*33820*/  STL [R1+0x2f64], R0 ;  /* 0x002f640001007387 */ /* 0x0001e80000100800 */
[----:B------:R-:W4:Y:S04]  /*33830*/  LDL.LU.64 R20, [R1+0x20] ;  /* 0x0000200001147983 */ /* 0x000f280000300a00 */
[----:B------:R-:W4:Y:S01]  /*33840*/  LDL.LU.64 R18, [R1+0x138] ;  /* 0x0001380001127983 */ /* 0x000f220000300a00 */
[----:B0-----:R-:W-:-:S05]  /*33850*/  IMAD.MOV.U32 R0, RZ, RZ, R15 ;  /* 0x000000ffff007224 */ /* 0x001fca00078e000f */
[----:B------:R0:W-:Y:S04]  /*33860*/  STL [R1+0x2f5c], R0 ;  /* 0x002f5c0001007387 */ /* 0x0001e80000100800 */
[----:B------:R1:W-:Y:S04]  /*33870*/  STL [R1+0x2f60], R8 ;  /* 0x002f600801007387 */ /* 0x0003e80000100800 */
[----:B------:R-:W4:Y:S01]  /*33880*/  LDL.LU.64 R16, [R1+0x18] ;  /* 0x0000180001107983 */ /* 0x000f220000300a00 */
[----:B0-----:R-:W-:-:S03]  /*33890*/  IMAD.MOV.U32 R0, RZ, RZ, R9 ;  /* 0x000000ffff007224 */ /* 0x001fc600078e0009 */
[----:B-1----:R-:W4:Y:S04]  /*338a0*/  LDL.LU.64 R8, [R1+0x130] ;  /* 0x0001300001087983 */ /* 0x002f280000300a00 */
[----:B------:R0:W-:Y:S04]  /*338b0*/  STL [R1+0x2f54], R0 ;  /* 0x002f540001007387 */ /* 0x0001e80000100800 */
[----:B------:R1:W-:Y:S01]  /*338c0*/  STL [R1+0x2f58], R12 ;  /* 0x002f580c01007387 */ /* 0x0003e20000100800 */
[----:B0-----:R-:W-:-:S03]  /*338d0*/  IMAD.MOV.U32 R0, RZ, RZ, R13 ;  /* 0x000000ffff007224 */ /* 0x001fc600078e000d */
[----:B------:R-:W4:Y:S04]  /*338e0*/  LDL.LU.64 R14, [R1+0x10] ;  /* 0x00001000010e7983 */ /* 0x000f280000300a00 */
[----:B------:R0:W-:Y:S04]  /*338f0*/  STL [R1+0x2f4c], R0 ;  /* 0x002f4c0001007387 */ /* 0x0001e80000100800 */
[----:B------:R0:W-:Y:S04]  /*33900*/  STL [R1+0x2f50], R10 ;  /* 0x002f500a01007387 */ /* 0x0001e80000100800 */
[----:B-1----:R-:W4:Y:S01]  /*33910*/  LDL.LU.64 R12, [R1+0x128] ;  /* 0x00012800010c7983 */ /* 0x002f220000300a00 */
[----:B0-----:R-:W-:-:S03]  /*33920*/  IMAD.MOV.U32 R0, RZ, RZ, R11 ;  /* 0x000000ffff007224 */ /* 0x001fc600078e000b */
[----:B------:R-:W4:Y:S04]  /*33930*/  LDL.LU.64 R10, [R1+0x8] ;  /* 0x00000800010a7983 */ /* 0x000f280000300a00 */
[----:B------:R0:W-:Y:S04]  /*33940*/  STL [R1+0x2f44], R0 ;  /* 0x002f440001007387 */ /* 0x0001e80000100800 */
[----:B------:R1:W-:Y:S04]  /*33950*/  STL [R1+0x2f48], R6 ;  /* 0x002f480601007387 */ /* 0x0003e80000100800 */
[----:B------:R-:W4:Y:S01]  /*33960*/  LDL.LU.64 R2, [R1+0x120] ;  /* 0x0001200001027983 */ /* 0x000f220000300a00 */
[----:B0-----:R-:W-:-:S03]  /*33970*/  IMAD.MOV.U32 R0, RZ, RZ, R7 ;  /* 0x000000ffff007224 */ /* 0x001fc600078e0007 */
[----:B-1----:R-:W4:Y:S04]  /*33980*/  LDL.LU.64 R6, [R1] ;  /* 0x0000000001067983 */ /* 0x002f280000300a00 */
[----:B------:R0:W-:Y:S04]  /*33990*/  STL [R1+0x2f3c], R0 ;  /* 0x002f3c0001007387 */ /* 0x0001e80000100800 */
[----:B------:R1:W-:Y:S01]  /*339a0*/  STL [R1+0x2f40], R28 ;  /* 0x002f401c01007387 */ /* 0x0003e20000100800 */
[----:B0-----:R-:W-:-:S03]  /*339b0*/  IMAD.MOV.U32 R0, RZ, RZ, R29 ;  /* 0x000000ffff007224 */ /* 0x001fc600078e001d */
[----:B-1----:R-:W4:Y:S04]  /*339c0*/  LDL.LU.64 R28, [R1+0x118] ;  /* 0x00011800011c7983 */ /* 0x002f280000300a00 */
[----:B------:R2:W-:Y:S02]  /*339d0*/  STL [R1+0x2f34], R0 ;  /* 0x002f340001007387 */ /* 0x0005e40000100800 */
[----:B--2---:R-:W-:Y:S02]  /*339e0*/  IMAD.MOV.U32 R0, RZ, RZ, R25 ;  /* 0x000000ffff007224 */ /* 0x004fe400078e0019 */
[----:B------:R0:W-:Y:S04]  /*339f0*/  STL [R1+0x2f38], R24 ;  /* 0x002f381801007387 */ /* 0x0001e80000100800 */
[----:B0-----:R-:W2:Y:S04]  /*33a00*/  LDL.LU.64 R24, [R1+0x3150] ;  /* 0x0031500001187983 */ /* 0x001ea80000300a00 */
[----:B------:R-:W-:Y:S04]  /*33a10*/  STL [R1+0x2f30], R26 ;  /* 0x002f301a01007387 */ /* 0x000fe80000100800 */
[----:B------:R0:W-:Y:S02]  /*33a20*/  STL [R1+0x2f2c], R0 ;  /* 0x002f2c0001007387 */ /* 0x0001e40000100800 */
[----:B0-----:R-:W-:-:S02]  /*33a30*/  IMAD.MOV.U32 R0, RZ, RZ, R27 ;  /* 0x000000ffff007224 */ /* 0x001fc400078e001b */
[----:B------:R-:W2:Y:S04]  /*33a40*/  LDL.LU.64 R26, [R1+0x110] ;  /* 0x00011000011a7983 */ /* 0x000ea80000300a00 */
[----:B------:R0:W-:Y:S04]  /*33a50*/  STL [R1+0x2f24], R0 ;  /* 0x002f240001007387 */ /* 0x0001e80000100800 */
[----:B---3--:R1:W-:Y:S01]  /*33a60*/  STL [R1+0x2f28], R22 ;  /* 0x002f281601007387 */ /* 0x0083e20000100800 */
[----:B0-----:R-:W-:-:S03]  /*33a70*/  IMAD.MOV.U32 R0, RZ, RZ, R23 ;  /* 0x000000ffff007224 */ /* 0x001fc600078e0017 */
[----:B-1----:R-:W3:Y:S04]  /*33a80*/  LDL.LU.64 R22, [R1+0x3148] ;  /* 0x0031480001167983 */ /* 0x002ee80000300a00 */
[----:B----4-:R-:W-:Y:S04]  /*33a90*/  STL [R1+0x2f20], R4 ;  /* 0x002f200401007387 */ /* 0x010fe80000100800 */
[----:B------:R0:W-:Y:S02]  /*33aa0*/  STL [R1+0x2f1c], R0 ;  /* 0x002f1c0001007387 */ /* 0x0001e40000100800 */
[----:B0-----:R-:W-:-:S02]  /*33ab0*/  IMAD.MOV.U32 R0, RZ, RZ, R5 ;  /* 0x000000ffff007224 */ /* 0x001fc400078e0005 */
[----:B------:R-:W4:Y:S04]  /*33ac0*/  LDL.LU.64 R4, [R1+0x108] ;  /* 0x0001080001047983 */ /* 0x000f280000300a00 */
[----:B------:R0:W-:Y:S04]  /*33ad0*/  STL [R1+0x2f14], R0 ;  /* 0x002f140001007387 */ /* 0x0001e80000100800 */
[----:B------:R1:W-:Y:S01]  /*33ae0*/  STL [R1+0x2f18], R20 ;  /* 0x002f181401007387 */ /* 0x0003e20000100800 */
[----:B0-----:R-:W-:-:S03]  /*33af0*/  IMAD.MOV.U32 R0, RZ, RZ, R21 ;  /* 0x000000ffff007224 */ /* 0x001fc600078e0015 */
[----:B-1----:R-:W2:Y:S04]  /*33b00*/  LDL.LU.64 R20, [R1+0x3140] ;  /* 0x0031400001147983 */ /* 0x002ea80000300a00 */
[----:B------:R-:W-:Y:S04]  /*33b10*/  STL [R1+0x2f10], R18 ;  /* 0x002f101201007387 */ /* 0x000fe80000100800 */
[----:B------:R0:W-:Y:S02]  /*33b20*/  STL [R1+0x2f0c], R0 ;  /* 0x002f0c0001007387 */ /* 0x0001e40000100800 */
[----:B0-----:R-:W-:-:S02]  /*33b30*/  IMAD.MOV.U32 R0, RZ, RZ, R19 ;  /* 0x000000ffff007224 */ /* 0x001fc400078e0013 */
[----:B------:R-:W2:Y:S04]  /*33b40*/  LDL.LU.64 R18, [R1+0x3138] ;  /* 0x0031380001127983 */ /* 0x000ea80000300a00 */
        /* <DEDUP_REMOVED lines=21> */
[----:B------:R0:W-:Y:S04]  /*33ca0*/  STL [R1+0x2edc], R0 ;  /* 0x002edc0001007387 */ /* 0x0001e80000100800 */
[----:B------:R-:W-:Y:S01]  /*33cb0*/  STL [R1+0x2ed8], R6 ;  /* 0x002ed80601007387 */ /* 0x000fe20000100800 */
[----:B0-----:R-:W-:-:S05]  /*33cc0*/  IMAD.MOV.U32 R0, RZ, RZ, R3 ;  /* 0x000000ffff007224 */ /* 0x001fca00078e0003 */
[----:B------:R0:W-:Y:S04]  /*33cd0*/  STL [R1+0x2ed4], R0 ;  /* 0x002ed40001007387 */ /* 0x0001e80000100800 */
[----:B------:R-:W2:Y:S01]  /*33ce0*/  LDL.LU.64 R2, [R1+0xe8] ;  /* 0x0000e80001027983 */ /* 0x000ea20000300a00 */
[----:B0-----:R-:W-:-:S03]  /*33cf0*/  IMAD.MOV.U32 R0, RZ, RZ, R7 ;  /* 0x000000ffff007224 */ /* 0x001fc600078e0007 */
[----:B------:R-:W2:Y:S04]  /*33d00*/  LDL.LU.64 R6, [R1+0x3110] ;  /* 0x0031100001067983 */ /* 0x000ea80000300a00 */
[----:B------:R-:W-:Y:S04]  /*33d10*/  STL [R1+0x2ed0], R28 ;  /* 0x002ed01c01007387 */ /* 0x000fe80000100800 */
[----:B------:R0:W-:Y:S02]  /*33d20*/  STL [R1+0x2ecc], R0 ;  /* 0x002ecc0001007387 */ /* 0x0001e40000100800 */
[----:B0-----:R-:W-:-:S02]  /*33d30*/  IMAD.MOV.U32 R0, RZ, RZ, R29 ;  /* 0x000000ffff007224 */ /* 0x001fc400078e001d */
[----:B------:R-:W2:Y:S04]  /*33d40*/  LDL.LU.64 R28, [R1+0x3108] ;  /* 0x00310800011c7983 */ /* 0x000ea80000300a00 */
[----:B--2---:R-:W-:Y:S04]  /*33d50*/  STL [R1+0x2ec8], R28 ;  /* 0x002ec81c01007387 */ /* 0x004fe80000100800 */
[----:B------:R0:W-:Y:S04]  /*33d60*/  STL [R1+0x2ec4], R0 ;  /* 0x002ec40001007387 */ /* 0x0001e80000100800 */
[----:B------:R1:W-:Y:S01]  /*33d70*/  STL [R1+0x2ebc], R29 ;  /* 0x002ebc1d01007387 */ /* 0x0003e20000100800 */
[----:B0-----:R-:W-:-:S03]  /*33d80*/  IMAD.MOV.U32 R0, RZ, RZ, R27 ;  /* 0x000000ffff007224 */ /* 0x001fc600078e001b */
[----:B-1----:R-:W2:Y:S04]  /*33d90*/  LDL.LU.64 R28, [R1+0xe0] ;  /* 0x0000e000011c7983 */ /* 0x002ea80000300a00 */
[----:B------:R0:W-:Y:S04]  /*33da0*/  STL [R1+0x2ec0], R26 ;  /* 0x002ec01a01007387 */ /* 0x0001e80000100800 */
[----:B0-----:R-:W2:Y:S04]  /*33db0*/  LDL.LU.64 R26, [R1+0x3100] ;  /* 0x00310000011a7983 */ /* 0x001ea80000300a00 */
[----:B--2---:R-:W-:Y:S04]  /*33dc0*/  STL [R1+0x2eb8], R26 ;  /* 0x002eb81a01007387 */ /* 0x004fe80000100800 */
[----:B------:R4:W-:Y:S04]  /*33dd0*/  STL [R1+0x2eb4], R0 ;  /* 0x002eb40001007387 */ /* 0x0009e80000100800 */
[----:B------:R0:W-:Y:S01]  /*33de0*/  STL [R1+0x2eac], R27 ;  /* 0x002eac1b01007387 */ /* 0x0001e20000100800 */
[----:B----4-:R-:W-:-:S03]  /*33df0*/  IMAD.MOV.U32 R0, RZ, RZ, R5 ;  /* 0x000000ffff007224 */ /* 0x010fc600078e0005 */
[----:B0-----:R-:W2:Y:S04]  /*33e00*/  LDL.LU.64 R26, [R1+0xd8] ;  /* 0x0000d800011a7983 */ /* 0x001ea80000300a00 */
[----:B------:R0:W-:Y:S04]  /*33e10*/  STL [R1+0x2eb0], R4 ;  /* 0x002eb00401007387 */ /* 0x0001e80000100800 */
[----:B0-----:R-:W4:Y:S04]  /*33e20*/  LDL.LU.64 R4, [R1+0x30f8] ;  /* 0x0030f80001047983 */ /* 0x001f280000300a00 */
[----:B----4-:R-:W-:Y:S04]  /*33e30*/  STL [R1+0x2ea8], R4 ;  /* 0x002ea80401007387 */ /* 0x010fe80000100800 */
[----:B------:R-:W-:Y:S04]  /*33e40*/  STL [R1+0x2ea4], R0 ;  /* 0x002ea40001007387 */ /* 0x000fe80000100800 */
[----:B------:R0:W-:Y:S04]  /*33e50*/  STL [R1+0x2e9c], R5 ;  /* 0x002e9c0501007387 */ /* 0x0001e80000100800 */
[----:B0-----:R-:W4:Y:S02]  /*33e60*/  LDL.LU.64 R4, [R1+0x100] ;  /* 0x0001000001047983 */ /* 0x001f240000300a00 */
[----:B----4-:R-:W-:-:S02]  /*33e70*/  IMAD.MOV.U32 R0, RZ, RZ, R5 ;  /* 0x000000ffff007224 */ /* 0x010fc400078e0005 */
[----:B------:R-:W-:Y:S04]  /*33e80*/  STL [R1+0x2ea0], R4 ;  /* 0x002ea00401007387 */ /* 0x000fe80000100800 */
[----:B------:R-:W-:Y:S04]  /*33e90*/  STL [R1+0x2e98], R6 ;  /* 0x002e980601007387 */ /* 0x000fe80000100800 */
[----:B------:R0:W-:Y:S04]  /*33ea0*/  STL [R1+0x2e94], R0 ;  /* 0x002e940001007387 */ /* 0x0001e80000100800 */
[----:B------:R1:W-:Y:S01]  /*33eb0*/  STL [R1+0x2e8c], R7 ;  /* 0x002e8c0701007387 */ /* 0x0003e20000100800 */
[----:B0-----:R-:W-:-:S03]  /*33ec0*/  IMAD.MOV.U32 R0, RZ, RZ, R9 ;  /* 0x000000ffff007224 */ /* 0x001fc600078e0009 */
[----:B-1----:R-:W4:Y:S04]  /*33ed0*/  LDL.LU.64 R6, [R1+0xf0] ;  /* 0x0000f00001067983 */ /* 0x002f280000300a00 */
[----:B------:R0:W-:Y:S04]  /*33ee0*/  STL [R1+0x2e90], R8 ;  /* 0x002e900801007387 */ /* 0x0001e80000100800 */
[----:B------:R-:W2:Y:S04]  /*33ef0*/  LDL.LU.64 R4, [R1+0xc8] ;  /* 0x0000c80001047983 */ /* 0x000ea80000300a00 */
[----:B0-----:R-:W2:Y:S04]  /*33f00*/  LDL.LU.64 R8, [R1+0x30f0] ;  /* 0x0030f00001087983 */ /* 0x001ea80000300a00 */
[----:B------:R0:W-:Y:S04]  /*33f10*/  STL [R1+0x2e84], R0 ;  /* 0x002e840001007387 */ /* 0x0001e80000100800 */
[----:B0-----:R0:W5:Y:S04]  /*33f20*/  LDL.LU R0, [R1+0x30e8] ;  /* 0x0030e80001007983 */ /* 0x0011680000300800 */
[----:B--2---:R-:W-:Y:S04]  /*33f30*/  STL [R1+0x2e88], R8 ;  /* 0x002e880801007387 */ /* 0x004fe80000100800 */
[----:B------:R1:W-:Y:S04]  /*33f40*/  STL [R1+0x2e7c], R9 ;  /* 0x002e7c0901007387 */ /* 0x0003e80000100800 */
[----:B-1----:R-:W2:Y:S04]  /*33f50*/  LDL.LU.64 R8, [R1+0xd0] ;  /* 0x0000d00001087983 */ /* 0x002ea80000300a00 */
[----:B----4-:R-:W-:Y:S04]  /*33f60*/  STL [R1+0x2e80], R6 ;  /* 0x002e800601007387 */ /* 0x010fe80000100800 */
[----:B------:R1:W-:Y:S04]  /*33f70*/  STL [R1+0x2e74], R7 ;  /* 0x002e740701007387 */ /* 0x0003e80000100800 */
[----:B-1----:R-:W4:Y:S04]  /*33f80*/  LDL.LU.64 R6, [R1+0xc0] ;  /* 0x0000c00001067983 */ /* 0x002f280000300a00 */
[----:B------:R-:W-:Y:S04]  /*33f90*/  STL [R1+0x2e78], R10 ;  /* 0x002e780a01007387 */ /* 0x000fe80000100800 */
[----:B------:R-:W-:Y:S04]  /*33fa0*/  STL [R1+0x2e6c], R11 ;  /* 0x002e6c0b01007387 */ /* 0x000fe80000100800 */
[----:B------:R1:W-:Y:S04]  /*33fb0*/  STL [R1+0x2e70], R2 ;  /* 0x002e700201007387 */ /* 0x0003e80000100800 */
[----:B------:R-:W-:Y:S01]  /*33fc0*/  STL [R1+0x2e68], R12 ;  /* 0x002e680c01007387 */ /* 0x000fe20000100800 */
[----:B-1----:R-:W-:-:S05]  /*33fd0*/  IMAD.MOV.U32 R2, RZ, RZ, R3 ;  /* 0x000000ffff027224 */ /* 0x002fca00078e0003 */
[----:B------:R1:W-:Y:S01]  /*33fe0*/  STL [R1+0x2e64], R2 ;  /* 0x002e640201007387 */ /* 0x0003e20000100800 */
[----:B------:R-:W-:-:S03]  /*33ff0*/  IMAD.MOV.U32 R10, RZ, RZ, R29 ;  /* 0x000000ffff0a7224 */ /* 0x000fc600078e001d */
[----:B-1----:R-:W3:Y:S04]  /*34000*/  LDL.LU.64 R2, [R1+0xb8] ;  /* 0x0000b80001027983 */ /* 0x002ee80000300a00 */
[----:B------:R-:W-:Y:S04]  /*34010*/  STL [R1+0x2e5c], R13 ;  /* 0x002e5c0d01007387 */ /* 0x000fe80000100800 */
[----:B------:R1:W-:Y:S04]  /*34020*/  STL [R1+0x2e60], R28 ;  /* 0x002e601c01007387 */ /* 0x0003e80000100800 */
[----:B------:R-:W-:Y:S04]  /*34030*/  STL [R1+0x2e58], R14 ;  /* 0x002e580e01007387 */ /* 0x000fe80000100800 */
[----:B------:R0:W-:Y:S04]  /*34040*/  STL [R1+0x2e54], R10 ;  /* 0x002e540a01007387 */ /* 0x0001e80000100800 */
[----:B------:R0:W-:Y:S04]  /*34050*/  STL [R1+0x2e4c], R15 ;  /* 0x002e4c0f01007387 */ /* 0x0001e80000100800 */
[----:B-1----:R-:W3:Y:S01]  /*34060*/  LDL.LU.64 R28, [R1+0xb0] ;  /* 0x0000b000011c7983 */ /* 0x002ee20000300a00 */
[----:B0-----:R-:W-:-:S03]  /*34070*/  IMAD.MOV.U32 R10, RZ, RZ, R27 ;  /* 0x000000ffff0a7224 */ /* 0x001fc600078e001b */
[----:B------:R0:W-:Y:S04]  /*34080*/  STL [R1+0x2e50], R26 ;  /* 0x002e501a01007387 */ /* 0x0001e80000100800 */
[----:B------:R-:W3:Y:S04]  /*34090*/  LDL.LU.64 R14, [R1+0x250] ;  /* 0x00025000010e7983 */ /* 0x000ee80000300a00 */
[----:B------:R-:W-:Y:S04]  /*340a0*/  STL [R1+0x2e44], R10 ;  /* 0x002e440a01007387 */ /* 0x000fe80000100800 */
[----:B------:R-:W-:Y:S04]  /*340b0*/  STL [R1+0x2e48], R16 ;  /* 0x002e481001007387 */ /* 0x000fe80000100800 */
[----:B------:R-:W-:Y:S04]  /*340c0*/  STL [R1+0x2e3c], R17 ;  /* 0x002e3c1101007387 */ /* 0x000fe80000100800 */
[----:B0-----:R-:W3:Y:S04]  /*340d0*/  LDL.LU.64 R26, [R1+0x258] ;  /* 0x00025800011a7983 */ /* 0x001ee80000300a00 */
[----:B--2---:R0:W-:Y:S04]  /*340e0*/  STL [R1+0x2e40], R8 ;  /* 0x002e400801007387 */ /* 0x0041e80000100800 */
[----:B------:R-:W2:Y:S01]  /*340f0*/  LDL.LU.64 R12, [R1+0x260] ;  /* 0x00026000010c7983 */ /* 0x000ea20000300a00 */
[----:B0-----:R-:W-:-:S05]  /*34100*/  IMAD.MOV.U32 R8, RZ, RZ, R9 ;  /* 0x000000ffff087224 */ /* 0x001fca00078e0009 */
[----:B------:R0:W-:Y:S04]  /*34110*/  STL [R1+0x2e34], R8 ;  /* 0x002e340801007387 */ /* 0x0001e80000100800 */
[----:B------:R-:W-:Y:S04]  /*34120*/  STL [R1+0x2e38], R18 ;  /* 0x002e381201007387 */ /* 0x000fe80000100800 */
[----:B------:R1:W-:Y:S04]  /*34130*/  STL [R1+0x2e2c], R19 ;  /* 0x002e2c1301007387 */ /* 0x0003e80000100800 */
[----:B0-----:R-:W2:Y:S04]  /*34140*/  LDL.LU.64 R8, [R1+0x270] ;  /* 0x0002700001087983 */ /* 0x001ea80000300a00 */
[----:B------:R0:W-:Y:S04]  /*34150*/  STL [R1+0x2e30], R4 ;  /* 0x002e300401007387 */ /* 0x0001e80000100800 */
[----:B-1----:R-:W2:Y:S01]  /*34160*/  LDL.LU.64 R18, [R1+0x278] ;  /* 0x0002780001127983 */ /* 0x002ea20000300a00 */
[----:B0-----:R-:W-:-:S05]  /*34170*/  IMAD.MOV.U32 R4, RZ, RZ, R5 ;  /* 0x000000ffff047224 */ /* 0x001fca00078e0005 */
[----:B------:R0:W-:Y:S04]  /*34180*/  STL [R1+0x2e24], R4 ;  /* 0x002e240401007387 */ /* 0x0001e80000100800 */
[----:B------:R-:W-:Y:S04]  /*34190*/  STL [R1+0x2e28], R20 ;  /* 0x002e281401007387 */ /* 0x000fe80000100800 */
[----:B------:R-:W-:Y:S04]  /*341a0*/  STL [R1+0x2e1c], R21 ;  /* 0x002e1c1501007387 */ /* 0x000fe80000100800 */
[----:B0-----:R-:W2:Y:S04]  /*341b0*/  LDL.LU.64 R4, [R1+0x280] ;  /* 0x0002800001047983 */ /* 0x001ea80000300a00 */
[----:B----4-:R0:W-:Y:S04]  /*341c0*/  STL [R1+0x2e20], R6 ;  /* 0x002e200601007387 */ /* 0x0101e80000100800 */
[----:B------:R-:W4:Y:S01]  /*341d0*/  LDL.LU.64 R16, [R1+0x288] ;  /* 0x0002880001107983 */ /* 0x000f220000300a00 */
[----:B0-----:R-:W-:-:S05]  /*341e0*/  IMAD.MOV.U32 R6, RZ, RZ, R7 ;  /* 0x000000ffff067224 */ /* 0x001fca00078e0007 */
[----:B------:R0:W-:Y:S04]  /*341f0*/  STL [R1+0x2e14], R6 ;  /* 0x002e140601007387 */ /* 0x0001e80000100800 */
[----:B---3--:R-:W-:Y:S04]  /*34200*/  STL [R1+0x2e18], R22 ;  /* 0x002e181601007387 */ /* 0x008fe80000100800 */
[----:B------:R-:W-:Y:S04]  /*34210*/  STL [R1+0x2e0c], R23 ;  /* 0x002e0c1701007387 */ /* 0x000fe80000100800 */
[----:B------:R-:W3:Y:S01]  /*34220*/  LDL.LU.64 R10, [R1+0x298] ;  /* 0x00029800010a7983 */ /* 0x000ee20000300a00 */
[----:B0-----:R-:W-:-:S03]  /*34230*/  IMAD.MOV.U32 R6, RZ, RZ, R3 ;  /* 0x000000ffff067224 */ /* 0x001fc600078e0003 */
[----:B------:R0:W-:Y:S01]  /*34240*/  STL [R1+0x2e10], R2 ;  /* 0x002e100201007387 */ /* 0x0001e20000100800 */
[----:B------:R-:W-:-:S03]  /*34250*/  IMAD.MOV.U32 R20, RZ, RZ, R29 ;  /* 0x000000ffff147224 */ /* 0x000fc600078e001d */
[----:B0-----:R-:W3:Y:S04]  /*34260*/  LDL.LU.64 R2, [R1+0x2a0] ;  /* 0x0002a00001027983 */ /* 0x001ee80000300a00 */
[----:B------:R0:W-:Y:S04]  /*34270*/  STL [R1+0x2e04], R6 ;  /* 0x002e040601007387 */ /* 0x0001e80000100800 */
[----:B------:R-:W-:Y:S04]  /*34280*/  STL [R1+0x2e08], R24 ;  /* 0x002e081801007387 */ /* 0x000fe80000100800 */
[----:B------:R-:W-:Y:S04]  /*34290*/  STL [R1+0x2dfc], R25 ;  /* 0x002dfc1901007387 */ /* 0x000fe80000100800 */
[----:B0-----:R-:W3:Y:S04]  /*342a0*/  LDL.LU.64 R6, [R1+0x2a8] ;  /* 0x0002a80001067983 */ /* 0x001ee80000300a00 */
[----:B------:R0:W-:Y:S04]  /*342b0*/  STL [R1+0x2e00], R28 ;  /* 0x002e001c01007387 */ /* 0x0001e80000100800 */
[----:B0-----:R-:W3:Y:S04]  /*342c0*/  LDL.LU.64 R28, [R1+0x2b0] ;  /* 0x0002b000011c7983 */ /* 0x001ee80000300a00 */
[----:B------:R0:W-:Y:S04]  /*342d0*/  STL [R1+0xf30], R20 ;  /* 0x000f301401007387 */ /* 0x0001e80000100800 */
[----:B------:R1:W-:Y:S01]  /*342e0*/  STL [R1+0xf38], R14 ;  /* 0x000f380e01007387 */ /* 0x0003e20000100800 */
[----:B0-----:R-:W-:-:S03]  /*342f0*/  IMAD.MOV.U32 R20, RZ, RZ, R15 ;  /* 0x000000ffff147224 */ /* 0x001fc600078e000f */
[----:B-1----:R-:W3:Y:S04]  /*34300*/  LDL.LU.64 R14, [R1+0x2c0] ;  /* 0x0002c000010e7983 */ /* 0x002ee80000300a00 */
[----:B------:R0:W-:Y:S04]  /*34310*/  STL [R1+0xf34], R20 ;  /* 0x000f341401007387 */ /* 0x0001e80000100800 */
[----:B------:R1:W-:Y:S01]  /*34320*/  STL [R1+0xf40], R26 ;  /* 0x000f401a01007387 */ /* 0x0003e20000100800 */
[----:B0-----:R-:W-:-:S03]  /*34330*/  IMAD.MOV.U32 R20, RZ, RZ, R27 ;  /* 0x000000ffff147224 */ /* 0x001fc600078e001b */
[----:B-1----:R-:W3:Y:S04]  /*34340*/  LDL.LU.64 R26, [R1+0x2c8] ;  /* 0x0002c800011a7983 */ /* 0x002ee80000300a00 */
[----:B------:R0:W-:Y:S04]  /*34350*/  STL [R1+0xf3c], R20 ;  /* 0x000f3c1401007387 */ /* 0x0001e80000100800 */
[----:B--2---:R1:W-:Y:S01]  /*34360*/  STL [R1+0xf48], R12 ;  /* 0x000f480c01007387 */ /* 0x0043e20000100800 */
[----:B0-----:R-:W-:-:S03]  /*34370*/  IMAD.MOV.U32 R20, RZ, RZ, R13 ;  /* 0x000000ffff147224 */ /* 0x001fc600078e000d */
[----:B-1----:R-:W2:Y:S04]  /*34380*/  LDL.LU.64 R12, [R1+0x2d0] ;  /* 0x0002d000010c7983 */ /* 0x002ea80000300a00 */
[----:B------:R0:W-:Y:S04]  /*34390*/  STL [R1+0xf44], R20 ;  /* 0x000f441401007387 */ /* 0x0001e80000100800 */
[----:B------:R1:W-:Y:S01]  /*343a0*/  STL [R1+0xf50], R8 ;  /* 0x000f500801007387 */ /* 0x0003e20000100800 */
        /* <DEDUP_REMOVED lines=11> */
[----:B----4-:R1:W-:Y:S01]  /*34460*/  STL [R1+0xf68], R16 ;  /* 0x000f681001007387 */ /* 0x0103e20000100800 */
[----:B0-----:R-:W-:-:S03]  /*34470*/  IMAD.MOV.U32 R20, RZ, RZ, R17 ;  /* 0x000000ffff147224 */ /* 0x001fc600078e0011 */
[----:B-1----:R-:W4:Y:S04]  /*34480*/  LDL.LU.64 R16, [R1+0x2f8] ;  /* 0x0002f80001107983 */ /* 0x002f280000300a00 */
[----:B------:R0:W-:Y:S04]  /*34490*/  STL [R1+0xf64], R20 ;  /* 0x000f641401007387 */ /* 0x0001e80000100800 */
[----:B---3--:R1:W-:Y:S01]  /*344a0*/  STL [R1+0xf70], R10 ;  /* 0x000f700a01007387 */ /* 0x0083e20000100800 */
[----:B0-----:R-:W-:-:S03]  /*344b0*/  IMAD.MOV.U32 R20, RZ, RZ, R11 ;  /* 0x000000ffff147224 */ /* 0x001fc600078e000b */
[----:B-1----:R-:W3:Y:S04]  /*344c0*/  LDL.LU.64 R10, [R1+0x300] ;  /* 0x00030000010a7983 */ /* 0x002ee80000300a00 */
        /* <DEDUP_REMOVED lines=3461> */
[----:B------:R1:W-:Y:S04]  /*41d20*/  STL [R1+0x2a94], R18 ;  /* 0x002a941201007387 */ /* 0x0003e80000100800 */
[----:B0-----:R-:W2:Y:S01]  /*41d30*/  LDL.LU.64 R20, [R1+0x2af0] ;  /* 0x002af00001147983 */ /* 0x001ea20000300a00 */
[----:B-1----:R-:W-:-:S05]  /*41d40*/  IMAD.MOV.U32 R18, RZ, RZ, R19 ;  /* 0x000000ffff127224 */ /* 0x002fca00078e0013 */
[----:B------:R0:W-:Y:S04]  /*41d50*/  STL [R1+0x2a90], R18 ;  /* 0x002a901201007387 */ /* 0x0001e80000100800 */
[----:B------:R1:W-:Y:S01]  /*41d60*/  STL [R1+0x2a9c], R4 ;  /* 0x002a9c0401007387 */ /* 0x0003e20000100800 */
[----:B0-----:R-:W-:-:S03]  /*41d70*/  IMAD.MOV.U32 R18, RZ, RZ, R5 ;  /* 0x000000ffff127224 */ /* 0x001fc600078e0005 */
[----:B-1----:R-:W2:Y:S04]  /*41d80*/  LDL.LU.64 R4, [R1+0x2af8] ;  /* 0x002af80001047983 */ /* 0x002ea80000300a00 */
[----:B------:R0:W-:Y:S04]  /*41d90*/  STL [R1+0x2a98], R18 ;  /* 0x002a981201007387 */ /* 0x0001e80000100800 */
[----:B----4-:R1:W-:Y:S04]  /*41da0*/  STL [R1+0x2aa4], R16 ;  /* 0x002aa41001007387 */ /* 0x0103e80000100800 */
[----:B0-----:R-:W4:Y:S01]  /*41db0*/  LDL.LU.64 R18, [R1+0x268] ;  /* 0x0002680001127983 */ /* 0x001f220000300a00 */
[----:B-1----:R-:W-:-:S05]  /*41dc0*/  IMAD.MOV.U32 R16, RZ, RZ, R17 ;  /* 0x000000ffff107224 */ /* 0x002fca00078e0011 */
        /* <DEDUP_REMOVED lines=17> */
[----:B------:R1:W-:Y:S04]  /*41ee0*/  STL [R1+0x2acc], R14 ;  /* 0x002acc0e01007387 */ /* 0x0003e80000100800 */
[----:B0-----:R-:W3:Y:S01]  /*41ef0*/  LDL.LU.64 R16, [R1+0x2b28] ;  /* 0x002b280001107983 */ /* 0x001ee20000300a00 */
[----:B-1----:R-:W-:-:S05]  /*41f00*/  IMAD.MOV.U32 R14, RZ, RZ, R15 ;  /* 0x000000ffff0e7224 */ /* 0x002fca00078e000f */
[----:B------:R0:W-:Y:S04]  /*41f10*/  STL [R1+0x2ac8], R14 ;  /* 0x002ac80e01007387 */ /* 0x0001e80000100800 */
[----:B------:R1:W-:Y:S01]  /*41f20*/  STL [R1+0x2ad4], R26 ;  /* 0x002ad41a01007387 */ /* 0x0003e20000100800 */
[----:B0-----:R-:W-:-:S03]  /*41f30*/  IMAD.MOV.U32 R14, RZ, RZ, R27 ;  /* 0x000000ffff0e7224 */ /* 0x001fc600078e001b */
[----:B-1----:R-:W3:Y:S04]  /*41f40*/  LDL.LU.64 R26, [R1+0x2b30] ;  /* 0x002b3000011a7983 */ /* 0x002ee80000300a00 */
[----:B------:R0:W-:Y:S04]  /*41f50*/  STL [R1+0x2ad0], R14 ;  /* 0x002ad00e01007387 */ /* 0x0001e80000100800 */
[----:B--2---:R1:W-:Y:S04]  /*41f60*/  STL [R1+0x2adc], R12 ;  /* 0x002adc0c01007387 */ /* 0x0043e80000100800 */
[----:B0-----:R-:W2:Y:S01]  /*41f70*/  LDL.LU.64 R14, [R1+0x2b38] ;  /* 0x002b3800010e7983 */ /* 0x001ea20000300a00 */
[----:B-1----:R-:W-:-:S05]  /*41f80*/  IMAD.MOV.U32 R12, RZ, RZ, R13 ;  /* 0x000000ffff0c7224 */ /* 0x002fca00078e000d */
[----:B------:R0:W-:Y:S04]  /*41f90*/  STL [R1+0x2ad8], R12 ;  /* 0x002ad80c01007387 */ /* 0x0001e80000100800 */
[----:B------:R1:W-:Y:S04]  /*41fa0*/  STL [R1+0x2ae4], R8 ;  /* 0x002ae40801007387 */ /* 0x0003e80000100800 */
[----:B0-----:R-:W2:Y:S01]  /*41fb0*/  LDL.LU.64 R12, [R1+0x240] ;  /* 0x00024000010c7983 */ /* 0x001ea20000300a00 */
[----:B-1----:R-:W-:-:S03]  /*41fc0*/  IMAD.MOV.U32 R8, RZ, RZ, R9 ;  /* 0x000000ffff087224 */ /* 0x002fc600078e0009 */
[----:B------:R-:W-:Y:S04]  /*41fd0*/  STL [R1+0x2aec], R20 ;  /* 0x002aec1401007387 */ /* 0x000fe80000100800 */
[----:B------:R0:W-:Y:S04]  /*41fe0*/  STL [R1+0x2ae0], R8 ;  /* 0x002ae00801007387 */ /* 0x0001e80000100800 */
[----:B0-----:R-:W2:Y:S01]  /*41ff0*/  LDL.LU.64 R8, [R1+0x2b48] ;  /* 0x002b480001087983 */ /* 0x001ea20000300a00 */
[----:B------:R-:W-:-:S03]  /*42000*/  IMAD.MOV.U32 R20, RZ, RZ, R21 ;  /* 0x000000ffff147224 */ /* 0x000fc600078e0015 */
[----:B------:R-:W-:Y:S04]  /*42010*/  STL [R1+0x2af4], R4 ;  /* 0x002af40401007387 */ /* 0x000fe80000100800 */
[----:B------:R0:W-:Y:S02]  /*42020*/  STL [R1+0x2ae8], R20 ;  /* 0x002ae81401007387 */ /* 0x0001e40000100800 */
[----:B0-----:R-:W-:Y:S02]  /*42030*/  IMAD.MOV.U32 R20, RZ, RZ, R5 ;  /* 0x000000ffff147224 */ /* 0x001fe400078e0005 */
[----:B------:R-:W2:Y:S04]  /*42040*/  LDL.LU.64 R4, [R1+0x2b50] ;  /* 0x002b500001047983 */ /* 0x000ea80000300a00 */
        /* <DEDUP_REMOVED lines=28> */
[----:B------:R-:W-:Y:S04]  /*42210*/  STL [R1+0x2b28], R20 ;  /* 0x002b281401007387 */ /* 0x000fe80000100800 */
[----:B--2---:R0:W-:Y:S02]  /*42220*/  STL [R1+0x2b34], R14 ;  /* 0x002b340e01007387 */ /* 0x0041e40000100800 */
[----:B0-----:R-:W-:-:S02]  /*42230*/  IMAD.MOV.U32 R14, RZ, RZ, R15 ;  /* 0x000000ffff0e7224 */ /* 0x001fc400078e000f */
[----:B------:R0:W-:Y:S04]  /*42240*/  STL [R1+0x2b3c], R12 ;  /* 0x002b3c0c01007387 */ /* 0x0001e80000100800 */
[----:B------:R1:W-:Y:S01]  /*42250*/  STL [R1+0x2b30], R14 ;  /* 0x002b300e01007387 */ /* 0x0003e20000100800 */
[----:B0-----:R-:W-:-:S03]  /*42260*/  IMAD.MOV.U32 R12, RZ, RZ, R13 ;  /* 0x000000ffff0c7224 */ /* 0x001fc600078e000d */
[----:B-1----:R-:W2:Y:S04]  /*42270*/  LDL.LU.64 R14, [R1+0x2b90] ;  /* 0x002b9000010e7983 */ /* 0x002ea80000300a00 */
[----:B------:R-:W-:Y:S04]  /*42280*/  STL [R1+0x2b44], R8 ;  /* 0x002b440801007387 */ /* 0x000fe80000100800 */
[----:B------:R0:W-:Y:S01]  /*42290*/  STL [R1+0x2b38], R12 ;  /* 0x002b380c01007387 */ /* 0x0001e20000100800 */
[----:B------:R-:W-:-:S03]  /*422a0*/  IMAD.MOV.U32 R20, RZ, RZ, R9 ;  /* 0x000000ffff147224 */ /* 0x000fc600078e0009 */
[----:B0-----:R-:W2:Y:S04]  /*422b0*/  LDL.LU.64 R12, [R1+0x2b98] ;  /* 0x002b9800010c7983 */ /* 0x001ea80000300a00 */
[----:B------:R-:W2:Y:S04]  /*422c0*/  LDL.LU.64 R8, [R1+0x228] ;  /* 0x0002280001087983 */ /* 0x000ea80000300a00 */
        /* <DEDUP_REMOVED lines=22> */
[----:B------:R-:W-:-:S03]  /*42430*/  IMAD.MOV.U32 R22, RZ, RZ, R29 ;  /* 0x000000ffff167224 */ /* 0x000fc600078e001d */
[----:B0-----:R-:W3:Y:S04]  /*42440*/  LDL.LU.64 R6, [R1+0x2bd0] ;  /* 0x002bd00001067983 */ /* 0x001ee80000300a00 */
[----:B------:R0:W-:Y:S04]  /*42450*/  STL [R1+0x2b7c], R16 ;  /* 0x002b7c1001007387 */ /* 0x0001e80000100800 */
[----:B------:R0:W-:Y:S04]  /*42460*/  STL [R1+0x2b70], R22 ;  /* 0x002b701601007387 */ /* 0x0001e80000100800 */
[----:B-1----:R-:W3:Y:S01]  /*42470*/  LDL.LU.64 R28, [R1+0x2bd8] ;  /* 0x002bd800011c7983 */ /* 0x002ee20000300a00 */
[----:B0-----:R-:W-:-:S02]  /*42480*/  IMAD.MOV.U32 R16, RZ, RZ, R17 ;  /* 0x000000ffff107224 */ /* 0x001fc400078e0011 */
[----:B------:R-:W-:Y:S01]  /*42490*/  IMAD.MOV.U32 R22, RZ, RZ, R27 ;  /* 0x000000ffff167224 */ /* 0x000fe200078e001b */
[----:B------:R-:W-:Y:S04]  /*424a0*/  STL [R1+0x2b84], R26 ;  /* 0x002b841a01007387 */ /* 0x000fe80000100800 */
[----:B------:R0:W-:Y:S04]  /*424b0*/  STL [R1+0x2b78], R16 ;  /* 0x002b781001007387 */ /* 0x0001e80000100800 */
[----:B0-----:R-:W3:Y:S04]  /*424c0*/  LDL.LU.64 R16, [R1+0x218] ;  /* 0x0002180001107983 */ /* 0x001ee80000300a00 */
[----:B------:R-:W3:Y:S04]  /*424d0*/  LDL.LU.64 R26, [R1+0x2be8] ;  /* 0x002be800011a7983 */ /* 0x000ee80000300a00 */
[----:B------:R2:W-:Y:S02]  /*424e0*/  STL [R1+0x2b80], R22 ;  /* 0x002b801601007387 */ /* 0x0005e40000100800 */
[----:B--2---:R-:W-:-:S02]  /*424f0*/  IMAD.MOV.U32 R22, RZ, RZ, R15 ;  /* 0x000000ffff167224 */ /* 0x004fc400078e000f */
[----:B------:R0:W-:Y:S04]  /*42500*/  STL [R1+0x2b8c], R14 ;  /* 0x002b8c0e01007387 */ /* 0x0001e80000100800 */
[----:B0-----:R-:W2:Y:S04]  /*42510*/  LDL.LU.64 R14, [R1+0x2bf0] ;  /* 0x002bf000010e7983 */ /* 0x001ea80000300a00 */
[----:B------:R-:W-:Y:S04]  /*42520*/  STL [R1+0x2b88], R22 ;  /* 0x002b881601007387 */ /* 0x000fe80000100800 */
[----:B------:R0:W-:Y:S04]  /*42530*/  STL [R1+0x2b94], R12 ;  /* 0x002b940c01007387 */ /* 0x0001e80000100800 */
[----:B------:R-:W-:Y:S01]  /*42540*/  STL [R1+0x2b9c], R8 ;  /* 0x002b9c0801007387 */ /* 0x000fe20000100800 */
[----:B0-----:R-:W-:-:S05]  /*42550*/  IMAD.MOV.U32 R12, RZ, RZ, R13 ;  /* 0x000000ffff0c7224 */ /* 0x001fca00078e000d */
[----:B------:R0:W-:Y:S04]  /*42560*/  STL [R1+0x2b90], R12 ;  /* 0x002b900c01007387 */ /* 0x0001e80000100800 */
[----:B0-----:R-:W2:Y:S01]  /*42570*/  LDL.LU.64 R12, [R1+0x2bf8] ;  /* 0x002bf800010c7983 */ /* 0x001ea20000300a00 */
[----:B------:R-:W-:-:S03]  /*42580*/  IMAD.MOV.U32 R8, RZ, RZ, R9 ;  /* 0x000000ffff087224 */ /* 0x000fc600078e0009 */
[----:B------:R0:W-:Y:S04]  /*42590*/  STL [R1+0x2ba4], R4 ;  /* 0x002ba40401007387 */ /* 0x0001e80000100800 */
[----:B------:R1:W-:Y:S01]  /*425a0*/  STL [R1+0x2b98], R8 ;  /* 0x002b980801007387 */ /* 0x0003e20000100800 */
[----:B0-----:R-:W-:-:S03]  /*425b0*/  IMAD.MOV.U32 R4, RZ, RZ, R5 ;  /* 0x000000ffff047224 */ /* 0x001fc600078e0005 */
[----:B-1----:R-:W2:Y:S04]  /*425c0*/  LDL.LU.64 R8, [R1+0x210] ;  /* 0x0002100001087983 */ /* 0x002ea80000300a00 */
[----:B------:R0:W-:Y:S04]  /*425d0*/  STL [R1+0x2ba0], R4 ;  /* 0x002ba00401007387 */ /* 0x0001e80000100800 */
[----:B----4-:R1:W-:Y:S04]  /*425e0*/  STL [R1+0x2bac], R20 ;  /* 0x002bac1401007387 */ /* 0x0103e80000100800 */
[----:B0-----:R-:W4:Y:S01]  /*425f0*/  LDL.LU.64 R4, [R1+0x2c08] ;  /* 0x002c080001047983 */ /* 0x001f220000300a00 */
[----:B-1----:R-:W-:-:S03]  /*42600*/  IMAD.MOV.U32 R20, RZ, RZ, R21 ;  /* 0x000000ffff147224 */ /* 0x002fc600078e0015 */
[----:B---3--:R-:W-:Y:S04]  /*42610*/  STL [R1+0x2bb4], R10 ;  /* 0x002bb40a01007387 */ /* 0x008fe80000100800 */
[----:B------:R0:W-:Y:S02]  /*42620*/  STL [R1+0x2ba8], R20 ;  /* 0x002ba81401007387 */ /* 0x0001e40000100800 */
[----:B0-----:R-:W-:Y:S02]  /*42630*/  IMAD.MOV.U32 R20, RZ, RZ, R11 ;  /* 0x000000ffff147224 */ /* 0x001fe400078e000b */
[----:B------:R-:W3:Y:S04]  /*42640*/  LDL.LU.64 R10, [R1+0x2c10] ;  /* 0x002c1000010a7983 */ /* 0x000ee80000300a00 */
[----:B------:R0:W-:Y:S04]  /*42650*/  STL [R1+0x2bb0], R20 ;  /* 0x002bb01401007387 */ /* 0x0001e80000100800 */
[----:B------:R1:W-:Y:S01]  /*42660*/  STL [R1+0x2bbc], R2 ;  /* 0x002bbc0201007387 */ /* 0x0003e20000100800 */
[----:B0-----:R-:W-:-:S03]  /*42670*/  IMAD.MOV.U32 R20, RZ, RZ, R3 ;  /* 0x000000ffff147224 */ /* 0x001fc600078e0003 */
[----:B-1----:R-:W3:Y:S04]  /*42680*/  LDL.LU.64 R2, [R1+0x2c18] ;  /* 0x002c180001027983 */ /* 0x002ee80000300a00 */
[----:B------:R-:W-:Y:S04]  /*42690*/  STL [R1+0x2bb8], R20 ;  /* 0x002bb81401007387 */ /* 0x000fe80000100800 */
[----:B------:R0:W-:Y:S02]  /*426a0*/  STL [R1+0x2bc4], R18 ;  /* 0x002bc41201007387 */ /* 0x0001e40000100800 */
[----:B0-----:R-:W-:-:S02]  /*426b0*/  IMAD.MOV.U32 R18, RZ, RZ, R19 ;  /* 0x000000ffff127224 */ /* 0x001fc400078e0013 */
[----:B------:R-:W-:Y:S04]  /*426c0*/  STL [R1+0x2bcc], R6 ;  /* 0x002bcc0601007387 */ /* 0x000fe80000100800 */
        /* <DEDUP_REMOVED lines=8> */
[----:B------:R0:W-:Y:S04]  /*42750*/  STL [R1+0x2bdc], R16 ;  /* 0x002bdc1001007387 */ /* 0x0001e80000100800 */
[----:B------:R-:W-:Y:S01]  /*42760*/  STL [R1+0x2be4], R26 ;  /* 0x002be41a01007387 */ /* 0x000fe20000100800 */
[----:B0-----:R-:W-:-:S05]  /*42770*/  IMAD.MOV.U32 R16, RZ, RZ, R17 ;  /* 0x000000ffff107224 */ /* 0x001fca00078e0011 */
[----:B------:R0:W-:Y:S04]  /*42780*/  STL [R1+0x2bd8], R16 ;  /* 0x002bd81001007387 */ /* 0x0001e80000100800 */
[----:B------:R-:W3:Y:S01]  /*42790*/  LDL.LU.64 R18, [R1+0x2c30] ;  /* 0x002c300001127983 */ /* 0x000ee20000300a00 */
[----:B0-----:R-:W-:-:S03]  /*427a0*/  IMAD.MOV.U32 R16, RZ, RZ, R27 ;  /* 0x000000ffff107224 */ /* 0x001fc600078e001b */
[----:B--2---:R0:W-:Y:S04]  /*427b0*/  STL [R1+0x2bec], R14 ;  /* 0x002bec0e01007387 */ /* 0x0041e80000100800 */
[----:B------:R1:W-:Y:S01]  /*427c0*/  STL [R1+0x2be0], R16 ;  /* 0x002be01001007387 */ /* 0x0003e20000100800 */
[----:B0-----:R-:W-:-:S03]  /*427d0*/  IMAD.MOV.U32 R14, RZ, RZ, R15 ;  /* 0x000000ffff0e7224 */ /* 0x001fc600078e000f */
[----:B-1----:R-:W2:Y:S04]  /*427e0*/  LDL.LU.64 R16, [R1+0x2c38] ;  /* 0x002c380001107983 */ /* 0x002ea80000300a00 */
[----:B------:R0:W-:Y:S04]  /*427f0*/  STL [R1+0x2bf4], R12 ;  /* 0x002bf40c01007387 */ /* 0x0001e80000100800 */
[----:B------:R1:W-:Y:S01]  /*42800*/  STL [R1+0x2be8], R14 ;  /* 0x002be80e01007387 */ /* 0x0003e20000100800 */
[----:B0-----:R-:W-:-:S05]  /*42810*/  IMAD.MOV.U32 R12, RZ, RZ, R13 ;  /* 0x000000ffff0c7224 */ /* 0x001fca00078e000d */
[----:B------:R0:W-:Y:S04]  /*42820*/  STL [R1+0x2bf0], R12 ;  /* 0x002bf00c01007387 */ /* 0x0001e80000100800 */
[----:B-1----:R-:W2:Y:S04]  /*42830*/  LDL.LU.64 R14, [R1+0x2c40] ;  /* 0x002c4000010e7983 */ /* 0x002ea80000300a00 */
[----:B------:R-:W1:Y:S04]  /*42840*/  S2R R27, SR_TID.X ;  /* 0x00000000001b7919 */ /* 0x000e680000002100 */
[----:B------:R4:W-:Y:S04]  /*42850*/  STL [R1+0x2bfc], R8 ;  /* 0x002bfc0801007387 */ /* 0x0009e80000100800 */
[----:B0-----:R-:W2:Y:S01]  /*42860*/  LDL.LU.64 R12, [R1+0x2c48] ;  /* 0x002c4800010c7983 */ /* 0x001ea20000300a00 */
[----:B----4-:R-:W-:-:S05]  /*42870*/  IMAD.MOV.U32 R8, RZ, RZ, R9 ;  /* 0x000000ffff087224 */ /* 0x010fca00078e0009 */
[----:B------:R0:W-:Y:S04]  /*42880*/  STL [R1+0x2bf8], R8 ;  /* 0x002bf80801007387 */ /* 0x0001e80000100800 */
[----:B------:R4:W-:Y:S01]  /*42890*/  STL [R1+0x2c04], R4 ;  /* 0x002c040401007387 */ /* 0x0009e20000100800 */
[----:B-1----:R-:W-:-:S04]  /*428a0*/  SHF.R.U32.HI R27, RZ, 0x4, R27 ;  /* 0x00000004ff1b7819 */ /* 0x002fc8000001161b */
[----:B------:R-:W-:Y:S01]  /*428b0*/  SGXT.U32 R27, R27, 0x2 ;  /* 0x000000021b1b781a */ /* 0x000fe20000000000 */
[----:B0-----:R-:W2:Y:S01]  /*428c0*/  LDL.LU.64 R8, [R1+0x2c50] ;  /* 0x002c500001087983 */ /* 0x001ea20000300a00 */
[----:B----4-:R-:W-:Y:S02]  /*428d0*/  IMAD.MOV.U32 R4, RZ, RZ, R5 ;  /* 0x000000ffff047224 */ /* 0x010fe400078e0005 */
[----:B------:R-:W-:-:S03]  /*428e0*/  LOP3.LUT R27, R27, 0x78, RZ, 0xfc, !PT ;  /* 0x000000781b1b7812 */ /* 0x000fc600078efcff */
[----:B------:R0:W-:Y:S04]  /*428f0*/  STL [R1+0x2c00], R4 ;  /* 0x002c000401007387 */ /* 0x0001e80000100800 */
[----:B---3--:R1:W-:Y:S01]  /*42900*/  STL [R1+0x2c0c], R10 ;  /* 0x002c0c0a01007387 */ /* 0x0083e20000100800 */
[----:B------:R-:W-:-:S03]  /*42910*/  IMAD R26, R27, c[0x0][0x188], RZ ;  /* 0x000062001b1a7a24 */ /* 0x000fc600078e02ff */
[----:B0-----:R-:W3:Y:S01]  /*42920*/  LDL.LU.64 R4, [R1+0x1f8] ;  /* 0x0001f80001047983 */ /* 0x001ee20000300a00 */
[----:B-1----:R-:W-:-:S03]  /*42930*/  IMAD.MOV.U32 R10, RZ, RZ, R11 ;  /* 0x000000ffff0a7224 */ /* 0x002fc600078e000b */
[----:B------:R-:W-:Y:S04]  /*42940*/  STL [R1+0x2c14], R2 ;  /* 0x002c140201007387 */ /* 0x000fe80000100800 */
[----:B------:R0:W-:Y:S02]  /*42950*/  STL [R1+0x2c08], R10 ;  /* 0x002c080a01007387 */ /* 0x0001e40000100800 */
[----:B0-----:R-:W-:Y:S02]  /*42960*/  IMAD.MOV.U32 R10, RZ, RZ, R3 ;  /* 0x000000ffff0a7224 */ /* 0x001fe400078e0003 */
[----:B------:R-:W4:Y:S04]  /*42970*/  LDL.LU.64 R2, [R1+0x2c60] ;  /* 0x002c600001027983 */ /* 0x000f280000300a00 */
[----:B------:R0:W-:Y:S04]  /*42980*/  STL [R1+0x2c10], R10 ;  /* 0x002c100a01007387 */ /* 0x0001e80000100800 */
[----:B------:R-:W-:Y:S04]  /*42990*/  STL [R1+0x30c4], R26 ;  /* 0x0030c41a01007387 */ /* 0x000fe80000100800 */
[----:B------:R1:W-:Y:S04]  /*429a0*/  STL [R1+0x2c1c], R6 ;  /* 0x002c1c0601007387 */ /* 0x0003e80000100800 */
[----:B0-----:R-:W4:Y:S01]  /*429b0*/  LDL.LU.64 R10, [R1+0x2c68] ;  /* 0x002c6800010a7983 */ /* 0x001f220000300a00 */
[----:B-1----:R-:W-:-:S02]  /*429c0*/  IMAD.MOV.U32 R6, RZ, RZ, R7 ;  /* 0x000000ffff067224 */ /* 0x002fc400078e0007 */
[----:B------:R-:W-:Y:S01]  /*429d0*/  IMAD.MOV.U32 R20, RZ, RZ, R29 ;  /* 0x000000ffff147224 */ /* 0x000fe200078e001d */
[----:B------:R-:W-:Y:S04]  /*429e0*/  STL [R1+0x2c24], R28 ;  /* 0x002c241c01007387 */ /* 0x000fe80000100800 */
[----:B------:R0:W-:Y:S01]  /*429f0*/  STL [R1+0x2c18], R6 ;  /* 0x002c180601007387 */ /* 0x0001e20000100800 */
[----:B------:R-:W-:-:S03]  /*42a00*/  IMAD.MOV R21, RZ, RZ, -c[0x0][0x188] ;  /* 0x80006200ff157624 */ /* 0x000fc600078e02ff */
[----:B0-----:R-:W4:Y:S04]  /*42a10*/  LDL.LU.64 R6, [R1+0x2c70] ;  /* 0x002c700001067983 */ /* 0x001f280000300a00 */
[----:B------:R-:W-:Y:S01]  /*42a20*/  STL [R1+0x2c20], R20 ;  /* 0x002c201401007387 */ /* 0x000fe20000100800 */
[----:B------:R-:W-:-:S03]  /*42a30*/  IMAD R24, R21, 0x4, R26 ;  /* 0x0000000415187824 */ /* 0x000fc600078e021a */
[----:B------:R0:W-:Y:S04]  /*42a40*/  STL [R1+0x2c2c], R18 ;  /* 0x002c2c1201007387 */ /* 0x0001e80000100800 */
[----:B------:R-:W4:Y:S01]  /*42a50*/  LDL.LU.64 R28, [R1+0x1f0] ;  /* 0x0001f000011c7983 */ /* 0x000f220000300a00 */
[----:B0-----:R-:W-:-:S03]  /*42a60*/  IMAD.MOV.U32 R18, RZ, RZ, R19 ;  /* 0x000000ffff127224 */ /* 0x001fc600078e0013 */
[----:B--2---:R0:W-:Y:S04]  /*42a70*/  STL [R1+0x2c34], R16 ;  /* 0x002c341001007387 */ /* 0x0041e80000100800 */
[----:B------:R-:W-:Y:S04]  /*42a80*/  STL [R1+0x2c28], R18 ;  /* 0x002c281201007387 */ /* 0x000fe80000100800 */
[----:B------:R-:W2:Y:S01]  /*42a90*/  LDL.LU.64 R26, [R1+0x2c80] ;  /* 0x002c8000011a7983 */ /* 0x000ea20000300a00 */
[----:B0-----:R-:W-:-:S05]  /*42aa0*/  IMAD.MOV.U32 R16, RZ, RZ, R17 ;  /* 0x000000ffff107224 */ /* 0x001fca00078e0011 */
[----:B------:R0:W-:Y:S04]  /*42ab0*/  STL [R1+0x2c30], R16 ;  /* 0x002c301001007387 */ /* 0x0001e80000100800 */
[----:B------:R1:W-:Y:S01]  /*42ac0*/  STL [R1+0x2c3c], R14 ;  /* 0x002c3c0e01007387 */ /* 0x0003e20000100800 */
[----:B0-----:R-:W-:-:S03]  /*42ad0*/  IMAD.MOV.U32 R16, RZ, RZ, R15 ;  /* 0x000000ffff107224 */ /* 0x001fc600078e000f */
[----:B-1----:R-:W2:Y:S01]  /*42ae0*/  LDL.LU.64 R14, [R1+0x2c88] ;  /* 0x002c8800010e7983 */ /* 0x002ea20000300a00 */
[----:B------:R-:W-:-:S03]  /*42af0*/  IMAD R23, R21, 0x4, R24 ;  /* 0x0000000415177824 */ /* 0x000fc600078e0218 */
[----:B------:R-:W-:Y:S01]  /*42b00*/  STL [R1+0x2c38], R16 ;  /* 0x002c381001007387 */ /* 0x000fe20000100800 */
[----:B------:R-:W-:-:S03]  /*42b10*/  IMAD R22, R21, 0x4, R23 ;  /* 0x0000000415167824 */ /* 0x000fc600078e0217 */
[----:B------:R0:W-:Y:S04]  /*42b20*/  STL [R1+0x2c44], R12 ;  /* 0x002c440c01007387 */ /* 0x0001e80000100800 */
[----:B------:R-:W-:Y:S01]  /*42b30*/  STL.64 [R1+0x30c8], R22 ;  /* 0x0030c81601007387 */ /* 0x000fe20000100a00 */
[----:B0-----:R-:W-:-:S05]  /*42b40*/  IMAD.MOV.U32 R12, RZ, RZ, R13 ;  /* 0x000000ffff0c7224 */ /* 0x001fca00078e000d */
[----:B------:R0:W-:Y:S04]  /*42b50*/  STL [R1+0x2c40], R12 ;  /* 0x002c400c01007387 */ /* 0x0001e80000100800 */
[----:B------:R1:W-:Y:S01]  /*42b60*/  STL [R1+0x2c4c], R8 ;  /* 0x002c4c0801007387 */ /* 0x0003e20000100800 */
[----:B------:R-:W-:-:S03]  /*42b70*/  IMAD R25, R21, 0x4, R22 ;  /* 0x0000000415197824 */ /* 0x000fc600078e0216 */
[----:B0-----:R-:W2:Y:S01]  /*42b80*/  LDL.LU.64 R12, [R1+0x2c90] ;  /* 0x002c9000010c7983 */ /* 0x001ea20000300a00 */
[----:B-1----:R-:W-:-:S05]  /*42b90*/  IMAD.MOV.U32 R8, RZ, RZ, R9 ;  /* 0x000000ffff087224 */ /* 0x002fca00078e0009 */
[----:B------:R0:W-:Y:S04]  /*42ba0*/  STL [R1+0x2c48], R8 ;  /* 0x002c480801007387 */ /* 0x0001e80000100800 */
[----:B---3--:R-:W-:Y:S04]  /*42bb0*/  STL [R1+0x2c54], R4 ;  /* 0x002c540401007387 */ /* 0x008fe80000100800 */
[----:B0-----:R-:W3:Y:S04]  /*42bc0*/  LDL.LU.64 R8, [R1+0x1e8] ;  /* 0x0001e80001087983 */ /* 0x001ee80000300a00 */
[----:B------:R4:W-:Y:S04]  /*42bd0*/  STL [R1+0x2c50], R5 ;  /* 0x002c500501007387 */ /* 0x0009e80000100800 */
[----:B------:R-:W-:Y:S01]  /*42be0*/  STL.64 [R1+0x30d0], R24 ;  /* 0x0030d01801007387 */ /* 0x000fe20000100a00 */
[----:B----4-:R-:W-:-:S03]  /*42bf0*/  IMAD.MOV.U32 R5, RZ, RZ, R3 ;  /* 0x000000ffff057224 */ /* 0x010fc600078e0003 */
[----:B------:R0:W-:Y:S01]  /*42c00*/  STL [R1+0x2c5c], R2 ;  /* 0x002c5c0201007387 */ /* 0x0001e20000100800 */
[----:B------:R-:W-:-:S03]  /*42c10*/  IMAD R4, R21, 0x4, R25 ;  /* 0x0000000415047824 */ /* 0x000fc600078e0219 */
[----:B0-----:R-:W4:Y:S04]  /*42c20*/  LDL.LU.64 R2, [R1+0x2ca0] ;  /* 0x002ca00001027983 */ /* 0x001f280000300a00 */
[----:B------:R-:W-:Y:S04]  /*42c30*/  STL [R1+0x2c58], R5 ;  /* 0x002c580501007387 */ /* 0x000fe80000100800 */
[----:B------:R0:W-:Y:S04]  /*42c40*/  STL [R1+0x2c64], R10 ;  /* 0x002c640a01007387 */ /* 0x0001e80000100800 */
[----:B------:R-:W3:Y:S01]  /*42c50*/  LDL.LU.64 R16, [R1+0x2ca8] ;  /* 0x002ca80001107983 */ /* 0x000ee20000300a00 */
[----:B0-----:R-:W-:-:S05]  /*42c60*/  IMAD.MOV.U32 R10, RZ, RZ, R11 ;  /* 0x000000ffff0a7224 */ /* 0x001fca00078e000b */
[----:B------:R-:W-:Y:S01]  /*42c70*/  STL [R1+0x2c60], R10 ;  /* 0x002c600a01007387 */ /* 0x000fe20000100800 */
[----:B------:R-:W-:-:S03]  /*42c80*/  IMAD R5, R21, 0x4, R4 ;  /* 0x0000000415057824 */ /* 0x000fc600078e0204 */
[----:B------:R0:W-:Y:S04]  /*42c90*/  STL [R1+0x2c6c], R6 ;  /* 0x002c6c0601007387 */ /* 0x0001e80000100800 */
[----:B------:R-:W3:Y:S01]  /*42ca0*/  LDL.LU.64 R18, [R1+0x2cb0] ;  /* 0x002cb00001127983 */ /* 0x000ee20000300a00 */
[----:B0-----:R-:W-:-:S05]  /*42cb0*/  IMAD.MOV.U32 R6, RZ, RZ, R7 ;  /* 0x000000ffff067224 */ /* 0x001fca00078e0007 */
[----:B------:R0:W-:Y:S01]  /*42cc0*/  STL [R1+0x2c68], R6 ;  /* 0x002c680601007387 */ /* 0x0001e20000100800 */
[----:B------:R-:W-:-:S03]  /*42cd0*/  IMAD.MOV.U32 R7, RZ, RZ, R29 ;  /* 0x000000ffff077224 */ /* 0x000fc600078e001d */
[----:B------:R-:W-:Y:S04]  /*42ce0*/  STL [R1+0x2c74], R28 ;  /* 0x002c741c01007387 */ /* 0x000fe80000100800 */
[----:B------:R-:W3:Y:S04]  /*42cf0*/  LDL.LU.64 R10, [R1+0x1e0] ;  /* 0x0001e000010a7983 */ /* 0x000ee80000300a00 */
[----:B------:R-:W-:Y:S04]  /*42d00*/  STL [R1+0x2c70], R7 ;  /* 0x002c700701007387 */ /* 0x000fe80000100800 */
[----:B------:R2:W-:Y:S01]  /*42d10*/  STL.64 [R1+0x30d8], R4 ;  /* 0x0030d80401007387 */ /* 0x0005e20000100a00 */
[----:B0-----:R-:W-:-:S02]  /*42d20*/  IMAD R6, R21, 0x4, R5 ;  /* 0x0000000415067824 */ /* 0x001fc400078e0205 */
[----:B--2---:R-:W-:Y:S01]  /*42d30*/  IMAD.MOV.U32 R4, RZ, RZ, R27 ;  /* 0x000000ffff047224 */ /* 0x004fe200078e001b */
[----:B------:R-:W-:Y:S04]  /*42d40*/  STL [R1+0x2c7c], R26 ;  /* 0x002c7c1a01007387 */ /* 0x000fe80000100800 */
[----:B------:R-:W2:Y:S04]  /*42d50*/  LDL.LU.64 R28, [R1+0x2cc0] ;  /* 0x002cc000011c7983 */ /* 0x000ea80000300a00 */
[----:B------:R-:W-:Y:S04]  /*42d60*/  STL [R1+0x2c84], R14 ;  /* 0x002c840e01007387 */ /* 0x000fe80000100800 */
[----:B------:R0:W-:Y:S04]  /*42d70*/  STL [R1+0x2c78], R4 ;  /* 0x002c780401007387 */ /* 0x0001e80000100800 */
[----:B0-----:R-:W2:Y:S01]  /*42d80*/  LDL.LU.64 R4, [R1+0x2cd0] ;  /* 0x002cd00001047983 */ /* 0x001ea20000300a00 */
[----:B------:R-:W-:-:S03]  /*42d90*/  IMAD.MOV.U32 R7, RZ, RZ, R15 ;  /* 0x000000ffff077224 */ /* 0x000fc600078e000f */
[----:B--2---:R0:W-:Y:S04]  /*42da0*/  STL.64 [R1+0x30e0], R4 ;  /* 0x0030e00401007387 */ /* 0x0041e80000100a00 */
[----:B------:R-:W-:Y:S04]  /*42db0*/  STL [R1+0x2c80], R7 ;  /* 0x002c800701007387 */ /* 0x000fe80000100800 */
[----:B0-----:R-:W2:Y:S04]  /*42dc0*/  LDL.LU.64 R4, [R1+0x2cc8] ;  /* 0x002cc80001047983 */ /* 0x001ea80000300a00 */
[----:B------:R-:W2:Y:S04]  /*42dd0*/  LDL.LU.64 R24, [R1+0x1d8] ;  /* 0x0001d80001187983 */ /* 0x000ea80000300a00 */
[----:B------:R0:W-:Y:S04]  /*42de0*/  STL [R1+0x2c8c], R12 ;  /* 0x002c8c0c01007387 */ /* 0x0001e80000100800 */
[----:B------:R-:W2:Y:S01]  /*42df0*/  LDL.LU.64 R22, [R1+0x2ce0] ;  /* 0x002ce00001167983 */ /* 0x000ea20000300a00 */
[----:B0-----:R-:W-:-:S05]  /*42e00*/  IMAD.MOV.U32 R12, RZ, RZ, R13 ;  /* 0x000000ffff0c7224 */ /* 0x001fca00078e000d */
[----:B------:R0:W-:Y:S04]  /*42e10*/  STL [R1+0x2c88], R12 ;  /* 0x002c880c01007387 */ /* 0x0001e80000100800 */
[----:B---3--:R-:W-:Y:S04]  /*42e20*/  STL [R1+0x2c94], R8 ;  /* 0x002c940801007387 */ /* 0x008fe80000100800 */
[----:B------:R-:W3:Y:S04]  /*42e30*/  LDL R13, [R1+0x3040] ;  /* 0x00304000010d7983 */ /* 0x000ee80000100800 */
[----:B------:R-:W3:Y:S04]  /*42e40*/  LDL.LU.64 R14, [R1+0x2ce8] ;  /* 0x002ce800010e7983 */ /* 0x000ee80000300a00 */
[----:B------:R-:W-:Y:S04]  /*42e50*/  STL [R1+0x2c90], R9 ;  /* 0x002c900901007387 */ /* 0x000fe80000100800 */
[----:B----4-:R1:W-:Y:S01]  /*42e60*/  STL [R1+0x2c9c], R2 ;  /* 0x002c9c0201007387 */ /* 0x0103e20000100800 */
[----:B0-----:R-:W-:-:S03]  /*42e70*/  IMAD.MOV.U32 R12, RZ, RZ, R17 ;  /* 0x000000ffff0c7224 */ /* 0x001fc600078e0011 */
[----:B------:R-:W4:Y:S01]  /*42e80*/  LDL.LU.64 R26, [R1+0x2cf0] ;  /* 0x002cf000011a7983 */ /* 0x000f220000300a00 */
[----:B-1----:R-:W-:-:S05]  /*42e90*/  IMAD.MOV.U32 R2, RZ, RZ, R3 ;  /* 0x000000ffff027224 */ /* 0x002fca00078e0003 */
[----:B------:R0:W-:Y:S04]  /*42ea0*/  STL [R1+0x2c98], R2 ;  /* 0x002c980201007387 */ /* 0x0001e80000100800 */
[----:B------:R1:W-:Y:S04]  /*42eb0*/  STL [R1+0x2ca4], R16 ;  /* 0x002ca41001007387 */ /* 0x0003e80000100800 */
[----:B0-----:R-:W3:Y:S04]  /*42ec0*/  LDL.LU.64 R2, [R1+0x1d0] ;  /* 0x0001d00001027983 */ /* 0x001ee80000300a00 */
[----:B------:R0:W-:Y:S04]  /*42ed0*/  STL [R1+0x2ca0], R12 ;  /* 0x002ca00c01007387 */ /* 0x0001e80000100800 */
[----:B------:R0:W-:Y:S04]  /*42ee0*/  STL [R1+0x2cac], R18 ;  /* 0x002cac1201007387 */ /* 0x0001e80000100800 */
[----:B-1----:R-:W3:Y:S01]  /*42ef0*/  LDL.LU.64 R16, [R1+0x200] ;  /* 0x0002000001107983 */ /* 0x002ee20000300a00 */
[----:B0-----:R-:W-:-:S03]  /*42f00*/  IMAD.MOV.U32 R12, RZ, RZ, R19 ;  /* 0x000000ffff0c7224 */ /* 0x001fc600078e0013 */
[----:B------:R-:W-:Y:S04]  /*42f10*/  STL [R1+0x2cb4], R10 ;  /* 0x002cb40a01007387 */ /* 0x000fe80000100800 */
[----:B------:R-:W-:Y:S04]  /*42f20*/  STL [R1+0x2ca8], R12 ;  /* 0x002ca80c01007387 */ /* 0x000fe80000100800 */
[----:B------:R-:W3:Y:S04]  /*42f30*/  LDL.LU.64 R18, [R1+0x2cf8] ;  /* 0x002cf80001127983 */ /* 0x000ee80000300a00 */
[----:B------:R0:W-:Y:S04]  /*42f40*/  STL [R1+0x2cb0], R11 ;  /* 0x002cb00b01007387 */ /* 0x0001e80000100800 */
[----:B------:R1:W-:Y:S01]  /*42f50*/  STL [R1+0x2cbc], R28 ;  /* 0x002cbc1c01007387 */ /* 0x0003e20000100800 */
[----:B0-----:R-:W-:-:S03]  /*42f60*/  IMAD.MOV.U32 R11, RZ, RZ, R29 ;  /* 0x000000ffff0b7224 */ /* 0x001fc600078e001d */
[----:B--2---:R0:W-:Y:S02]  /*42f70*/  STL [R1+0x2cc4], R4 ;  /* 0x002cc40401007387 */ /* 0x0041e40000100800 */
[----:B------:R-:W-:Y:S02]  /*42f80*/  STL [R1+0x2cb8], R11 ;  /* 0x002cb80b01007387 */ /* 0x000fe40000100800 */
[----:B-1----:R-:W2:Y:S02]  /*42f90*/  LDL.LU.64 R28, [R1+0x980] ;  /* 0x00098000011c7983 */ /* 0x002ea40000300a00 */
[----:B------:R-:W-:Y:S02]  /*42fa0*/  IMAD.MOV.U32 R12, RZ, RZ, R5 ;  /* 0x000000ffff0c7224 */ /* 0x000fe400078e0005 */
[----:B0-----:R-:W2:Y:S03]  /*42fb0*/  LDL.LU.64 R4, [R1+0x30e0] ;  /* 0x0030e00001047983 */ /* 0x001ea60000300a00 */
[----:B------:R2:W-:Y:S02]  /*42fc0*/  STL [R1+0x2cc0], R12 ;  /* 0x002cc00c01007387 */ /* 0x0005e40000100800 */
[----:B------:R-:W-:-:S02]  /*42fd0*/  IMAD.MOV.U32 R20, RZ, RZ, R25 ;  /* 0x000000ffff147224 */ /* 0x000fc400078e0019 */
[----:B------:R-:W-:-:S04]  /*42fe0*/  IMAD R7, R21, 0x4, R6 ;  /* 0x0000000415077824 */ /* 0x000fc800078e0206 */
[----:B------:R-:W-:Y:S02]  /*42ff0*/  IMAD R8, R21, 0x4, R7 ;  /* 0x0000000415087824 */ /* 0x000fe400078e0207 */
[----:B--2---:R-:W-:Y:S01]  /*43000*/  IMAD.MOV.U32 R12, RZ, RZ, R5 ;  /* 0x000000ffff0c7224 */ /* 0x004fe200078e0005 */
[----:B------:R0:W-:Y:S04]  /*43010*/  STL [R1+0x2ccc], R4 ;  /* 0x002ccc0401007387 */ /* 0x0001e80000100800 */
[----:B0-----:R-:W2:Y:S01]  /*43020*/  LDL.LU.64 R4, [R1+0x30d8] ;  /* 0x0030d80001047983 */ /* 0x001ea20000300a00 */
[----:B------:R0:W-:Y:S02]  /*43030*/  STL [R1+0x2cd4], R24 ;  /* 0x002cd41801007387 */ /* 0x0001e40000100800 */
[----:B------:R-:W-:Y:S01]  /*43040*/  STL [R1+0x2cc8], R12 ;  /* 0x002cc80c01007387 */ /* 0x000fe20000100800 */
[----:B0-----:R-:W2:Y:S01]  /*43050*/  LDL.LU.64 R24, [R1+0x30d0] ;  /* 0x0030d00001187983 */ /* 0x001ea20000300a00 */
[----:B------:R0:W-:Y:S02]  /*43060*/  STL [R1+0x2cd0], R20 ;  /* 0x002cd01401007387 */ /* 0x0001e40000100800 */
[----:B------:R1:W-:Y:S02]  /*43070*/  STL [R1+0x2cdc], R22 ;  /* 0x002cdc1601007387 */ /* 0x0003e40000100800 */
[----:B0-----:R-:W-:-:S02]  /*43080*/  IMAD.MOV.U32 R20, RZ, RZ, R23 ;  /* 0x000000ffff147224 */ /* 0x001fc400078e0017 */
[----:B-1----:R-:W2:Y:S03]  /*43090*/  LDL.LU.64 R22, [R1+0x30c8] ;  /* 0x0030c80001167983 */ /* 0x002ea60000300a00 */
[----:B------:R-:W-:Y:S02]  /*430a0*/  STL [R1+0x2cd8], R20 ;  /* 0x002cd81401007387 */ /* 0x000fe40000100800 */
[----:B---3--:R-:W-:Y:S02]  /*430b0*/  STL [R1+0x2ce4], R14 ;  /* 0x002ce40e01007387 */ /* 0x008fe40000100800 */
[----:B------:R0:W-:Y:S01]  /*430c0*/  STL [R1+0x2ce0], R15 ;  /* 0x002ce00f01007387 */ /* 0x0001e20000100800 */
[----:B----4-:R1:W-:Y:S01]  /*430d0*/  STL [R1+0x2cec], R26 ;  /* 0x002cec1a01007387 */ /* 0x0103e20000100800 */
[----:B0-----:R-:W-:-:S03]  /*430e0*/  IMAD.MOV.U32 R15, RZ, RZ, R27 ;  /* 0x000000ffff0f7224 */ /* 0x001fc600078e001b */
[----:B-1----:R-:W3:Y:S01]  /*430f0*/  LDL.LU R26, [R1+0x30c4] ;  /* 0x0030c400011a7983 */ /* 0x002ee20000300800 */
[----:B------:R0:W-:Y:S02]  /*43100*/  STL [R1+0x2cf4], R2 ;  /* 0x002cf40201007387 */ /* 0x0001e40000100800 */
[----:B------:R-:W-:Y:S01]  /*43110*/  STL [R1+0x2ce8], R15 ;  /* 0x002ce80f01007387 */ /* 0x000fe20000100800 */
[----:B0-----:R-:W4:Y:S01]  /*43120*/  LDL.LU R2, [R1+0xa24] ;  /* 0x000a240001027983 */ /* 0x001f220000300800 */
[----:B------:R0:W-:Y:S02]  /*43130*/  STL [R1+0x2cf0], R3 ;  /* 0x002cf00301007387 */ /* 0x0001e40000100800 */
[C---:B------:R-:W-:Y:S02]  /*43140*/  IMAD R9, R21.reuse, 0x4, R8 ;  /* 0x0000000415097824 */ /* 0x040fe400078e0208 */
[----:B------:R-:W-:Y:S02]  /*43150*/  STL [R1+0x2de8], R16 ;  /* 0x002de81001007387 */ /* 0x000fe40000100800 */
[----:B------:R-:W-:-:S02]  /*43160*/  IMAD R10, R21, 0x4, R9 ;  /* 0x00000004150a7824 */ /* 0x000fc400078e0209 */
[----:B0-----:R-:W-:Y:S02]  /*43170*/  IMAD.MOV.U32 R3, RZ, RZ, R17 ;  /* 0x000000ffff037224 */ /* 0x001fe400078e0011 */
[----:B------:R-:W-:-:S03]  /*43180*/  IMAD R11, R21, 0x4, R10 ;  /* 0x00000004150b7824 */ /* 0x000fc600078e020a */
[----:B------:R0:W-:Y:S01]  /*43190*/  STL [R1+0x2de4], R3 ;  /* 0x002de40301007387 */ /* 0x0001e20000100800 */
[----:B------:R-:W-:-:S03]  /*431a0*/  IMAD R12, R21, 0x4, R11 ;  /* 0x00000004150c7824 */ /* 0x000fc600078e020b */
[----:B0-----:R-:W0:Y:S01]  /*431b0*/  S2R R3, SR_TID.X ;  /* 0x0000000000037919 */ /* 0x001e220000002100 */
[----:B------:R-:W-:Y:S01]  /*431c0*/  ISETP.GE.AND P1, PT, R13, RZ, PT ;  /* 0x000000ff0d00720c */ /* 0x000fe20003f26270 */
[C---:B------:R-:W-:Y:S01]  /*431d0*/  IMAD R13, R21.reuse, 0x4, R12 ;  /* 0x00000004150d7824 */ /* 0x040fe200078e020c */
[----:B------:R-:W-:Y:S01]  /*431e0*/  ISETP.NE.AND P0, PT, RZ, c[0x0][0x178], PT ;  /* 0x00005e00ff007a0c */ /* 0x000fe20003f05270 */
[----:B------:R1:W-:Y:S02]  /*431f0*/  STL [R1+0x2df0], R18 ;  /* 0x002df01201007387 */ /* 0x0003e40000100800 */
[----:B------:R-:W-:-:S04]  /*43200*/  IMAD R14, R21, 0x8, R13 ;  /* 0x00000008150e7824 */ /* 0x000fc800078e020d */
[C---:B------:R-:W-:Y:S02]  /*43210*/  IMAD R15, R21.reuse, 0x4, R14 ;  /* 0x00000004150f7824 */ /* 0x040fe400078e020e */
[----:B-1----:R-:W-:Y:S02]  /*43220*/  IMAD.MOV.U32 R18, RZ, RZ, R19 ;  /* 0x000000ffff127224 */ /* 0x002fe400078e0013 */
[----:B------:R-:W-:-:S03]  /*43230*/  IMAD R16, R21, 0x4, R15 ;  /* 0x0000000415107824 */ /* 0x000fc600078e020f */
[----:B------:R1:W-:Y:S01]  /*43240*/  STL [R1+0x2dec], R18 ;  /* 0x002dec1201007387 */ /* 0x0003e20000100800 */
[----:B------:R0:W-:Y:S02]  /*43250*/  STL [R1+0x2df8], R28 ;  /* 0x002df81c01007387 */ /* 0x0001e40000100800 */
[----:B------:R-:W-:Y:S02]  /*43260*/  IMAD R17, R21, 0x4, R16 ;  /* 0x0000000415117824 */ /* 0x000fe400078e0210 */
[----:B-1----:R-:W-:Y:S01]  /*43270*/  IMAD.MOV.U32 R18, RZ, RZ, R29 ;  /* 0x000000ffff127224 */ /* 0x002fe200078e001d */
[--C-:B0-----:R-:W-:Y:S01]  /*43280*/  SHF.R.U32.HI R29, RZ, 0x4, R3.reuse ;  /* 0x00000004ff1d7819 */ /* 0x101fe20000011603 */
[----:B------:R-:W-:-:S03]  /*43290*/  SHF.R.U32.HI R3, RZ, 0x4, R3 ;  /* 0x00000004ff037819 */ /* 0x000fc60000011603 */
[----:B------:R0:W-:Y:S01]  /*432a0*/  STL [R1+0x2df4], R18 ;  /* 0x002df41201007387 */ /* 0x0001e20000100800 */
[C---:B------:R-:W-:Y:S01]  /*432b0*/  IADD3 R28, R29.reuse, 0x7c, RZ ;  /* 0x0000007c1d1c7810 */ /* 0x040fe20007ffe0ff */
[----:B------:R-:W-:Y:S01]  /*432c0*/  IADD3 R29, R29, 0x3c, RZ ;  /* 0x0000003c1d1d7810 */ /* 0x000fe20007ffe0ff */
[----:B------:R-:W-:-:S03]  /*432d0*/  SGXT.U32 R3, R3, 0x2 ;  /* 0x000000020303781a */ /* 0x000fc60000000000 */
[----:B------:R-:W-:Y:S02]  /*432e0*/  IMAD R27, R28, c[0x0][0x188], RZ ;  /* 0x000062001c1b7a24 */ /* 0x000fe400078e02ff */
[----:B0-----:R-:W-:Y:S02]  /*432f0*/  IMAD R18, R21, 0x4, R17 ;  /* 0x0000000415127824 */ /* 0x001fe400078e0211 */
[----:B------:R-:W-:Y:S02]  /*43300*/  IMAD R28, R29, c[0x0][0x188], RZ ;  /* 0x000062001d1c7a24 */ /* 0x000fe400078e02ff */
[----:B------:R-:W-:Y:S02]  /*43310*/  IMAD R29, R3, c[0x0][0x188], RZ ;  /* 0x00006200031d7a24 */ /* 0x000fe400078e02ff */
[----:B------:R-:W-:-:S04]  /*43320*/  IMAD R19, R21, 0x4, R18 ;  /* 0x0000000415137824 */ /* 0x000fc800078e0212 */
[----:B------:R-:W-:Y:S01]  /*43330*/  IMAD R20, R21, 0x4, R19 ;  /* 0x0000000415147824 */ /* 0x000fe200078e0213 */
[----:B------:R-:W-:Y:S02]  /*43340*/  ULDC UR4, c[0x0][0x188] ;  /* 0x0000620000047ab9 */ /* 0x000fe40000000800 */
[----:B------:R-:W-:-:S04]  /*43350*/  USHF.L.U32 UR4, UR4, 0x7, URZ ;  /* 0x0000000704047899 */ /* 0x000fc8000800063f */
[----:B------:R-:W-:Y:S01]  /*43360*/  USHF.R.S32.HI UR5, URZ, 0x1f, UR4 ;  /* 0x0000001f3f057899 */ /* 0x000fe20008011404 */
[----:B----4-:R-:W-:Y:S01]  /*43370*/  @!P1 IMAD.MOV R2, RZ, RZ, -R2 ;  /* 0x000000ffff029224 */ /* 0x010fe200078e0a02 */
[----:B------:R-:W-:-:S05]  /*43380*/  @!P0 LOP3.LUT R2, RZ, c[0x0][0x178], RZ, 0x33, !PT ;  /* 0x00005e00ff028a12 */ /* 0x000fca00078e33ff */
[----:B------:R-:W-:-:S05]  /*43390*/  IMAD R2, R2, c[0x0][0x184], RZ ;  /* 0x0000610002027a24 */ /* 0x000fca00078e02ff */
[----:B------:R-:W-:-:S04]  /*433a0*/  LEA R3, P0, R2, c[0x0][0x160], 0x1 ;  /* 0x0000580002037a11 */ /* 0x000fc800078008ff */
[----:B------:R-:W-:-:S05]  /*433b0*/  LEA R21, P5, R27, R3, 0x1 ;  /* 0x000000031b157211 */ /* 0x000fca00078a08ff */
[----:B------:R0:W-:Y:S01]  /*433c0*/  STL [R1+0x2cfc], R21 ;  /* 0x002cfc1501007387 */ /* 0x0001e20000100800 */
[----:B------:R-:W-:Y:S02]  /*433d0*/  LEA.HI.X.SX32 R2, R2, c[0x0][0x164], 0x1, P0 ;  /* 0x0000590002027a11 */ /* 0x000fe400000f0eff */
[----:B0-----:R-:W-:-:S05]  /*433e0*/  LEA R21, P6, R28, R3, 0x1 ;  /* 0x000000031c157211 */ /* 0x001fca00078c08ff */
[----:B------:R3:W-:Y:S02]  /*433f0*/  STL [R1+0x2d7c], R21 ;  /* 0x002d7c1501007387 */ /* 0x0007e40000100800 */
[----:B---3--:R-:W-:-:S05]  /*43400*/  LEA R21, P0, R26, R3, 0x1 ;  /* 0x000000031a157211 */ /* 0x008fca00078008ff */
[----:B------:R2:W-:Y:S02]  /*43410*/  STL [R1+0x2d04], R21 ;  /* 0x002d041501007387 */ /* 0x0005e40000100800 */
[----:B--2---:R-:W-:-:S05]  /*43420*/  LEA R21, P1, R24, R3, 0x1 ;  /* 0x0000000318157211 */ /* 0x004fca00078208ff */
[----:B------:R0:W-:Y:S02]  /*43430*/  STL [R1+0x2d0c], R21 ;  /* 0x002d0c1501007387 */ /* 0x0001e40000100800 */
[----:B0-----:R-:W-:-:S05]  /*43440*/  LEA R21, P2, R23, R3, 0x1 ;  /* 0x0000000317157211 */ /* 0x001fca00078408ff */
[----:B------:R0:W-:Y:S01]  /*43450*/  STL [R1+0x2d14], R21 ;  /* 0x002d141501007387 */ /* 0x0001e20000100800 */
[----:B------:R-:W-:Y:S02]  /*43460*/  LEA.HI.X.SX32 R27, R27, R2, 0x1, P5 ;  /* 0x000000021b1b7211 */ /* 0x000fe400028f0eff */
[----:B0-----:R-:W-:-:S05]  /*43470*/  LEA R21, P3, R22, R3, 0x1 ;  /* 0x0000000316157211 */ /* 0x001fca00078608ff */
[----:B------:R0:W-:Y:S02]  /*43480*/  STL [R1+0x2d1c], R21 ;  /* 0x002d1c1501007387 */ /* 0x0001e40000100800 */
[----:B0-----:R-:W-:-:S05]  /*43490*/  LEA R21, P4, R25, R3, 0x1 ;  /* 0x0000000319157211 */ /* 0x001fca00078808ff */
[----:B------:R-:W-:Y:S01]  /*434a0*/  STL [R1+0x2d24], R21 ;  /* 0x002d241501007387 */ /* 0x000fe20000100800 */
[----:B------:R0:W-:Y:S02]  /*434b0*/  STL [R1+0x2cf8], R27 ;  /* 0x002cf81b01007387 */ /* 0x0001e40000100800 */
[----:B0-----:R-:W-:-:S05]  /*434c0*/  LEA R27, P5, R4, R3, 0x1 ;  /* 0x00000003041b7211 */ /* 0x001fca00078a08ff */
[----:B------:R0:W-:Y:S02]  /*434d0*/  STL [R1+0x2d2c], R27 ;  /* 0x002d2c1b01007387 */ /* 0x0001e40000100800 */
[----:B0-----:R-:W-:Y:S01]  /*434e0*/  LEA.HI.X.SX32 R27, R28, R2, 0x1, P6 ;  /* 0x000000021c1b7211 */ /* 0x001fe200030f0eff */
[----:B------:R-:W-:-:S04]  /*434f0*/  LEA R28, P6, R5, R3, 0x1 ;  /* 0x00000003051c7211 */ /* 0x000fc800078c08ff */
[----:B------:R0:W-:Y:S01]  /*43500*/  STL [R1+0x2d78], R27 ;  /* 0x002d781b01007387 */ /* 0x0001e20000100800 */
[----:B------:R1:W-:Y:S01]  /*43510*/  STL [R1+0x2d34], R28 ;  /* 0x002d341c01007387 */ /* 0x0003e20000100800 */
[-C--:B0-----:R-:W-:Y:S01]  /*43520*/  LEA.HI.X.SX32 R27, R26, R2.reuse, 0x1, P0 ;  /* 0x000000021a1b7211 */ /* 0x081fe200000f0eff */
[----:B-1----:R-:W-:Y:S01]  /*43530*/  LEA R28, P0, R6, R3, 0x1 ;  /* 0x00000003061c7211 */ /* 0x002fe200078008ff */
[-C--:B------:R-:W-:Y:S01]  /*43540*/  LEA.HI.X.SX32 R26, R24, R2.reuse, 0x1, P1 ;  /* 0x00000002181a7211 */ /* 0x080fe200008f0eff */
[-C--:B------:R-:W-:Y:S02]  /*43550*/  LEA.HI.X.SX32 R24, R23, R2.reuse, 0x1, P2 ;  /* 0x0000000217187211 */ /* 0x080fe400010f0eff */
[----:B------:R0:W-:Y:S01]  /*43560*/  STL [R1+0x2d00], R27 ;  /* 0x002d001b01007387 */ /* 0x0001e20000100800 */
[----:B------:R-:W-:Y:S02]  /*43570*/  STL [R1+0x2d3c], R28 ;  /* 0x002d3c1c01007387 */ /* 0x000fe40000100800 */
[----:B------:R1:W-:Y:S01]  /*43580*/  STL [R1+0x2d08], R26 ;  /* 0x002d081a01007387 */ /* 0x0003e20000100800 */
[----:B------:R-:W-:-:S02]  /*43590*/  LEA.HI.X.SX32 R23, R22, R2, 0x1, P3 ;  /* 0x0000000216177211 */ /* 0x000fc400018f0eff */
[-C--:B0-----:R-:W-:Y:S02]  /*435a0*/  LEA R27, P1, R7, R3.reuse, 0x1 ;  /* 0x00000003071b7211 */ /* 0x081fe400078208ff */
[----:B-1----:R-:W-:-:S03]  /*435b0*/  LEA R26, P2, R8, R3, 0x1 ;  /* 0x00000003081a7211 */ /* 0x002fc600078408ff */
[----:B------:R-:W-:Y:S01]  /*435c0*/  STL [R1+0x2d44], R27 ;  /* 0x002d441b01007387 */ /* 0x000fe20000100800 */
[----:B------:R0:W-:Y:S02]  /*435d0*/  STL [R1+0x2d10], R24 ;  /* 0x002d101801007387 */ /* 0x0001e40000100800 */
[----:B------:R-:W-:Y:S01]  /*435e0*/  STL [R1+0x2d4c], R26 ;  /* 0x002d4c1a01007387 */ /* 0x000fe20000100800 */
[-C--:B------:R-:W-:Y:S01]  /*435f0*/  LEA.HI.X.SX32 R22, R25, R2.reuse, 0x1, P4 ;  /* 0x0000000219167211 */ /* 0x080fe200020f0eff */
[----:B------:R1:W-:Y:S01]  /*43600*/  STL [R1+0x2d18], R23 ;  /* 0x002d181701007387 */ /* 0x0003e20000100800 */
[----:B------:R-:W-:Y:S02]  /*43610*/  LEA.HI.X.SX32 R4, R4, R2, 0x1, P5 ;  /* 0x0000000204047211 */ /* 0x000fe400028f0eff */
        /* <DEDUP_REMOVED lines=12> */
[----:B------:R1:W-:Y:S02]  /*436e0*/  STL [R1+0x2d6c], R4 ;  /* 0x002d6c0401007387 */ /* 0x0003e40000100800 */
[----:B------:R2:W-:Y:S01]  /*436f0*/  STL [R1+0x2d38], R6 ;  /* 0x002d380601007387 */ /* 0x0005e20000100800 */
[-C--:B0-----:R-:W-:Y:S02]  /*43700*/  LEA R5, P0, R13, R3.reuse, 0x1 ;  /* 0x000000030d057211 */ /* 0x081fe400078008ff */
[-C--:B-1----:R-:W-:Y:S01]  /*43710*/  LEA.HI.X.SX32 R4, R7, R2.reuse, 0x1, P1 ;  /* 0x0000000207047211 */ /* 0x082fe200008f0eff */
[-C--:B--2---:R-:W-:Y:S02]  /*43720*/  LEA R6, P1, R14, R3.reuse, 0x1 ;  /* 0x000000030e067211 */ /* 0x084fe400078208ff */
[----:B------:R0:W-:Y:S02]  /*43730*/  STL [R1+0x2d74], R5 ;  /* 0x002d740501007387 */ /* 0x0001e40000100800 */
[----:B------:R1:W-:Y:S02]  /*43740*/  STL [R1+0x2d40], R4 ;  /* 0x002d400401007387 */ /* 0x0003e40000100800 */
[----:B------:R2:W-:Y:S01]  /*43750*/  STL [R1+0x2d84], R6 ;  /* 0x002d840601007387 */ /* 0x0005e20000100800 */
[-C--:B0-----:R-:W-:Y:S01]  /*43760*/  LEA.HI.X.SX32 R5, R8, R2.reuse, 0x1, P2 ;  /* 0x0000000208057211 */ /* 0x081fe200010f0eff */
[----:B-1----:R-:W-:Y:S01]  /*43770*/  LEA R4, P2, R15, R3, 0x1 ;  /* 0x000000030f047211 */ /* 0x002fe200078408ff */
[----:B--2---:R-:W-:-:S03]  /*43780*/  LEA.HI.X.SX32 R6, R9, R2, 0x1, P3 ;  /* 0x0000000209067211 */ /* 0x004fc600018f0eff */
[----:B------:R0:W-:Y:S01]  /*43790*/  STL [R1+0x2d48], R5 ;  /* 0x002d480501007387 */ /* 0x0001e20000100800 */
[----:B------:R1:W-:Y:S02]  /*437a0*/  STL [R1+0x2d8c], R4 ;  /* 0x002d8c0401007387 */ /* 0x0003e40000100800 */
[----:B------:R2:W-:Y:S01]  /*437b0*/  STL [R1+0x2d50], R6 ;  /* 0x002d500601007387 */ /* 0x0005e20000100800 */
[-C--:B0-----:R-:W-:Y:S02]  /*437c0*/  LEA R5, P3, R16, R3.reuse, 0x1 ;  /* 0x0000000310057211 */ /* 0x081fe400078608ff */
[-C--:B-1----:R-:W-:Y:S01]  /*437d0*/  LEA.HI.X.SX32 R4, R10, R2.reuse, 0x1, P4 ;  /* 0x000000020a047211 */ /* 0x082fe200020f0eff */
[-C--:B--2---:R-:W-:Y:S02]  /*437e0*/  LEA R6, P4, R17, R3.reuse, 0x1 ;  /* 0x0000000311067211 */ /* 0x084fe400078808ff */
[----:B------:R0:W-:Y:S02]  /*437f0*/  STL [R1+0x2d94], R5 ;  /* 0x002d940501007387 */ /* 0x0001e40000100800 */
[----:B------:R1:W-:Y:S01]  /*43800*/  STL [R1+0x2d58], R4 ;  /* 0x002d580401007387 */ /* 0x0003e20000100800 */
[-C--:B------:R-:W-:Y:S01]  /*43810*/  LEA.HI.X.SX32 R7, R12, R2.reuse, 0x1, P6 ;  /* 0x000000020c077211 */ /* 0x080fe200030f0eff */
[----:B------:R-:W-:Y:S01]  /*43820*/  STL [R1+0x2d9c], R6 ;  /* 0x002d9c0601007387 */ /* 0x000fe20000100800 */
[----:B0-----:R-:W-:Y:S01]  /*43830*/  LEA.HI.X.SX32 R5, R11, R2, 0x1, P5 ;  /* 0x000000020b057211 */ /* 0x001fe200028f0eff */
[----:B-1----:R-:W-:-:S04]  /*43840*/  LEA R4, P5, R18, R3, 0x1 ;  /* 0x0000000312047211 */ /* 0x002fc800078a08ff */
[----:B------:R0:W-:Y:S01]  /*43850*/  STL [R1+0x2d60], R5 ;  /* 0x002d600501007387 */ /* 0x0001e20000100800 */
[----:B------:R1:W-:Y:S02]  /*43860*/  STL [R1+0x2da4], R4 ;  /* 0x002da40401007387 */ /* 0x0003e40000100800 */
[----:B------:R2:W-:Y:S01]  /*43870*/  STL [R1+0x2d68], R7 ;  /* 0x002d680701007387 */ /* 0x0005e20000100800 */
[-C--:B0-----:R-:W-:Y:S02]  /*43880*/  LEA R5, P6, R19, R3.reuse, 0x1 ;  /* 0x0000000313057211 */ /* 0x081fe400078c08ff */
[-C--:B-1----:R-:W-:Y:S01]  /*43890*/  LEA.HI.X.SX32 R4, R13, R2.reuse, 0x1, P0 ;  /* 0x000000020d047211 */ /* 0x082fe200000f0eff */
[-C--:B--2---:R-:W-:Y:S02]  /*438a0*/  LEA R7, P0, R20, R3.reuse, 0x1 ;  /* 0x0000000314077211 */ /* 0x084fe400078008ff */
[----:B------:R-:W-:Y:S02]  /*438b0*/  STL [R1+0x2dac], R5 ;  /* 0x002dac0501007387 */ /* 0x000fe40000100800 */
[----:B------:R0:W-:Y:S02]  /*438c0*/  STL [R1+0x2d70], R4 ;  /* 0x002d700401007387 */ /* 0x0001e40000100800 */
[----:B------:R1:W-:Y:S01]  /*438d0*/  STL [R1+0x2db4], R7 ;  /* 0x002db40701007387 */ /* 0x0003e20000100800 */
[-C--:B------:R-:W-:Y:S01]  /*438e0*/  LEA.HI.X.SX32 R8, R15, R2.reuse, 0x1, P2 ;  /* 0x000000020f087211 */ /* 0x080fe200010f0eff */
[----:B------:R-:W-:Y:S01]  /*438f0*/  IMAD.MOV R21, RZ, RZ, -c[0x0][0x188] ;  /* 0x80006200ff157624 */ /* 0x000fe200078e02ff */
[----:B0-----:R-:W-:Y:S01]  /*43900*/  LEA.HI.X.SX32 R4, R14, R2, 0x1, P1 ;  /* 0x000000020e047211 */ /* 0x001fe200008f0eff */
[----:B-1----:R-:W-:-:S02]  /*43910*/  LEA R7, P1, R29, R3, 0x1 ;  /* 0x000000031d077211 */ /* 0x002fc400078208ff */
[C---:B------:R-:W-:Y:S02]  /*43920*/  IMAD R6, R21.reuse, 0x4, R20 ;  /* 0x0000000415067824 */ /* 0x040fe400078e0214 */
[----:B------:R-:W-:Y:S01]  /*43930*/  STL [R1+0x2d80], R4 ;  /* 0x002d800401007387 */ /* 0x000fe20000100800 */
[----:B------:R0:W-:Y:S02]  /*43940*/  STL [R1+0x2de0], R7 ;  /* 0x002de00701007387 */ /* 0x0001e40000100800 */
[----:B------:R1:W-:Y:S01]  /*43950*/  STL [R1+0x2d88], R8 ;  /* 0x002d880801007387 */ /* 0x0003e20000100800 */
[-C--:B------:R-:W-:Y:S01]  /*43960*/  LEA.HI.X.SX32 R9, R18, R2.reuse, 0x1, P5 ;  /* 0x0000000212097211 */ /* 0x080fe200028f0eff */
[----:B------:R-:W-:Y:S01]  /*43970*/  IMAD R5, R21, 0x4, R6 ;  /* 0x0000000415057824 */ /* 0x000fe200078e0206 */
[-C--:B0-----:R-:W-:Y:S02]  /*43980*/  LEA.HI.X.SX32 R7, R16, R2.reuse, 0x1, P3 ;  /* 0x0000000210077211 */ /* 0x081fe400018f0eff */
[----:B-1----:R-:W-:-:S03]  /*43990*/  LEA.HI.X.SX32 R8, R17, R2, 0x1, P4 ;  /* 0x0000000211087211 */ /* 0x002fc600020f0eff */
[----:B------:R-:W-:Y:S02]  /*439a0*/  STL [R1+0x2d90], R7 ;  /* 0x002d900701007387 */ /* 0x000fe40000100800 */
[----:B------:R0:W-:Y:S02]  /*439b0*/  STL [R1+0x2d98], R8 ;  /* 0x002d980801007387 */ /* 0x0001e40000100800 */
[----:B------:R1:W-:Y:S02]  /*439c0*/  STL [R1+0x2da0], R9 ;  /* 0x002da00901007387 */ /* 0x0003e40000100800 */
[----:B------:R-:W-:Y:S01]  /*439d0*/  IMAD R4, R21, 0x4, R5 ;  /* 0x0000000415047824 */ /* 0x000fe200078e0205 */
[-C--:B------:R-:W-:Y:S02]  /*439e0*/  LEA.HI.X.SX32 R10, R29, R2.reuse, 0x1, P1 ;  /* 0x000000021d0a7211 */ /* 0x080fe400008f0eff */
[-C--:B0-----:R-:W-:Y:S02]  /*439f0*/  LEA.HI.X.SX32 R8, R19, R2.reuse, 0x1, P6 ;  /* 0x0000000213087211 */ /* 0x081fe400030f0eff */
[----:B-1----:R-:W-:Y:S01]  /*43a00*/  LEA.HI.X.SX32 R9, R20, R2, 0x1, P0 ;  /* 0x0000000214097211 */ /* 0x002fe200000f0eff */
[----:B------:R-:W-:-:S02]  /*43a10*/  IMAD R7, R21, 0x4, R4 ;  /* 0x0000000415077824 */ /* 0x000fc400078e0204 */
[----:B------:R-:W-:Y:S02]  /*43a20*/  STL [R1+0x2da8], R8 ;  /* 0x002da80801007387 */ /* 0x000fe40000100800 */
[----:B------:R0:W-:Y:S02]  /*43a30*/  STL [R1+0x2db0], R9 ;  /* 0x002db00901007387 */ /* 0x0001e40000100800 */
[----:B------:R1:W-:Y:S01]  /*43a40*/  STL [R1+0x2ddc], R10 ;  /* 0x002ddc0a01007387 */ /* 0x0003e20000100800 */
[-C--:B------:R-:W-:Y:S02]  /*43a50*/  LEA R11, P1, R5, R3.reuse, 0x1 ;  /* 0x00000003050b7211 */ /* 0x080fe400078208ff */
[-C--:B0-----:R-:W-:Y:S02]  /*43a60*/  LEA R9, P0, R6, R3.reuse, 0x1 ;  /* 0x0000000306097211 */ /* 0x081fe400078008ff */
[----:B-1----:R-:W-:Y:S01]  /*43a70*/  LEA R10, P2, R4, R3, 0x1 ;  /* 0x00000003040a7211 */ /* 0x002fe200078408ff */
[----:B------:R-:W-:Y:S01]  /*43a80*/  IMAD R8, R21, 0x4, R7 ;  /* 0x0000000415087824 */ /* 0x000fe200078e0207 */
[----:B------:R-:W-:-:S02]  /*43a90*/  LEA.HI.X.SX32 R5, R5, R2, 0x1, P1 ;  /* 0x0000000205057211 */ /* 0x000fc400008f0eff */
[-C--:B------:R-:W-:Y:S01]  /*43aa0*/  LEA.HI.X.SX32 R6, R6, R2.reuse, 0x1, P0 ;  /* 0x0000000206067211 */ /* 0x080fe200000f0eff */
[----:B------:R0:W-:Y:S01]  /*43ab0*/  STL [R1+0x2dbc], R9 ;  /* 0x002dbc0901007387 */ /* 0x0001e20000100800 */
[----:B------:R-:W-:Y:S01]  /*43ac0*/  LEA.HI.X.SX32 R4, R4, R2, 0x1, P2 ;  /* 0x0000000204047211 */ /* 0x000fe200010f0eff */
[----:B------:R-:W-:Y:S02]  /*43ad0*/  STL [R1+0x2dc4], R11 ;  /* 0x002dc40b01007387 */ /* 0x000fe40000100800 */
[----:B------:R-:W-:Y:S01]  /*43ae0*/  STL [R1+0x2dcc], R10 ;  /* 0x002dcc0a01007387 */ /* 0x000fe20000100800 */
[----:B------:R1:W-:Y:S01]  /*43af0*/  STL [R1+0x2db8], R6 ;  /* 0x002db80601007387 */ /* 0x0003e20000100800 */
[----:B------:R2:W-:Y:S02]  /*43b00*/  STL [R1+0x2dc0], R5 ;  /* 0x002dc00501007387 */ /* 0x0005e40000100800 */
[----:B------:R3:W-:Y:S02]  /*43b10*/  STL [R1+0x2dc8], R4 ;  /* 0x002dc80401007387 */ /* 0x0007e40000100800 */
[----:B0-----:R-:W-:Y:S01]  /*43b20*/  IMAD R9, R21, 0x4, R8 ;  /* 0x0000000415097824 */ /* 0x001fe200078e0208 */
[----:B-1----:R-:W-:-:S02]  /*43b30*/  LEA R6, P0, R7, R3, 0x1 ;  /* 0x0000000307067211 */ /* 0x002fc400078008ff */
[CC--:B--2---:R-:W-:Y:S01]  /*43b40*/  LEA R5, P1, R8.reuse, R3.reuse, 0x1 ;  /* 0x0000000308057211 */ /* 0x0c4fe200078208ff */
[----:B------:R-:W-:Y:S01]  /*43b50*/  IMAD R21, R21, 0x4, R9 ;  /* 0x0000000415157824 */ /* 0x000fe200078e0209 */
[-C--:B---3--:R-:W-:Y:S01]  /*43b60*/  LEA R4, P2, R9, R3.reuse, 0x1 ;  /* 0x0000000309047211 */ /* 0x088fe200078408ff */
[----:B------:R-:W-:Y:S02]  /*43b70*/  STL [R1+0x2dd0], R6 ;  /* 0x002dd00601007387 */ /* 0x000fe40000100800 */
[----:B------:R0:W-:Y:S02]  /*43b80*/  STL [R1+0x2dd4], R5 ;  /* 0x002dd40501007387 */ /* 0x0001e40000100800 */
[----:B------:R1:W-:Y:S01]  /*43b90*/  STL [R1+0x2dd8], R4 ;  /* 0x002dd80401007387 */ /* 0x0003e20000100800 */
[----:B0-----:R-:W-:Y:S02]  /*43ba0*/  LEA R5, P3, R21, R3, 0x1 ;  /* 0x0000000315057211 */ /* 0x001fe400078608ff */
[-C--:B-1----:R-:W-:Y:S01]  /*43bb0*/  LEA.HI.X.SX32 R4, R7, R2.reuse, 0x1, P0 ;  /* 0x0000000207047211 */ /* 0x082fe200000f0eff */
[----:B------:R-:W-:-:S02]  /*43bc0*/  LEA.HI.X.SX32 R3, R8, R2, 0x1, P1 ;  /* 0x0000000208037211 */ /* 0x000fc400008f0eff */
[----:B------:R-:W-:Y:S02]  /*43bd0*/  STL [R1+0xf9c], R5 ;  /* 0x000f9c0501007387 */ /* 0x000fe40000100800 */
[----:B------:R0:W-:Y:S02]  /*43be0*/  STL [R1+0xf8c], R4 ;  /* 0x000f8c0401007387 */ /* 0x0001e40000100800 */
[----:B------:R1:W-:Y:S01]  /*43bf0*/  STL [R1+0xf94], R3 ;  /* 0x000f940301007387 */ /* 0x0003e20000100800 */
[-C--:B0-----:R-:W-:Y:S02]  /*43c00*/  LEA.HI.X.SX32 R4, R9, R2.reuse, 0x1, P2 ;  /* 0x0000000209047211 */ /* 0x081fe400010f0eff */
[----:B-1----:R-:W-:-:S03]  /*43c10*/  LEA.HI.X.SX32 R3, R21, R2, 0x1, P3 ;  /* 0x0000000215037211 */ /* 0x002fc600018f0eff */
[----:B------:R0:W-:Y:S02]  /*43c20*/  STL [R1+0xf98], R4 ;  /* 0x000f980401007387 */ /* 0x0001e40000100800 */
[----:B------:R0:W-:Y:S02]  /*43c30*/  STL [R1+0xf90], R3 ;  /* 0x000f900301007387 */ /* 0x0001e40000100800 */
[----:B------:R-:W-:-:S04]  /*43c40*/  IMAD.MOV.U32 R27, RZ, RZ, c[0x0][0x18c] ;  /* 0x00006300ff1b7624 */ /* 0x000fc800078e00ff */
[----:B------:R-:W-:-:S05]  /*43c50*/  IMAD.SHL.U32 R27, R27, 0x80, RZ ;  /* 0x000000801b1b7824 */ /* 0x000fca00078e00ff */
[----:B------:R-:W-:-:S03]  /*43c60*/  SHF.R.S32.HI R2, RZ, 0x1f, R27 ;  /* 0x0000001fff027819 */ /* 0x000fc6000001141b */
[----:B0-----:R-:W-:Y:S01]  /*43c70*/  IMAD.MOV.U32 R26, RZ, RZ, 0x7f ;  /* 0x0000007fff1a7424 */ /* 0x001fe200078e00ff */
[C---:B------:R-:W-:Y:S01]  /*43c80*/  SHF.L.U64.HI R2, R27.reuse, 0x1, R2 ;  /* 0x000000011b027819 */ /* 0x040fe20000010202 */
[----:B------:R-:W-:Y:S01]  /*43c90*/  IMAD.SHL.U32 R3, R27, 0x2, RZ ;  /* 0x000000021b037824 */ /* 0x000fe200078e00ff */
[----:B------:R-:W-:Y:S02]  /*43ca0*/  USHF.L.U32 UR10, UR4, 0x1, URZ ;  /* 0x00000001040a7899 */ /* 0x000fe4000800063f */
[----:B------:R-:W-:-:S04]  /*43cb0*/  IADD3 R26, R26, c[0x0][0x180], RZ ;  /* 0x000060001a1a7a10 */ /* 0x000fc80007ffe0ff */
[----:B------:R-:W-:-:S04]  /*43cc0*/  SHF.R.S32.HI R28, RZ, 0x1f, R26 ;  /* 0x0000001fff1c7819 */ /* 0x000fc8000001141a */
[----:B------:R-:W-:-:S04]  /*43cd0*/  LEA.HI R28, R28, R26, RZ, 0x7 ;  /* 0x0000001a1c1c7211 */ /* 0x000fc800078f38ff */
[----:B------:R-:W-:Y:S02]  /*43ce0*/  SHF.R.S32.HI R4, RZ, 0x7, R28 ;  /* 0x00000007ff047819 */ /* 0x000fe4000001141c */
[----:B------:R0:W-:Y:S01]  /*43cf0*/  STL [R1+0x770], RZ ;  /* 0x000770ff01007387 */ /* 0x0001e20000100800 */
[----:B------:R-:W-:-:S03]  /*43d00*/  USHF.L.U64.HI UR5, UR4, 0x1, UR5 ;  /* 0x0000000104057899 */ /* 0x000fc60008010205 */
[----:B------:R0:W-:Y:S01]  /*43d10*/  STL [R1+0x774], RZ ;  /* 0x000774ff01007387 */ /* 0x0001e20000100800 */
[----:B------:R-:W-:-:S03]  /*43d20*/  UMOV UR4, URZ ;  /* 0x0000003f00047c82 */ /* 0x000fc60008000000 */
        /* <DEDUP_REMOVED lines=110> */
[----:B------:R-:W1:Y:S04]  /*44410*/  S2R R27, SR_TID.X ;  /* 0x00000000001b7919 */ /* 0x000e680000002100 */
[----:B------:R0:W-:Y:S04]  /*44420*/  STL [R1+0x400], RZ ;  /* 0x000400ff01007387 */ /* 0x0001e80000100800 */
[----:B------:R0:W-:Y:S04]  /*44430*/  STL [R1+0x404], RZ ;  /* 0x000404ff01007387 */ /* 0x0001e80000100800 */
[----:B------:R0:W-:Y:S04]  /*44440*/  STL [R1+0x408], RZ ;  /* 0x000408ff01007387 */ /* 0x0001e80000100800 */
[----:B------:R0:W-:Y:S04]  /*44450*/  STL [R1+0x40c], RZ ;  /* 0x00040cff01007387 */ /* 0x0001e80000100800 */
[----:B------:R0:W-:Y:S04]  /*44460*/  STL [R1+0x3f0], RZ ;  /* 0x0003f0ff01007387 */ /* 0x0001e80000100800 */
[----:B------:R0:W-:Y:S01]  /*44470*/  STL [R1+0x3f4], RZ ;  /* 0x0003f4ff01007387 */ /* 0x0001e20000100800 */
[----:B-1----:R-:W-:-:S03]  /*44480*/  LOP3.LUT R27, R27, 0x3f, RZ, 0xc0, !PT ;  /* 0x0000003f1b1b7812 */ /* 0x002fc600078ec0ff */
[----:B------:R0:W-:Y:S02]  /*44490*/  STL [R1+0x3f8], RZ ;  /* 0x0003f8ff01007387 */ /* 0x0001e40000100800 */
[----:B------:R-:W-:Y:S02]  /*444a0*/  IMAD.SHL.U32 R16, R27, 0x2, RZ ;  /* 0x000000021b107824 */ /* 0x000fe400078e00ff */
[----:B------:R0:W-:Y:S03]  /*444b0*/  STL [R1+0x3fc], RZ ;  /* 0x0003fcff01007387 */ /* 0x0001e60000100800 */
[C---:B------:R-:W-:Y:S01]  /*444c0*/  LOP3.LUT R5, R16.reuse, 0x10, RZ, 0x3c, !PT ;  /* 0x0000001010057812 */ /* 0x040fe200078e3cff */
[----:B------:R0:W-:Y:S01]  /*444d0*/  STL [R1+0x3d0], RZ ;  /* 0x0003d0ff01007387 */ /* 0x0001e20000100800 */
[C---:B------:R-:W-:Y:S02]  /*444e0*/  LOP3.LUT R4, R16.reuse, 0x20, RZ, 0x3c, !PT ;  /* 0x0000002010047812 */ /* 0x040fe400078e3cff */
[C---:B------:R-:W-:Y:S01]  /*444f0*/  LOP3.LUT R6, R16.reuse, 0x30, RZ, 0x3c, !PT ;  /* 0x0000003010067812 */ /* 0x040fe200078e3cff */
[----:B------:R0:W-:Y:S01]  /*44500*/  STL [R1+0x3d4], RZ ;  /* 0x0003d4ff01007387 */ /* 0x0001e20000100800 */
[----:B------:R-:W-:-:S02]  /*44510*/  LOP3.LUT R5, R16, 0x40, RZ, 0x3c, !PT ;  /* 0x0000004010057812 */ /* 0x000fc400078e3cff */
[C---:B------:R-:W-:Y:S01]  /*44520*/  LOP3.LUT R4, R16.reuse, 0x50, RZ, 0x3c, !PT ;  /* 0x0000005010047812 */ /* 0x040fe200078e3cff */
[----:B------:R0:W-:Y:S01]  /*44530*/  STL [R1+0x3d8], RZ ;  /* 0x0003d8ff01007387 */ /* 0x0001e20000100800 */
[C---:B------:R-:W-:Y:S02]  /*44540*/  LOP3.LUT R6, R16.reuse, 0x60, RZ, 0x3c, !PT ;  /* 0x0000006010067812 */ /* 0x040fe400078e3cff */
[----:B------:R-:W-:Y:S01]  /*44550*/  LOP3.LUT R5, R16, 0x70, RZ, 0x3c, !PT ;  /* 0x0000007010057812 */ /* 0x000fe200078e3cff */
[----:B------:R0:W-:Y:S01]  /*44560*/  STL [R1+0x3dc], RZ ;  /* 0x0003dcff01007387 */ /* 0x0001e20000100800 */
[----:B-----5:R-:W-:-:S03]  /*44570*/  LOP3.LUT R4, R0, 0x40, RZ, 0x3c, !PT ;  /* 0x0000004000047812 */ /* 0x020fc600078e3cff */
[----:B------:R0:W-:Y:S04]  /*44580*/  STL [R1+0x3c0], RZ ;  /* 0x0003c0ff01007387 */ /* 0x0001e80000100800 */
[----:B------:R0:W-:Y:S04]  /*44590*/  STL [R1+0x3c4], RZ ;  /* 0x0003c4ff01007387 */ /* 0x0001e80000100800 */
[----:B------:R0:W-:Y:S04]  /*445a0*/  STL [R1+0x3c8], RZ ;  /* 0x0003c8ff01007387 */ /* 0x0001e80000100800 */
[----:B------:R0:W-:Y:S02]  /*445b0*/  STL [R1+0x3cc], RZ ;  /* 0x0003ccff01007387 */ /* 0x0001e40000100800 */
.L_x_3:
[----:B-----5:R-:W2:Y:S04]  /*445c0*/  LDL R5, [R1+0x2ddc] ;  /* 0x002ddc0001057983 */ /* 0x020ea80000100800 */
[----:B--2---:R1:W-:Y:S04]  /*445d0*/  STL [R1+0x4250], R5 ;  /* 0x0042500501007387 */ /* 0x0043e80000100800 */
[----:B------:R-:W2:Y:S01]  /*445e0*/  LDL R4, [R1+0x2de0] ;  /* 0x002de00001047983 */ /* 0x000ea20000100800 */
[----:B------:R-:W-:-:S02]  /*445f0*/  UMOV UR6, 0xffffff80 ;  /* 0xffffff8000067882 */ /* 0x000fc40000000000 */
[----:B------:R-:W-:Y:S02]  /*44600*/  ULDC UR7, c[0x0][0x180] ;  /* 0x0000600000077ab9 */ /* 0x000fe40000000800 */
[----:B------:R-:W-:Y:S01]  /*44610*/  UIMAD UR6, UR4, UR6, UR7 ;  /* 0x00000006040672a4 */ /* 0x000fe2000f8e0207 */
[----:B-1----:R-:W1:Y:S04]  /*44620*/  S2R R5, SR_TID.X ;  /* 0x0000000000057919 */ /* 0x002e680000002100 */
[----:B--2---:R-:W-:Y:S04]  /*44630*/  STL [R1+0x4254], R4 ;  /* 0x0042540401007387 */ /* 0x004fe80000100800 */
[----:B------:R-:W-:Y:S04]  /*44640*/  STL [R1+0x401c], R13 ;  /* 0x00401c0d01007387 */ /* 0x000fe80000100800 */
        /* <DEDUP_REMOVED lines=112> */
[----:B------:R1:W-:Y:S04]  /*44d50*/  STL [R1+0x41dc], R12 ;  /* 0x0041dc0c01007387 */ /* 0x0003e80000100800 */
[----:B------:R-:W-:Y:S04]  /*44d60*/  STL [R1+0x4014], R11 ;  /* 0x0040140b01007387 */ /* 0x000fe80000100800 */
[----:B------:R-:W-:Y:S01]  /*44d70*/  STL [R1+0x41d4], R11 ;  /* 0x0041d40b01007387 */ /* 0x000fe20000100800 */
[----:B-1----:R-:W-:-:S03]  /*44d80*/  SHF.R.U32.HI R12, RZ, 0x4, R5 ;  /* 0x00000004ff0c7819 */ /* 0x002fc60000011605 */
[----:B------:R-:W-:Y:S01]  /*44d90*/  STL [R1+0x41e8], R11 ;  /* 0x0041e80b01007387 */ /* 0x000fe20000100800 */
[----:B------:R-:W-:Y:S02]  /*44da0*/  SHF.R.U32.HI R5, RZ, 0x4, R5 ;  /* 0x00000004ff057819 */ /* 0x000fe40000011605 */
[----:B------:R-:W-:Y:S01]  /*44db0*/  SGXT.U32 R12, R12, 0x2 ;  /* 0x000000020c0c781a */ /* 0x000fe20000000000 */
[----:B------:R-:W-:Y:S01]  /*44dc0*/  STL [R1+0x41f0], R11 ;  /* 0x0041f00b01007387 */ /* 0x000fe20000100800 */
[----:B------:R-:W-:Y:S02]  /*44dd0*/  SGXT.U32 R5, R5, 0x2 ;  /* 0x000000020505781a */ /* 0x000fe40000000000 */
[----:B------:R-:W-:Y:S01]  /*44de0*/  LOP3.LUT R4, R12, 0x4, RZ, 0xfc, !PT ;  /* 0x000000040c047812 */ /* 0x000fe200078efcff */
[----:B------:R-:W-:Y:S01]  /*44df0*/  STL [R1+0x4204], R11 ;  /* 0x0042040b01007387 */ /* 0x000fe20000100800 */
[----:B------:R-:W-:Y:S02]  /*44e00*/  LOP3.LUT R5, R5, 0xc, RZ, 0xfc, !PT ;  /* 0x0000000c05057812 */ /* 0x000fe400078efcff */
[----:B------:R-:W-:Y:S01]  /*44e10*/  ISETP.GE.AND P1, PT, R4, UR6, PT ;  /* 0x0000000604007c0c */ /* 0x000fe2000bf26270 */
[----:B------:R-:W-:Y:S01]  /*44e20*/  STL [R1+0x4210], R11 ;  /* 0x0042100b01007387 */ /* 0x000fe20000100800 */
[----:B------:R-:W-:-:S03]  /*44e30*/  LOP3.LUT R12, R12, 0x8, RZ, 0xfc, !PT ;  /* 0x000000080c0c7812 */ /* 0x000fc600078efcff */
        /* <DEDUP_REMOVED lines=528> */
[----:B------:R-:W-:Y:S01]  /*46f40*/  STL [R1+0x3f00], R2 ;  /* 0x003f000201007387 */ /* 0x000fe20000100800 */
[----:B------:R-:W-:-:S03]  /*46f50*/  ISETP.GE.AND P3, PT, R5, UR6, PT ;  /* 0x0000000605007c0c */ /* 0x000fc6000bf66270 */
[----:B------:R-:W-:Y:S04]  /*46f60*/  STL [R1+0x3f08], R2 ;  /* 0x003f080201007387 */ /* 0x000fe80000100800 */
[----:B------:R-:W-:Y:S04]  /*46f70*/  STL [R1+0x3f10], R2 ;  /* 0x003f100201007387 */ /* 0x000fe80000100800 */
[----:B------:R-:W-:Y:S04]  /*46f80*/  STL [R1+0x30c4], R0 ;  /* 0x0030c40001007387 */ /* 0x000fe80000100800 */
[----:B------:R-:W3:Y:S04]  /*46f90*/  LDL.LU R4, [R1+0x4254] ;  /* 0x0042540001047983 */ /* 0x000ee80000300800 */
[----:B------:R-:W3:Y:S04]  /*46fa0*/  LDL.LU R5, [R1+0x4250] ;  /* 0x0042500001057983 */ /* 0x000ee80000300800 */
[----:B-1----:R-:W1:Y:S01]  /*46fb0*/  S2R R9, SR_TID.X ;  /* 0x0000000000097919 */ /* 0x002e620000002100 */
[----:B------:R-:W-:-:S02]  /*46fc0*/  PRMT R11, RZ, 0x7610, R11 ;  /* 0x00007610ff0b7816 */ /* 0x000fc4000000000b */
[----:B-1----:R-:W-:-:S04]  /*46fd0*/  SHF.R.U32.HI R13, RZ, 0x4, R9 ;  /* 0x00000004ff0d7819 */ /* 0x002fc80000011609 */
[----:B------:R-:W-:-:S04]  /*46fe0*/  SGXT.U32 R13, R13, 0x2 ;  /* 0x000000020d0d781a */ /* 0x000fc80000000000 */
[----:B------:R-:W-:-:S13]  /*46ff0*/  ISETP.GE.AND P0, PT, R13, UR6, PT ;  /* 0x000000060d007c0c */ /* 0x000fda000bf06270 */
[----:B---3--:R1:W3:Y:S04]  /*47000*/  @!P0 LDG.E.U16 R11, [R4.64] ;  /* 0x00000008040b8981 */ /* 0x0082e8000c1e1500 */
[----:B-1----:R-:W4:Y:S04]  /*47010*/  LDL R4, [R1+0xf90] ;  /* 0x000f900001047983 */ /* 0x002f280000100800 */
[----:B---3--:R1:W-:Y:S04]  /*47020*/  STL [R1+0x2bc], R11 ;  /* 0x0002bc0b01007387 */ /* 0x0083e80000100800 */
[----:B------:R-:W4:Y:S01]  /*47030*/  LDL R5, [R1+0xf9c] ;  /* 0x000f9c0001057983 */ /* 0x000f220000100800 */
[----:B--2---:R-:W-:-:S02]  /*47040*/  PRMT R8, RZ, 0x7610, R8 ;  /* 0x00007610ff087816 */ /* 0x004fc40000000008 */
[----:B------:R-:W-:Y:S02]  /*47050*/  ISETP.GE.AND P2, PT, R12, UR6, PT ;  /* 0x000000060c007c0c */ /* 0x000fe4000bf46270 */
[----:B------:R-:W2:Y:S01]  /*47060*/  S2R R12, SR_TID.X ;  /* 0x00000000000c7919 */ /* 0x000ea20000002100 */
[----:B----4-:R-:W-:-:S04]  /*47070*/  @!P1 LOP3.LUT R5, R5, R4, RZ, 0x3c, !PT ;  /* 0x0000000405059212 */ /* 0x010fc800078e3cff */
[----:B------:R-:W-:-:S04]  /*47080*/  @!P1 LOP3.LUT R4, R5, R4, RZ, 0x3c, !PT ;  /* 0x0000000405049212 */ /* 0x000fc800078e3cff */
[----:B------:R-:W-:-:S05]  /*47090*/  @!P1 LOP3.LUT R5, R5, R4, RZ, 0x3c, !PT ;  /* 0x0000000405059212 */ /* 0x000fca00078e3cff */
[----:B------:R3:W4:Y:S01]  /*470a0*/  @!P1 LDG.E.U16 R8, [R4.64] ;  /* 0x0000000804089981 */ /* 0x000722000c1e1500 */
[----:B--2---:R-:W-:-:S04]  /*470b0*/  SHF.R.U32.HI R12, RZ, 0x4, R12 ;  /* 0x00000004ff0c7819 */ /* 0x004fc8000001160c */
[----:B------:R-:W-:-:S04]  /*470c0*/  SGXT.U32 R12, R12, 0x2 ;  /* 0x000000020c0c781a */ /* 0x000fc80000000000 */
[----:B-1----:R-:W-:-:S04]  /*470d0*/  LOP3.LUT R11, R12, 0x10, RZ, 0xfc, !PT ;  /* 0x000000100c0b7812 */ /* 0x002fc800078efcff */
[----:B------:R-:W-:Y:S02]  /*470e0*/  ISETP.GE.AND P0, PT, R11, UR6, PT ;  /* 0x000000060b007c0c */ /* 0x000fe4000bf06270 */
[----:B------:R-:W2:Y:S04]  /*470f0*/  LDL.LU R11, [R1+0x424c] ;  /* 0x00424c00010b7983 */ /* 0x000ea80000300800 */
[----:B---3--:R-:W3:Y:S04]  /*47100*/  LDL R4, [R1+0xf98] ;  /* 0x000f980001047983 */ /* 0x008ee80000100800 */
[----:B----4-:R1:W-:Y:S04]  /*47110*/  STL [R1+0x2b8], R8 ;  /* 0x0002b80801007387 */ /* 0x0103e80000100800 */
[----:B------:R-:W3:Y:S01]  /*47120*/  LDL R5, [R1+0x2dd8] ;  /* 0x002dd80001057983 */ /* 0x000ee20000100800 */
[----:B------:R-:W-:-:S03]  /*47130*/  PRMT R10, RZ, 0x7610, R10 ;  /* 0x00007610ff0a7816 */ /* 0x000fc6000000000a */
[----:B------:R-:W4:Y:S01]  /*47140*/  S2R R12, SR_TID.X ;  /* 0x00000000000c7919 */ /* 0x000f220000002100 */
[----:B---3--:R-:W-:-:S04]  /*47150*/  @!P2 LOP3.LUT R5, R5, R4, RZ, 0x3c, !PT ;  /* 0x000000040505a212 */ /* 0x008fc800078e3cff */
[----:B------:R-:W-:-:S04]  /*47160*/  @!P2 LOP3.LUT R4, R5, R4, RZ, 0x3c, !PT ;  /* 0x000000040504a212 */ /* 0x000fc800078e3cff */
[----:B------:R-:W-:-:S05]  /*47170*/  @!P2 LOP3.LUT R5, R5, R4, RZ, 0x3c, !PT ;  /* 0x000000040505a212 */ /* 0x000fca00078e3cff */
[----:B------:R3:W2:Y:S01]  /*47180*/  @!P2 LDG.E.U16 R10, [R4.64] ;  /* 0x00000008040aa981 */ /* 0x0006a2000c1e1500 */
[----:B----4-:R-:W-:-:S04]  /*47190*/  SHF.R.U32.HI R12, RZ, 0x4, R12 ;  /* 0x00000004ff0c7819 */ /* 0x010fc8000001160c */
[----:B------:R-:W-:-:S04]  /*471a0*/  SGXT.U32 R12, R12, 0x2 ;  /* 0x000000020c0c781a */ /* 0x000fc80000000000 */
[----:B-1----:R-:W-:-:S04]  /*471b0*/  LOP3.LUT R8, R12, 0x14, RZ, 0xfc, !PT ;  /* 0x000000140c087812 */ /* 0x002fc800078efcff */
[----:B------:R-:W-:Y:S02]  /*471c0*/  ISETP.GE.AND P1, PT, R8, UR6, PT ;  /* 0x0000000608007c0c */ /* 0x000fe4000bf26270 */
[----:B------:R-:W4:Y:S04]  /*471d0*/  LDL.LU R8, [R1+0x4248] ;  /* 0x0042480001087983 */ /* 0x000f280000300800 */
[----:B---3--:R-:W3:Y:S04]  /*471e0*/  LDL R4, [R1+0xf94] ;  /* 0x000f940001047983 */ /* 0x008ee80000100800 */
[----:B--2---:R1:W-:Y:S04]  /*471f0*/  STL [R1+0x2b4], R10 ;  /* 0x0002b40a01007387 */ /* 0x0043e80000100800 */
[----:B------:R-:W3:Y:S01]  /*47200*/  LDL R5, [R1+0x2dd4] ;  /* 0x002dd40001057983 */ /* 0x000ee20000100800 */
[----:B------:R-:W-:-:S03]  /*47210*/  PRMT R11, RZ, 0x7610, R11 ;  /* 0x00007610ff0b7816 */ /* 0x000fc6000000000b */
[----:B------:R-:W2:Y:S01]  /*47220*/  S2R R12, SR_TID.X ;  /* 0x00000000000c7919 */ /* 0x000ea20000002100 */
[----:B---3--:R-:W-:-:S04]  /*47230*/  @!P3 LOP3.LUT R5, R5, R4, RZ, 0x3c, !PT ;  /* 0x000000040505b212 */ /* 0x008fc800078e3cff */
        /* <DEDUP_REMOVED lines=130> */
[----:B-1----:R-:W-:-:S04]  /*47a60*/  IADD3 R10, R12, 0x3c, RZ ;  /* 0x0000003c0c0a7810 */ /* 0x002fc80007ffe0ff */
        /* <DEDUP_REMOVED lines=108> */
[----:B------:R-:W3:Y:S01]  /*48130*/  @!P0 LDG.E.U16 R10, [R4.64] ;  /* 0x00000008040a8981 */ /* 0x000ee2000c1e1500 */
[----:B----4-:R-:W-:-:S04]  /*48140*/  SHF.R.U32.HI R12, RZ, 0x4, R12 ;  /* 0x00000004ff0c7819 */ /* 0x010fc8000001160c */
[----:B------:R-:W-:-:S04]  /*48150*/  SGXT.U32 R12, R12, 0x2 ;  /* 0x000000020c0c781a */ /* 0x000fc80000000000 */
[----:B-1----:R-:W-:-:S04]  /*48160*/  LOP3.LUT R8, R12, 0x5c, RZ, 0xfc, !PT ;  /* 0x0000005c0c087812 */ /* 0x002fc800078efcff */
[----:B------:R-:W-:Y:S02]  /*48170*/  ISETP.GE.AND P3, PT, R8, UR6, PT ;  /* 0x0000000608007c0c */ /* 0x000fe4000bf66270 */
[----:B------:R-:W4:Y:S04]  /*48180*/  LDL.LU R8, [R1+0x4200] ;  /* 0x0042000001087983 */ /* 0x000f280000300800 */
[----:B---3--:R1:W-:Y:S04]  /*48190*/  STL [R1+0x26c], R10 ;  /* 0x00026c0a01007387 */ /* 0x0083e80000100800 */
[----:B------:R-:W3:Y:S04]  /*481a0*/  LDL R4, [R1+0x2d48] ;  /* 0x002d480001047983 */ /* 0x000ee80000100800 */
[----:B------:R-:W3:Y:S01]  /*481b0*/  LDL R5, [R1+0x2d4c] ;  /* 0x002d4c0001057983 */ /* 0x000ee20000100800 */
[----:B--2---:R-:W-:-:S03]  /*481c0*/  PRMT R11, RZ, 0x7610, R11 ;  /* 0x00007610ff0b7816 */ /* 0x004fc6000000000b */
[----:B------:R-:W1:Y:S01]  /*481d0*/  S2R R12, SR_TID.X ;  /* 0x00000000000c7919 */ /* 0x000e620000002100 */
[----:B---3--:R-:W-:-:S04]  /*481e0*/  @!P1 LOP3.LUT R5, R5, R4, RZ, 0x3c, !PT ;  /* 0x0000000405059212 */ /* 0x008fc800078e3cff */
[----:B------:R-:W-:-:S04]  /*481f0*/  @!P1 LOP3.LUT R4, R5, R4, RZ, 0x3c, !PT ;  /* 0x0000000405049212 */ /* 0x000fc800078e3cff */
[----:B------:R-:W-:-:S05]  /*48200*/  @!P1 LOP3.LUT R5, R5, R4, RZ, 0x3c, !PT ;  /* 0x0000000405059212 */ /* 0x000fca00078e3cff */
[----:B------:R-:W2:Y:S01]  /*48210*/  @!P1 LDG.E.U16 R11, [R4.64] ;  /* 0x00000008040b9981 */ /* 0x000ea2000c1e1500 */
[----:B-1----:R-:W-:-:S04]  /*48220*/  SHF.R.U32.HI R10, RZ, 0x4, R12 ;  /* 0x00000004ff0a7819 */ /* 0x002fc8000001160c */
[----:B------:R-:W-:-:S04]  /*48230*/  SGXT.U32 R10, R10, 0x2 ;  /* 0x000000020a0a781a */ /* 0x000fc80000000000 */
[----:B------:R-:W-:-:S04]  /*48240*/  LOP3.LUT R10, R10, 0x60, RZ, 0xfc, !PT ;  /* 0x000000600a0a7812 */ /* 0x000fc800078efcff */
[----:B------:R-:W-:Y:S02]  /*48250*/  ISETP.GE.AND P0, PT, R10, UR6, PT ;  /* 0x000000060a007c0c */ /* 0x000fe4000bf06270 */
[----:B------:R-:W3:Y:S04]  /*48260*/  LDL.LU R10, [R1+0x41fc] ;  /* 0x0041fc00010a7983 */ /* 0x000ee80000300800 */
[----:B--2---:R1:W-:Y:S04]  /*48270*/  STL [R1+0x268], R11 ;  /* 0x0002680b01007387 */ /* 0x0043e80000100800 */
[----:B------:R-:W2:Y:S04]  /*48280*/  LDL R4, [R1+0x2d40] ;  /* 0x002d400001047983 */ /* 0x000ea80000100800 */
[----:B------:R-:W2:Y:S01]  /*48290*/  LDL R5, [R1+0x2d44] ;  /* 0x002d440001057983 */ /* 0x000ea20000100800 */
[----:B----4-:R-:W-:-:S02]  /*482a0*/  PRMT R8, RZ, 0x7610, R8 ;  /* 0x00007610ff087816 */ /* 0x010fc40000000008 */
[----:B--2---:R-:W-:-:S04]  /*482b0*/  @!P2 LOP3.LUT R5, R5, R4, RZ, 0x3c, !PT ;  /* 0x000000040505a212 */ /* 0x004fc800078e3cff */
[----:B------:R-:W-:-:S04]  /*482c0*/  @!P2 LOP3.LUT R4, R5, R4, RZ, 0x3c, !PT ;  /* 0x000000040504a212 */ /* 0x000fc800078e3cff */
[----:B------:R-:W-:-:S05]  /*482d0*/  @!P2 LOP3.LUT R5, R5, R4, RZ, 0x3c, !PT ;  /* 0x000000040505a212 */ /* 0x000fca00078e3cff */
[----:B------:R-:W2:Y:S01]  /*482e0*/  @!P2 LDG.E.U16 R8, [R4.64] ;  /* 0x000000080408a981 */ /* 0x000ea2000c1e1500 */
[----:B------:R-:W-:-:S04]  /*482f0*/  SHF.R.U32.HI R12, RZ, 0x4, R12 ;  /* 0x00000004ff0c7819 */ /* 0x000fc8000001160c */
[----:B------:R-:W-:-:S04]  /*48300*/  SGXT.U32 R12, R12, 0x2 ;  /* 0x000000020c0c781a */ /* 0x000fc80000000000 */
[----:B-1----:R-:W-:Y:S02]  /*48310*/  LOP3.LUT R11, R12, 0x64, RZ, 0xfc, !PT ;  /* 0x000000640c0b7812 */ /* 0x002fe400078efcff */
[----:B------:R-:W4:Y:S04]  /*48320*/  LDL R12, [R1+0x2d24] ;  /* 0x002d2400010c7983 */ /* 0x000f280000100800 */
[----:B--2---:R1:W-:Y:S04]  /*48330*/  STL [R1+0x264], R8 ;  /* 0x0002640801007387 */ /* 0x0043e80000100800 */
[----:B------:R-:W2:Y:S04]  /*48340*/  LDL R4, [R1+0x2d38] ;  /* 0x002d380001047983 */ /* 0x000ea80000100800 */
[----:B------:R-:W2:Y:S01]  /*48350*/  LDL R5, [R1+0x2d3c] ;  /* 0x002d3c0001057983 */ /* 0x000ea20000100800 */
[----:B---3--:R-:W-:-:S02]  /*48360*/  PRMT R10, RZ, 0x7610, R10 ;  /* 0x00007610ff0a7816 */ /* 0x008fc4000000000a */
[----:B------:R-:W-:Y:S02]  /*48370*/  ISETP.GE.AND P1, PT, R11, UR6, PT ;  /* 0x000000060b007c0c */ /* 0x000fe4000bf26270 */
[----:B------:R-:W1:Y:S01]  /*48380*/  S2R R11, SR_TID.X ;  /* 0x00000000000b7919 */ /* 0x000e620000002100 */
[----:B--2---:R-:W-:-:S04]  /*48390*/  @!P3 LOP3.LUT R5, R5, R4, RZ, 0x3c, !PT ;  /* 0x000000040505b212 */ /* 0x004fc800078e3cff */
        /* <DEDUP_REMOVED lines=9> */
[----:B-1----:R-:W2:Y:S04]  /*48430*/  LDL.LU R10, [R1+0x41f4] ;  /* 0x0041f400010a7983 */ /* 0x002ea80000300800 */
[----:B------:R-:W2:Y:S04]  /*48440*/  LDL R4, [R1+0x2d30] ;  /* 0x002d300001047983 */ /* 0x000ea80000100800 */
[----:B------:R-:W2:Y:S01]  /*48450*/  LDL R5, [R1+0x2d34] ;  /* 0x002d340001057983 */ /* 0x000ea20000100800 */
[----:B------:R-:W-:-:S04]  /*48460*/  SHF.R.U32.HI R11, RZ, 0x4, R11 ;  /* 0x00000004ff0b7819 */ /* 0x000fc8000001160b */
[----:B------:R-:W-:Y:S02]  /*48470*/  SGXT.U32 R11, R11, 0x2 ;  /* 0x000000020b0b781a */ /* 0x000fe40000000000 */
[----:B------:R-:W-:Y:S02]  /*48480*/  PRMT R2, RZ, 0x7610, R2 ;  /* 0x00007610ff027816 */ /* 0x000fe40000000002 */
[----:B------:R-:W-:-:S04]  /*48490*/  LOP3.LUT R11, R11, 0x6c, RZ, 0xfc, !PT ;  /* 0x0000006c0b0b7812 */ /* 0x000fc800078efcff */
[----:B------:R-:W-:Y:S02]  /*484a0*/  ISETP.GE.AND P3, PT, R11, UR6, PT ;  /* 0x000000060b007c0c */ /* 0x000fe4000bf66270 */
[----:B------:R-:W3:Y:S01]  /*484b0*/  LDL.LU R11, [R1+0x41f0] ;  /* 0x0041f000010b7983 */ /* 0x000ee20000300800 */
[----:B--2---:R-:W-:-:S04]  /*484c0*/  @!P0 LOP3.LUT R5, R5, R4, RZ, 0x3c, !PT ;  /* 0x0000000405058212 */ /* 0x004fc800078e3cff */
[----:B------:R-:W-:-:S04]  /*484d0*/  @!P0 LOP3.LUT R4, R5, R4, RZ, 0x3c, !PT ;  /* 0x0000000405048212 */ /* 0x000fc800078e3cff */
[----:B------:R-:W-:-:S05]  /*484e0*/  @!P0 LOP3.LUT R5, R5, R4, RZ, 0x3c, !PT ;  /* 0x0000000405058212 */ /* 0x000fca00078e3cff */
[----:B------:R1:W2:Y:S04]  /*484f0*/  @!P0 LDG.E.U16 R2, [R4.64] ;  /* 0x0000000804028981 */ /* 0x0002a8000c1e1500 */
[----:B-1----:R-:W2:Y:S04]  /*48500*/  LDL R4, [R1+0x2d28] ;  /* 0x002d280001047983 */ /* 0x002ea80000100800 */
[----:B------:R-:W2:Y:S01]  /*48510*/  LDL R5, [R1+0x2d2c] ;  /* 0x002d2c0001057983 */ /* 0x000ea20000100800 */
[----:B---3--:R-:W-:Y:S02]  /*48520*/  PRMT R11, RZ, 0x7610, R11 ;  /* 0x00007610ff0b7816 */ /* 0x008fe4000000000b */
[----:B--2---:R-:W-:-:S04]  /*48530*/  @!P1 LOP3.LUT R5, R5, R4, RZ, 0x3c, !PT ;  /* 0x0000000405059212 */ /* 0x004fc800078e3cff */
[----:B------:R-:W-:-:S04]  /*48540*/  @!P1 LOP3.LUT R4, R5, R4, RZ, 0x3c, !PT ;  /* 0x0000000405049212 */ /* 0x000fc800078e3cff */
[----:B------:R-:W-:-:S05]  /*48550*/  @!P1 LOP3.LUT R5, R5, R4, RZ, 0x3c, !PT ;  /* 0x0000000405059212 */ /* 0x000fca00078e3cff */
[----:B------:R1:W2:Y:S04]  /*48560*/  @!P1 LDG.E.U16 R11, [R4.64] ;  /* 0x00000008040b9981 */ /* 0x0002a8000c1e1500 */
[----:B-1----:R-:W1:Y:S01]  /*48570*/  S2R R5, SR_TID.X ;  /* 0x0000000000057919 */ /* 0x002e620000002100 */
[----:B------:R-:W-:-:S04]  /*48580*/  SHF.R.U32.HI R9, RZ, 0x4, R9 ;  /* 0x00000004ff097819 */ /* 0x000fc80000011609 */
[----:B------:R-:W-:-:S04]  /*48590*/  SGXT.U32 R9, R9, 0x2 ;  /* 0x000000020909781a */ /* 0x000fc80000000000 */
[----:B------:R-:W-:-:S04]  /*485a0*/  LOP3.LUT R9, R9, 0x70, RZ, 0xfc, !PT ;  /* 0x0000007009097812 */ /* 0x000fc800078efcff */
[----:B------:R-:W-:Y:S02]  /*485b0*/  ISETP.GE.AND P0, PT, R9, UR6, PT ;  /* 0x0000000609007c0c */ /* 0x000fe4000bf06270 */
[----:B------:R-:W3:Y:S01]  /*485c0*/  LDL.LU R9, [R1+0x41ec] ;  /* 0x0041ec0001097983 */ /* 0x000ee20000300800 */
[----:B-1----:R-:W-:-:S04]  /*485d0*/  SHF.R.U32.HI R5, RZ, 0x4, R5 ;  /* 0x00000004ff057819 */ /* 0x002fc80000011605 */
[----:B------:R-:W-:-:S04]  /*485e0*/  SGXT.U32 R5, R5, 0x2 ;  /* 0x000000020505781a */ /* 0x000fc80000000000 */
[----:B------:R-:W-:Y:S01]  /*485f0*/  LOP3.LUT R4, R5, 0x74, RZ, 0xfc, !PT ;  /* 0x0000007405047812 */ /* 0x000fe200078efcff */
[----:B--2---:R1:W-:Y:S04]  /*48600*/  STL [R1+0x258], R11 ;  /* 0x0002580b01007387 */ /* 0x0043e80000100800 */
[----:B-1----:R-:W2:Y:S04]  /*48610*/  LDL.LU R11, [R1+0x41e8] ;  /* 0x0041e800010b7983 */ /* 0x002ea80000300800 */
[----:B------:R-:W2:Y:S01]  /*48620*/  LDL R5, [R1+0x2d20] ;  /* 0x002d200001057983 */ /* 0x000ea20000100800 */
[----:B------:R-:W-:-:S02]  /*48630*/  PRMT R10, RZ, 0x7610, R10 ;  /* 0x00007610ff0a7816 */ /* 0x000fc4000000000a */
[----:B------:R-:W-:Y:S01]  /*48640*/  ISETP.GE.AND P1, PT, R4, UR6, PT ;  /* 0x0000000604007c0c */ /* 0x000fe2000bf26270 */
[----:B----4-:R-:W-:-:S05]  /*48650*/  @!P2 IMAD.MOV.U32 R4, RZ, RZ, R12 ;  /* 0x000000ffff04a224 */ /* 0x010fca00078e000c */
[----:B--2---:R-:W2:Y:S04]  /*48660*/  @!P2 LDG.E.U16 R10, [R4.64] ;  /* 0x00000008040aa981 */ /* 0x004ea8000c1e1500 */
[----:B--2---:R1:W-:Y:S04]  /*48670*/  STL [R1+0x254], R10 ;  /* 0x0002540a01007387 */ /* 0x0043e80000100800 */
[----:B-1----:R-:W2:Y:S04]  /*48680*/  LDL.LU R10, [R1+0x41e4] ;  /* 0x0041e400010a7983 */ /* 0x002ea80000300800 */
[----:B------:R-:W4:Y:S04]  /*48690*/  LDL R4, [R1+0x2d18] ;  /* 0x002d180001047983 */ /* 0x000f280000100800 */
[----:B------:R-:W4:Y:S01]  /*486a0*/  LDL R5, [R1+0x2d1c] ;  /* 0x002d1c0001057983 */ /* 0x000f220000100800 */
[----:B------:R-:W-:-:S02]  /*486b0*/  PRMT R11, RZ, 0x7610, R11 ;  /* 0x00007610ff0b7816 */ /* 0x000fc4000000000b */
[----:B----4-:R-:W-:-:S04]  /*486c0*/  @!P3 LOP3.LUT R5, R5, R4, RZ, 0x3c, !PT ;  /* 0x000000040505b212 */ /* 0x010fc800078e3cff */
[----:B------:R-:W-:-:S04]  /*486d0*/  @!P3 LOP3.LUT R4, R5, R4, RZ, 0x3c, !PT ;  /* 0x000000040504b212 */ /* 0x000fc800078e3cff */
[----:B------:R-:W-:-:S05]  /*486e0*/  @!P3 LOP3.LUT R5, R5, R4, RZ, 0x3c, !PT ;  /* 0x000000040505b212 */ /* 0x000fca00078e3cff */
[----:B------:R-:W4:Y:S01]  /*486f0*/  @!P3 LDG.E.U16 R11, [R4.64] ;  /* 0x00000008040bb981 */ /* 0x000f22000c1e1500 */
[----:B------:R-:W-:-:S04]  /*48700*/  LOP3.LUT R13, R13, 0x78, RZ, 0xfc, !PT ;  /* 0x000000780d0d7812 */ /* 0x000fc800078efcff */
[----:B------:R-:W-:Y:S02]  /*48710*/  ISETP.GE.AND P2, PT, R13, UR6, PT ;  /* 0x000000060d007c0c */ /* 0x000fe4000bf46270 */
[----:B------:R-:W2:Y:S04]  /*48720*/  LDL.LU R13, [R1+0x41e0] ;  /* 0x0041e000010d7983 */ /* 0x000ea80000300800 */
[----:B----4-:R-:W-:Y:S04]  /*48730*/  STL [R1+0x250], R11 ;  /* 0x0002500b01007387 */ /* 0x010fe80000100800 */
[----:B------:R-:W4:Y:S04]  /*48740*/  LDL R4, [R1+0x2d10] ;  /* 0x002d100001047983 */ /* 0x000f280000100800 */
[----:B------:R-:W4:Y:S01]  /*48750*/  LDL R5, [R1+0x2d14] ;  /* 0x002d140001057983 */ /* 0x000f220000100800 */
[----:B--2---:R-:W-:-:S03]  /*48760*/  PRMT R13, RZ, 0x7610, R13 ;  /* 0x00007610ff0d7816 */ /* 0x004fc6000000000d */
[----:B------:R-:W1:Y:S01]  /*48770*/  S2R R12, SR_TID.X ;  /* 0x00000000000c7919 */ /* 0x000e620000002100 */
[----:B----4-:R-:W-:-:S04]  /*48780*/  @!P0 LOP3.LUT R5, R5, R4, RZ, 0x3c, !PT ;  /* 0x0000000405058212 */ /* 0x010fc800078e3cff */
[----:B------:R-:W-:-:S04]  /*48790*/  @!P0 LOP3.LUT R4, R5, R4, RZ, 0x3c, !PT ;  /* 0x0000000405048212 */ /* 0x000fc800078e3cff */
[----:B------:R-:W-:-:S05]  /*487a0*/  @!P0 LOP3.LUT R5, R5, R4, RZ, 0x3c, !PT ;  /* 0x0000000405058212 */ /* 0x000fca00078e3cff */
[----:B------:R-:W2:Y:S01]  /*487b0*/  @!P0 LDG.E.U16 R13, [R4.64] ;  /* 0x00000008040d8981 */ /* 0x000ea2000c1e1500 */
[----:B-1----:R-:W-:-:S04]  /*487c0*/  SHF.R.U32.HI R12, RZ, 0x4, R12 ;  /* 0x00000004ff0c7819 */ /* 0x002fc8000001160c */
[----:B------:R-:W-:-:S04]  /*487d0*/  IADD3 R12, R12, 0x7c, RZ ;  /* 0x0000007c0c0c7810 */ /* 0x000fc80007ffe0ff */
[----:B------:R-:W-:Y:S02]  /*487e0*/  ISETP.GE.AND P3, PT, R12, UR6, PT ;  /* 0x000000060c007c0c */ /* 0x000fe4000bf66270 */
[----:B------:R-:W4:Y:S04]  /*487f0*/  LDL.LU R12, [R1+0x41dc] ;  /* 0x0041dc00010c7983 */ /* 0x000f280000300800 */
[----:B--2---:R1:W-:Y:S04]  /*48800*/  STL [R1+0x24c], R13 ;  /* 0x00024c0d01007387 */ /* 0x0043e80000100800 */
[----:B-1----:R-:W2:Y:S04]  /*48810*/  LDL.LU R13, [R1+0x41d8] ;  /* 0x0041d800010d7983 */ /* 0x002ea80000300800 */
[----:B------:R-:W2:Y:S04]  /*48820*/  LDL R4, [R1+0x2d08] ;  /* 0x002d080001047983 */ /* 0x000ea80000100800 */
[----:B------:R-:W2:Y:S01]  /*48830*/  LDL R5, [R1+0x2d0c] ;  /* 0x002d0c0001057983 */ /* 0x000ea20000100800 */
[----:B----4-:R-:W-:-:S03]  /*48840*/  PRMT R12, RZ, 0x7610, R12 ;  /* 0x00007610ff0c7816 */ /* 0x010fc6000000000c */
[----:B------:R-:W1:Y:S01]  /*48850*/  S2R R11, SR_TID.X ;  /* 0x00000000000b7919 */ /* 0x000e620000002100 */
[----:B--2---:R-:W-:-:S04]  /*48860*/  @!P1 LOP3.LUT R5, R5, R4, RZ, 0x3c, !PT ;  /* 0x0000000405059212 */ /* 0x004fc800078e3cff */
[----:B------:R-:W-:-:S04]  /*48870*/  @!P1 LOP3.LUT R4, R5, R4, RZ, 0x3c, !PT ;  /* 0x0000000405049212 */ /* 0x000fc800078e3cff */
[----:B------:R-:W-:-:S05]  /*48880*/  @!P1 LOP3.LUT R5, R5, R4, RZ, 0x3c, !PT ;  /* 0x0000000405059212 */ /* 0x000fca00078e3cff */
[----:B------:R-:W2:Y:S01]  /*48890*/  @!P1 LDG.E.U16 R12, [R4.64] ;  /* 0x00000008040c9981 */ /* 0x000ea2000c1e1500 */
[----:B-1----:R-:W-:-:S04]  /*488a0*/  LOP3.LUT R11, R11, 0x3f, RZ, 0xc0, !PT ;  /* 0x0000003f0b0b7812 */ /* 0x002fc800078ec0ff */
[C---:B------:R-:W-:Y:S02]  /*488b0*/  ISETP.GE.AND P4, PT, R11.reuse, UR6, PT ;  /* 0x000000060b007c0c */ /* 0x040fe4000bf86270 */
[----:B------:R-:W-:-:S04]  /*488c0*/  LOP3.LUT R11, R11, 0x40, RZ, 0xfc, !PT ;  /* 0x000000400b0b7812 */ /* 0x000fc800078efcff */
[----:B------:R-:W-:Y:S02]  /*488d0*/  ISETP.GE.AND P0, PT, R11, UR6, PT ;  /* 0x000000060b007c0c */ /* 0x000fe4000bf06270 */
[----:B------:R-:W4:Y:S04]  /*488e0*/  LDL.LU R11, [R1+0x41d4] ;  /* 0x0041d400010b7983 */ /* 0x000f280000300800 */
[----:B--2---:R1:W-:Y:S04]  /*488f0*/  STL [R1+0x248], R12 ;  /* 0x0002480c01007387 */ /* 0x0043e80000100800 */
[----:B-1----:R-:W2:Y:S04]  /*48900*/  LDL.LU R12, [R1+0x41d0] ;  /* 0x0041d000010c7983 */ /* 0x002ea80000300800 */
[----:B------:R-:W2:Y:S04]  /*48910*/  LDL R4, [R1+0x2d00] ;  /* 0x002d000001047983 */ /* 0x000ea80000100800 */
[----:B------:R-:W2:Y:S01]  /*48920*/  LDL R5, [R1+0x2d04] ;  /* 0x002d040001057983 */ /* 0x000ea20000100800 */
[----:B------:R-:W-:-:S02]  /*48930*/  PRMT R13, RZ, 0x7610, R13 ;  /* 0x00007610ff0d7816 */ /* 0x000fc4000000000d */
[----:B--2---:R-:W-:-:S04]  /*48940*/  @!P2 LOP3.LUT R5, R5, R4, RZ, 0x3c, !PT ;  /* 0x000000040505a212 */ /* 0x004fc800078e3cff */
[----:B------:R-:W-:-:S04]  /*48950*/  @!P2 LOP3.LUT R4, R5, R4, RZ, 0x3c, !PT ;  /* 0x000000040504a212 */ /* 0x000fc800078e3cff */
[----:B------:R-:W-:-:S05]  /*48960*/  @!P2 LOP3.LUT R5, R5, R4, RZ, 0x3c, !PT ;  /* 0x000000040505a212 */ /* 0x000fca00078e3cff */
[----:B------:R-:W2:Y:S04]  /*48970*/  @!P2 LDG.E.U16 R13, [R4.64] ;  /* 0x00000008040da981 */ /* 0x000ea8000c1e1500 */
        /* <DEDUP_REMOVED lines=8> */
[----:B------:R-:W2:Y:S01]  /*48a00*/  @!P3 LDG.E.U16 R12, [R4.64] ;  /* 0x00000008040cb981 */ /* 0x000ea2000c1e1500 */
[----:B------:R-:W-:-:S03]  /*48a10*/  PRMT R13, RZ, 0x7610, R13 ;  /* 0x00007610ff0d7816 */ /* 0x000fc6000000000d */
[----:B------:R-:W-:Y:S06]  /*48a20*/  BAR.SYNC.DEFER_BLOCKING 0x0 ;  /* 0x0000000000007b1d */ /* 0x000fec0000010000 */
[----:B--2---:R1:W-:Y:S04]  /*48a30*/  STL [R1+0x240], R12 ;  /* 0x0002400c01007387 */ /* 0x0043e80000100800 */
[----:B-1----:R-:W2:Y:S04]  /*48a40*/  LDL.LU R12, [R1+0x41c8] ;  /* 0x0041c800010c7983 */ /* 0x002ea80000300800 */
[----:B------:R-:W2:Y:S04]  /*48a50*/  LDL R4, [R1+0x2cf0] ;  /* 0x002cf00001047983 */ /* 0x000ea80000100800 */
[----:B------:R-:W2:Y:S02]  /*48a60*/  LDL R5, [R1+0x2cf4] ;  /* 0x002cf40001057983 */ /* 0x000ea40000100800 */
        /* <DEDUP_REMOVED lines=975> */
[----:B------:R1:W2:Y:S04]  /*4c760*/  @!P4 LDG.E.U16 R13, [R4.64] ;  /* 0x00000008040dc981 */ /* 0x0002a8000c1e1500 */
[----:B-1----:R-:W2:Y:S04]  /*4c770*/  LDL R4, [R1+0x1200] ;  /* 0x0012000001047983 */ /* 0x002ea80000100800 */
[----:B------:R-:W2:Y:S01]  /*4c780*/  LDL R5, [R1+0x1204] ;  /* 0x0012040001057983 */ /* 0x000ea20000100800 */
[----:B----4-:R-:W-:Y:S02]  /*4c790*/  PRMT R11, RZ, 0x7610, R11 ;  /* 0x00007610ff0b7816 */ /* 0x010fe4000000000b */
[----:B--2---:R-:W-:-:S04]  /*4c7a0*/  @!P0 LOP3.LUT R5, R5, R4, RZ, 0x3c, !PT ;  /* 0x0000000405058212 */ /* 0x004fc800078e3cff */
[----:B------:R-:W-:-:S04]  /*4c7b0*/  @!P0 LOP3.LUT R4, R5, R4, RZ, 0x3c, !PT ;  /* 0x0000000405048212 */ /* 0x000fc800078e3cff */
[----:B------:R-:W-:-:S05]  /*4c7c0*/  @!P0 LOP3.LUT R5, R5, R4, RZ, 0x3c, !PT ;  /* 0x0000000405058212 */ /* 0x000fca00078e3cff */
[----:B------:R-:W2:Y:S04]  /*4c7d0*/  @!P0 LDG.E.U16 R11, [R4.64] ;  /* 0x00000008040b8981 */ /* 0x000ea8000c1e1500 */
[----:B------:R1:W-:Y:S04]  /*4c7e0*/  STL [R1+0x8c], R13 ;  /* 0x00008c0d01007387 */ /* 0x0003e80000100800 */
[----:B-1----:R-:W4:Y:S04]  /*4c7f0*/  LDL R13, [R1+0x108c] ;  /* 0x00108c00010d7983 */ /* 0x002f280000100800 */
        /* <DEDUP_REMOVED lines=13> */
[----:B---3--:R-:W-:-:S02]  /*4c8d0*/  PRMT R9, RZ, 0x7610, R9 ;  /* 0x00007610ff097816 */ /* 0x008fc40000000009 */
[----:B--2---:R-:W-:-:S04]  /*4c8e0*/  @!P0 LOP3.LUT R5, R5, R4, RZ, 0x3c, !PT ;  /* 0x0000000405058212 */ /* 0x004fc800078e3cff */
[----:B------:R-:W-:-:S04]  /*4c8f0*/  @!P0 LOP3.LUT R4, R5, R4, RZ, 0x3c, !PT ;  /* 0x0000000405048212 */ /* 0x000fc800078e3cff */
[----:B------:R-:W-:-:S05]  /*4c900*/  @!P0 LOP3.LUT R5, R5, R4, RZ, 0x3c, !PT ;  /* 0x0000000405058212 */ /* 0x000fca00078e3cff */
[----:B------:R-:W2:Y:S04]  /*4c910*/  @!P0 LDG.E.U16 R9, [R4.64] ;  /* 0x0000000804098981 */ /* 0x000ea8000c1e1500 */
[----:B--2---:R1:W-:Y:S04]  /*4c920*/  STL [R1+0x80], R9 ;  /* 0x0000800901007387 */ /* 0x0043e80000100800 */
[----:B-1----:R-:W2:Y:S04]  /*4c930*/  LDL.LU R9, [R1+0x400c] ;  /* 0x00400c0001097983 */ /* 0x002ea80000300800 */
[----:B------:R-:W3:Y:S04]  /*4c940*/  LDL R4, [R1+0x1108] ;  /* 0x0011080001047983 */ /* 0x000ee80000100800 */
[----:B------:R-:W3:Y:S01]  /*4c950*/  LDL R5, [R1+0x110c] ;  /* 0x00110c0001057983 */ /* 0x000ee20000100800 */
[----:B------:R-:W-:-:S02]  /*4c960*/  PRMT R8, RZ, 0x7610, R8 ;  /* 0x00007610ff087816 */ /* 0x000fc40000000008 */
[----:B---3--:R-:W-:-:S04]  /*4c970*/  @!P4 LOP3.LUT R5, R5, R4, RZ, 0x3c, !PT ;  /* 0x000000040505c212 */ /* 0x008fc800078e3cff */
[----:B------:R-:W-:-:S04]  /*4c980*/  @!P4 LOP3.LUT R4, R5, R4, RZ, 0x3c, !PT ;  /* 0x000000040504c212 */ /* 0x000fc800078e3cff */
[----:B------:R-:W-:-:S05]  /*4c990*/  @!P4 LOP3.LUT R5, R5, R4, RZ, 0x3c, !PT ;  /* 0x000000040505c212 */ /* 0x000fca00078e3cff */
[----:B------:R-:W3:Y:S04]  /*4c9a0*/  @!P4 LDG.E.U16 R8, [R4.64] ;  /* 0x000000080408c981 */ /* 0x000ee8000c1e1500 */
[----:B---3--:R1:W-:Y:S04]  /*4c9b0*/  STL [R1+0x7c], R8 ;  /* 0x00007c0801007387 */ /* 0x0083e80000100800 */
[----:B-1----:R-:W3:Y:S04]  /*4c9c0*/  LDL.LU R8, [R1+0x4008] ;  /* 0x0040080001087983 */ /* 0x002ee80000300800 */
        /* <DEDUP_REMOVED lines=8> */
[----:B--2---:R1:W-:Y:S04]  /*4ca50*/  STL [R1+0x78], R7 ;  /* 0x0000780701007387 */ /* 0x0043e80000100800 */
[----:B-1----:R-:W2:Y:S04]  /*4ca60*/  LDL.LU R7, [R1+0x4004] ;  /* 0x0040040001077983 */ /* 0x002ea80000300800 */
[----:B------:R-:W2:Y:S01]  /*4ca70*/  LDL R5, [R1+0x1088] ;  /* 0x0010880001057983 */ /* 0x000ea20000100800 */
[----:B----4-:R-:W-:Y:S01]  /*4ca80*/  @!P4 IMAD.MOV.U32 R4, RZ, RZ, R13 ;  /* 0x000000ffff04c224 */ /* 0x010fe200078e000d */
[----:B------:R-:W-:-:S02]  /*4ca90*/  PRMT R6, RZ, 0x7610, R6 ;  /* 0x00007610ff067816 */ /* 0x000fc40000000006 */
[----:B------:R-:W4:Y:S04]  /*4caa0*/  LDL R13, [R1+0x2e2c] ;  /* 0x002e2c00010d7983 */ /* 0x000f280000100800 */
[----:B--2---:R1:W2:Y:S04]  /*4cab0*/  @!P4 LDG.E.U16 R12, [R4.64] ;  /* 0x00000008040cc981 */ /* 0x0042a8000c1e1500 */
[----:B-1----:R-:W2:Y:S04]  /*4cac0*/  LDL R4, [R1+0x1080] ;  /* 0x0010800001047983 */ /* 0x002ea80000100800 */
[----:B------:R-:W2:Y:S02]  /*4cad0*/  LDL R5, [R1+0x1084] ;  /* 0x0010840001057983 */ /* 0x000ea40000100800 */
[----:B--2---:R-:W-:-:S04]  /*4cae0*/  @!P0 LOP3.LUT R5, R5, R4, RZ, 0x3c, !PT ;  /* 0x0000000405058212 */ /* 0x004fc800078e3cff */
[----:B------:R-:W-:-:S04]  /*4caf0*/  @!P0 LOP3.LUT R4, R5, R4, RZ, 0x3c, !PT ;  /* 0x0000000405048212 */ /* 0x000fc800078e3cff */
[----:B------:R-:W-:-:S05]  /*4cb00*/  @!P0 LOP3.LUT R5, R5, R4, RZ, 0x3c, !PT ;  /* 0x0000000405058212 */ /* 0x000fca00078e3cff */
[----:B------:R-:W2:Y:S04]  /*4cb10*/  @!P0 LDG.E.U16 R6, [R4.64] ;  /* 0x0000000804068981 */ /* 0x000ea8000c1e1500 */
[----:B------:R1:W-:Y:S04]  /*4cb20*/  STL [R1+0x74], R12 ;  /* 0x0000740c01007387 */ /* 0x0003e80000100800 */
[----:B-1----:R-:W3:Y:S04]  /*4cb30*/  LDL R12, [R1+0x2e38] ;  /* 0x002e3800010c7983 */ /* 0x002ee80000100800 */
        /* <DEDUP_REMOVED lines=35> */
[----:B------:R3:W2:Y:S01]  /*4cd70*/  @!P0 LDG.E.U16 R29, [R4.64] ;  /* 0x00000008041d8981 */ /* 0x0006a2000c1e1500 */
[----:B------:R-:W-:Y:S01]  /*4cd80*/  PRMT R11, RZ, 0x7610, R11 ;  /* 0x00007610ff0b7816 */ /* 0x000fe2000000000b */
[----:B---3--:R-:W-:Y:S02]  /*4cd90*/  @!P4 IMAD.MOV.U32 R4, RZ, RZ, R12 ;  /* 0x000000ffff04c224 */ /* 0x008fe400078e000c */
[----:B----4-:R-:W-:-:S05]  /*4cda0*/  @!P4 IMAD.MOV.U32 R5, RZ, RZ, R13 ;  /* 0x000000ffff05c224 */ /* 0x010fca00078e000d */
[----:B------:R1:W3:Y:S04]  /*4cdb0*/  @!P4 LDG.E.U16 R11, [R4.64] ;  /* 0x00000008040bc981 */ /* 0x0002e8000c1e1500 */
[----:B--2---:R2:W-:Y:S04]  /*4cdc0*/  STL [R1+0x60], R29 ;  /* 0x0000601d01007387 */ /* 0x0045e80000100800 */
[----:B--2---:R-:W2:Y:S04]  /*4cdd0*/  LDL.LU R29, [R1+0x3ff0] ;  /* 0x003ff000011d7983 */ /* 0x004ea80000300800 */
[----:B-1----:R-:W4:Y:S04]  /*4cde0*/  LDL R4, [R1+0x2e34] ;  /* 0x002e340001047983 */ /* 0x002f280000100800 */
[----:B------:R-:W4:Y:S01]  /*4cdf0*/  LDL R5, [R1+0x2e40] ;  /* 0x002e400001057983 */ /* 0x000f220000100800 */
[----:B------:R-:W-:-:S03]  /*4ce00*/  PRMT R10, RZ, 0x7610, R10 ;  /* 0x00007610ff0a7816 */ /* 0x000fc6000000000a */
[----:B------:R-:W2:Y:S04]  /*4ce10*/  LDL R13, [R1+0x2f34] ;  /* 0x002f3400010d7983 */ /* 0x000ea80000100800 */
[----:B------:R-:W2:Y:S04]  /*4ce20*/  LDL R12, [R1+0x2f40] ;  /* 0x002f4000010c7983 */ /* 0x000ea80000100800 */
[----:B---3--:R-:W-:Y:S01]  /*4ce30*/  STL [R1+0x3f6c], R11 ;  /* 0x003f6c0b01007387 */ /* 0x008fe20000100800 */
[----:B----4-:R-:W-:-:S04]  /*4ce40*/  @!P0 LOP3.LUT R5, R5, R4, RZ, 0x3c, !PT ;  /* 0x0000000405058212 */ /* 0x010fc800078e3cff */
[----:B------:R-:W-:-:S04]  /*4ce50*/  @!P0 LOP3.LUT R4, R5, R4, RZ, 0x3c, !PT ;  /* 0x0000000405048212 */ /* 0x000fc800078e3cff */
[----:B------:R-:W-:-:S05]  /*4ce60*/  @!P0 LOP3.LUT R5, R5, R4, RZ, 0x3c, !PT ;  /* 0x0000000405058212 */ /* 0x000fca00078e3cff */
[----:B------:R1:W3:Y:S04]  /*4ce70*/  @!P0 LDG.E.U16 R10, [R4.64] ;  /* 0x00000008040a8981 */ /* 0x0002e8000c1e1500 */
[----:B-1----:R-:W4:Y:S04]  /*4ce80*/  LDL R4, [R1+0x2eac] ;  /* 0x002eac0001047983 */ /* 0x002f280000100800 */
[----:B------:R-:W4:Y:S01]  /*4ce90*/  LDL R5, [R1+0x2eb8] ;  /* 0x002eb80001057983 */ /* 0x000f220000100800 */
[----:B------:R-:W-:-:S03]  /*4cea0*/  PRMT R9, RZ, 0x7610, R9 ;  /* 0x00007610ff097816 */ /* 0x000fc60000000009 */
        /* <DEDUP_REMOVED lines=15> */
[----:B------:R-:W-:Y:S02]  /*4cfa0*/  PRMT R7, RZ, 0x7610, R7 ;  /* 0x00007610ff077816 */ /* 0x000fe40000000007 */
[----:B----4-:R-:W-:-:S04]  /*4cfb0*/  @!P4 LOP3.LUT R5, R5, R4, RZ, 0x3c, !PT ;  /* 0x000000040505c212 */ /* 0x010fc800078e3cff */
[----:B------:R-:W-:-:S04]  /*4cfc0*/  @!P4 LOP3.LUT R4, R5, R4, RZ, 0x3c, !PT ;  /* 0x000000040504c212 */ /* 0x000fc800078e3cff */
[----:B------:R-:W-:-:S05]  /*4cfd0*/  @!P4 LOP3.LUT R5, R5, R4, RZ, 0x3c, !PT ;  /* 0x000000040505c212 */ /* 0x000fca00078e3cff */
[----:B------:R-:W4:Y:S01]  /*4cfe0*/  @!P4 LDG.E.U16 R7, [R4.64] ;  /* 0x000000080407c981 */ /* 0x000f22000c1e1500 */
[----:B------:R-:W-:-:S03]  /*4cff0*/  PRMT R6, RZ, 0x7610, R6 ;  /* 0x00007610ff067816 */ /* 0x000fc60000000006 */
[----:B---3--:R-:W-:Y:S04]  /*4d000*/  STL [R1+0x3f78], R8 ;  /* 0x003f780801007387 */ /* 0x008fe80000100800 */
[----:B--2---:R1:W2:Y:S04]  /*4d010*/  @!P0 LDG.E.U16 R6, [R12.64] ;  /* 0x000000080c068981 */ /* 0x0042a8000c1e1500 */
[----:B----4-:R-:W-:Y:S04]  /*4d020*/  STL [R1+0x3f7c], R7 ;  /* 0x003f7c0701007387 */ /* 0x010fe80000100800 */
[----:B-1----:R-:W3:Y:S04]  /*4d030*/  LDL R12, [R1+0x2fac] ;  /* 0x002fac00010c7983 */ /* 0x002ee80000100800 */
[----:B------:R-:W3:Y:S01]  /*4d040*/  LDL R13, [R1+0x2fb8] ;  /* 0x002fb800010d7983 */ /* 0x000ee20000100800 */
[----:B------:R-:W-:-:S03]  /*4d050*/  PRMT R5, RZ, 0x7610, R5 ;  /* 0x00007610ff057816 */ /* 0x000fc60000000005 */
[----:B--2---:R-:W-:Y:S01]  /*4d060*/  STL [R1+0x3f80], R6 ;  /* 0x003f800601007387 */ /* 0x004fe20000100800 */
[----:B---3--:R-:W-:-:S04]  /*4d070*/  @!P4 LOP3.LUT R13, R13, R12, RZ, 0x3c, !PT ;  /* 0x0000000c0d0dc212 */ /* 0x008fc800078e3cff */
[----:B------:R-:W-:-:S04]  /*4d080*/  @!P4 LOP3.LUT R12, R13, R12, RZ, 0x3c, !PT ;  /* 0x0000000c0d0cc212 */ /* 0x000fc800078e3cff */
[----:B------:R-:W-:-:S05]  /*4d090*/  @!P4 LOP3.LUT R13, R13, R12, RZ, 0x3c, !PT ;  /* 0x0000000c0d0dc212 */ /* 0x000fca00078e3cff */
[----:B------:R1:W2:Y:S04]  /*4d0a0*/  @!P4 LDG.E.U16 R5, [R12.64] ;  /* 0x000000080c05c981 */ /* 0x0002a8000c1e1500 */
        /* <DEDUP_REMOVED lines=10> */
[----:B------:R-:W-:Y:S02]  /*4d150*/  PRMT R28, RZ, 0x7610, R28 ;  /* 0x00007610ff1c7816 */ /* 0x000fe4000000001c */
[----:B---3--:R-:W-:-:S04]  /*4d160*/  @!P4 LOP3.LUT R13, R13, R12, RZ, 0x3c, !PT ;  /* 0x0000000c0d0dc212 */ /* 0x008fc800078e3cff */
[----:B------:R-:W-:-:S04]  /*4d170*/  @!P4 LOP3.LUT R12, R13, R12, RZ, 0x3c, !PT ;  /* 0x0000000c0d0cc212 */ /* 0x000fc800078e3cff */
[----:B------:R-:W-:-:S05]  /*4d180*/  @!P4 LOP3.LUT R13, R13, R12, RZ, 0x3c, !PT ;  /* 0x0000000c0d0dc212 */ /* 0x000fca00078e3cff */
[----:B------:R-:W3:Y:S04]  /*4d190*/  @!P4 LDG.E.U16 R28, [R12.64] ;  /* 0x000000080c1cc981 */ /* 0x000ee8000c1e1500 */
[----:B--2---:R-:W-:Y:S04]  /*4d1a0*/  STL [R1+0x3f88], R4 ;  /* 0x003f880401007387 */ /* 0x004fe80000100800 */
[----:B---3--:R1:W-:Y:S04]  /*4d1b0*/  STL [R1+0x5c], R28 ;  /* 0x00005c1c01007387 */ /* 0x0083e80000100800 */
[----:B-1----:R-:W2:Y:S01]  /*4d1c0*/  LDL.LU R28, [R1+0x3fec] ;  /* 0x003fec00011c7983 */ /* 0x002ea20000300800 */
[----:B------:R-:W3:Y:S02]  /*4d1d0*/  LDL R12, [R1+0x2cd8] ;  /* 0x002cd800010c7983 */ /* 0x000ee40000100800 */
[----:B------:R-:W3:Y:S01]  /*4d1e0*/  LDL R13, [R1+0x2cdc] ;  /* 0x002cdc00010d7983 */ /* 0x000ee20000100800 */
[----:B------:R-:W-:-:S02]  /*4d1f0*/  PRMT R27, RZ, 0x7610, R27 ;  /* 0x00007610ff1b7816 */ /* 0x000fc4000000001b */
[----:B---3--:R-:W-:-:S04]  /*4d200*/  @!P0 LOP3.LUT R13, R13, R12, RZ, 0x3c, !PT ;  /* 0x0000000c0d0d8212 */ /* 0x008fc800078e3cff */
[----:B------:R-:W-:-:S04]  /*4d210*/  @!P0 LOP3.LUT R12, R13, R12, RZ, 0x3c, !PT ;  /* 0x0000000c0d0c8212 */ /* 0x000fc800078e3cff */
[----:B------:R-:W-:-:S05]  /*4d220*/  @!P0 LOP3.LUT R13, R13, R12, RZ, 0x3c, !PT ;  /* 0x0000000c0d0d8212 */ /* 0x000fca00078e3cff */
[----:B------:R-:W3:Y:S04]  /*4d230*/  @!P0 LDG.E.U16 R27, [R12.64] ;  /* 0x000000080c1b8981 */ /* 0x000ee8000c1e1500 */
[----:B---3--:R1:W-:Y:S04]  /*4d240*/  STL [R1+0x58], R27 ;  /* 0x0000581b01007387 */ /* 0x0083e80000100800 */
[----:B-1----:R-:W3:Y:S01]  /*4d250*/  LDL.LU R27, [R1+0x3fe8] ;  /* 0x003fe800011b7983 */ /* 0x002ee20000300800 */
[----:B------:R-:W4:Y:S02]  /*4d260*/  LDL R12, [R1+0x2c60] ;  /* 0x002c6000010c7983 */ /* 0x000f240000100800 */
[----:B------:R-:W4:Y:S01]  /*4d270*/  LDL R13, [R1+0x2c64] ;  /* 0x002c6400010d7983 */ /* 0x000f220000100800 */
[----:B------:R-:W-:-:S02]  /*4d280*/  PRMT R26, RZ, 0x7610, R26 ;  /* 0x00007610ff1a7816 */ /* 0x000fc4000000001a */
[----:B----4-:R-:W-:-:S04]  /*4d290*/  @!P4 LOP3.LUT R13, R13, R12, RZ, 0x3c, !PT ;  /* 0x0000000c0d0dc212 */ /* 0x010fc800078e3cff */
[----:B------:R-:W-:-:S04]  /*4d2a0*/  @!P4 LOP3.LUT R12, R13, R12, RZ, 0x3c, !PT ;  /* 0x0000000c0d0cc212 */ /* 0x000fc800078e3cff */
[----:B------:R-:W-:-:S05]  /*4d2b0*/  @!P4 LOP3.LUT R13, R13, R12, RZ, 0x3c, !PT ;  /* 0x0000000c0d0dc212 */ /* 0x000fca00078e3cff */
[----:B------:R-:W4:Y:S04]  /*4d2c0*/  @!P4 LDG.E.U16 R26, [R12.64] ;  /* 0x000000080c1ac981 */ /* 0x000f28000c1e1500 */
[----:B----4-:R1:W-:Y:S04]  /*4d2d0*/  STL [R1+0x54], R26 ;  /* 0x0000541a01007387 */ /* 0x0103e80000100800 */
[----:B-1----:R-:W4:Y:S01]  /*4d2e0*/  LDL.LU R26, [R1+0x3fe4] ;  /* 0x003fe400011a7983 */ /* 0x002f220000300800 */
[----:B------:R-:W2:Y:S02]  /*4d2f0*/  LDL R12, [R1+0x2c58] ;  /* 0x002c5800010c7983 */ /* 0x000ea40000100800 */
[----:B------:R-:W2:Y:S01]  /*4d300*/  LDL R13, [R1+0x2c5c] ;  /* 0x002c5c00010d7983 */ /* 0x000ea20000100800 */
[----:B------:R-:W-:-:S02]  /*4d310*/  PRMT R25, RZ, 0x7610, R25 ;  /* 0x00007610ff197816 */ /* 0x000fc40000000019 */
[----:B--2---:R-:W-:-:S04]  /*4d320*/  @!P0 LOP3.LUT R13, R13, R12, RZ, 0x3c, !PT ;  /* 0x0000000c0d0d8212 */ /* 0x004fc800078e3cff */
[----:B------:R-:W-:-:S04]  /*4d330*/  @!P0 LOP3.LUT R12, R13, R12, RZ, 0x3c, !PT ;  /* 0x0000000c0d0c8212 */ /* 0x000fc800078e3cff */
[----:B------:R-:W-:-:S05]  /*4d340*/  @!P0 LOP3.LUT R13, R13, R12, RZ, 0x3c, !PT ;  /* 0x0000000c0d0d8212 */ /* 0x000fca00078e3cff */
[----:B------:R-:W2:Y:S04]  /*4d350*/  @!P0 LDG.E.U16 R25, [R12.64] ;  /* 0x000000080c198981 */ /* 0x000ea8000c1e1500 */
[----:B--2---:R1:W-:Y:S04]  /*4d360*/  STL [R1+0x50], R25 ;  /* 0x0000501901007387 */ /* 0x0043e80000100800 */
[----:B-1----:R-:W2:Y:S01]  /*4d370*/  LDL.LU R25, [R1+0x3fe0] ;  /* 0x003fe00001197983 */ /* 0x002ea20000300800 */
[----:B------:R-:W2:Y:S02]  /*4d380*/  LDL R12, [R1+0x2bf8] ;  /* 0x002bf800010c7983 */ /* 0x000ea40000100800 */
        /* <DEDUP_REMOVED lines=8> */
[----:B------:R-:W-:Y:S02]  /*4d410*/  PRMT R24, RZ, 0x7610, R24 ;  /* 0x00007610ff187816 */ /* 0x000fe40000000018 */
[----:B--2---:R-:W-:-:S04]  /*4d420*/  @!P0 LOP3.LUT R13, R13, R12, RZ, 0x3c, !PT ;  /* 0x0000000c0d0d8212 */ /* 0x004fc800078e3cff */
[----:B------:R-:W-:-:S04]  /*4d430*/  @!P0 LOP3.LUT R12, R13, R12, RZ, 0x3c, !PT ;  /* 0x0000000c0d0c8212 */ /* 0x000fc800078e3cff */
[----:B------:R-:W-:-:S05]  /*4d440*/  @!P0 LOP3.LUT R13, R13, R12, RZ, 0x3c, !PT ;  /* 0x0000000c0d0d8212 */ /* 0x000fca00078e3cff */
[----:B------:R-:W2:Y:S04]  /*4d450*/  @!P0 LDG.E.U16 R24, [R12.64] ;  /* 0x000000080c188981 */ /* 0x000ea8000c1e1500 */
[----:B------:R1:W-:Y:S04]  /*4d460*/  STL [R1+0x4c], R14 ;  /* 0x00004c0e01007387 */ /* 0x0003e80000100800 */
[----:B-1----:R-:W3:Y:S04]  /*4d470*/  LDL R14, [R1+0x2a7c] ;  /* 0x002a7c00010e7983 */ /* 0x002ee80000100800 */
        /* <DEDUP_REMOVED lines=38> */
[----:B-1----:R-:W2:Y:S01]  /*4d6e0*/  LDL.LU R17, [R1+0x3fcc] ;  /* 0x003fcc0001117983 */ /* 0x002ea20000300800 */
[----:B------:R-:W2:Y:S02]  /*4d6f0*/  LDL R13, [R1+0x2a78] ;  /* 0x002a7800010d7983 */ /* 0x000ea40000100800 */
[----:B---3--:R-:W-:Y:S02]  /*4d700*/  @!P4 IMAD.MOV.U32 R12, RZ, RZ, R14 ;  /* 0x000000ffff0cc224 */ /* 0x008fe400078e000e */
[----:B------:R-:W3:Y:S04]  /*4d710*/  LDL R14, [R1+0x2974] ;  /* 0x00297400010e7983 */ /* 0x000ee80000100800 */
[----:B--2---:R-:W2:Y:S04]  /*4d720*/  @!P4 LDG.E.U16 R19, [R12.64] ;  /* 0x000000080c13c981 */ /* 0x004ea8000c1e1500 */
        /* <DEDUP_REMOVED lines=23> */
[----:B------:R-:W-:Y:S01]  /*4d8a0*/  @!P0 LOP3.LUT R13, R13, R12, RZ, 0x3c, !PT ;  /* 0x0000000c0d0d8212 */ /* 0x000fe200078e3cff */
[----:B------:R1:W-:Y:S04]  /*4d8b0*/  STL [R1+0x2c], R9 ;  /* 0x00002c0901007387 */ /* 0x0003e80000100800 */
[----:B------:R2:W3:Y:S01]  /*4d8c0*/  @!P0 LDG.E.U16 R15, [R12.64] ;  /* 0x000000080c0f8981 */ /* 0x0004e2000c1e1500 */
[----:B------:R-:W-:-:S03]  /*4d8d0*/  PRMT R21, RZ, 0x7610, R21 ;  /* 0x00007610ff157816 */ /* 0x000fc60000000015 */
[----:B-1----:R-:W3:Y:S04]  /*4d8e0*/  LDL R9, [R1+0x28f4] ;  /* 0x0028f40001097983 */ /* 0x002ee80000100800 */
[----:B--2---:R-:W2:Y:S04]  /*4d8f0*/  LDL R12, [R1+0x2978] ;  /* 0x00297800010c7983 */ /* 0x004ea80000100800 */
[----:B------:R-:W2:Y:S02]  /*4d900*/  LDL R13, [R1+0x297c] ;  /* 0x00297c00010d7983 */ /* 0x000ea40000100800 */
[----:B--2---:R-:W-:-:S04]  /*4d910*/  @!P4 LOP3.LUT R13, R13, R12, RZ, 0x3c, !PT ;  /* 0x0000000c0d0dc212 */ /* 0x004fc800078e3cff */
[----:B------:R-:W-:-:S04]  /*4d920*/  @!P4 LOP3.LUT R12, R13, R12, RZ, 0x3c, !PT ;  /* 0x0000000c0d0cc212 */ /* 0x000fc800078e3cff */
[----:B------:R-:W-:-:S05]  /*4d930*/  @!P4 LOP3.LUT R13, R13, R12, RZ, 0x3c, !PT ;  /* 0x0000000c0d0dc212 */ /* 0x000fca00078e3cff */
[----:B------:R-:W2:Y:S04]  /*4d940*/  @!P4 LDG.E.U16 R21, [R12.64] ;  /* 0x000000080c15c981 */ /* 0x000ea8000c1e1500 */
[----:B---3--:R1:W-:Y:S04]  /*4d950*/  STL [R1+0x28], R15 ;  /* 0x0000280f01007387 */ /* 0x0083e80000100800 */
[----:B-1----:R-:W3:Y:S04]  /*4d960*/  LDL R15, [R1+0x287c] ;  /* 0x00287c00010f7983 */ /* 0x002ee80000100800 */
[----:B--2---:R1:W-:Y:S04]  /*4d970*/  STL [R1+0x24], R21 ;  /* 0x0000241501007387 */ /* 0x0043e80000100800 */
[----:B-1----:R-:W2:Y:S01]  /*4d980*/  LDL.LU R21, [R1+0x3fc0] ;  /* 0x003fc00001157983 */ /* 0x002ea20000300800 */
[----:B------:R-:W2:Y:S01]  /*4d990*/  LDL R13, [R1+0x2970] ;  /* 0x00297000010d7983 */ /* 0x000ea20000100800 */
[----:B------:R-:W-:Y:S01]  /*4d9a0*/  PRMT R3, RZ, 0x7610, R3 ;  /* 0x00007610ff037816 */ /* 0x000fe20000000003 */
[----:B------:R-:W-:-:S02]  /*4d9b0*/  @!P0 IMAD.MOV.U32 R12, RZ, RZ, R14 ;  /* 0x000000ffff0c8224 */ /* 0x000fc400078e000e */
        /* <DEDUP_REMOVED lines=11> */
[----:B-1----:R-:W3:Y:S01]  /*4da70*/  LDL R13, [R1+0x28f0] ;  /* 0x0028f000010d7983 */ /* 0x002ee20000100800 */
[----:B------:R-:W-:Y:S01]  /*4da80*/  PRMT R8, RZ, 0x7610, R8 ;  /* 0x00007610ff087816 */ /* 0x000fe20000000008 */
[----:B------:R-:W-:Y:S02]  /*4da90*/  @!P0 IMAD.MOV.U32 R12, RZ, RZ, R9 ;  /* 0x000000ffff0c8224 */ /* 0x000fe400078e0009 */
[----:B--2---:R1:W-:Y:S01]  /*4daa0*/  STL [R1+0x1c], R11 ;  /* 0x00001c0b01007387 */ /* 0x0043e20000100800 */
[----:B------:R-:W-:Y:S01]  /*4dab0*/  PRMT R7, RZ, 0x7610, R7 ;  /* 0x00007610ff077816 */ /* 0x000fe20000000007 */
[----:B------:R-:W2:Y:S02]  /*4dac0*/  LDL R9, [R1+0x27f0] ;  /* 0x0027f00001097983 */ /* 0x000ea40000100800 */
[----:B---3--:R3:W2:Y:S04]  /*4dad0*/  @!P0 LDG.E.U16 R8, [R12.64] ;  /* 0x000000080c088981 */ /* 0x0086a8000c1e1500 */
[----:B-1----:R-:W4:Y:S04]  /*4dae0*/  LDL R11, [R1+0x27fc] ;  /* 0x0027fc00010b7983 */ /* 0x002f280000100800 */
[----:B---3--:R-:W3:Y:S01]  /*4daf0*/  LDL R13, [R1+0x2878] ;  /* 0x00287800010d7983 */ /* 0x008ee20000100800 */
[----:B------:R-:W-:-:S03]  /*4db00*/  @!P4 IMAD.MOV.U32 R12, RZ, RZ, R15 ;  /* 0x000000ffff0cc224 */ /* 0x000fc600078e000f */
        /* <DEDUP_REMOVED lines=11> */
[----:B-1----:R-:W2:Y:S04]  /*4dbc0*/  LDL R7, [R1+0x277c] ;  /* 0x00277c0001077983 */ /* 0x002ea80000100800 */
[----:B---3--:R-:W3:Y:S01]  /*4dbd0*/  LDL R13, [R1+0x27f8] ;  /* 0x0027f800010d7983 */ /* 0x008ee20000100800 */
[----:B----4-:R-:W-:-:S05]  /*4dbe0*/  @!P4 IMAD.MOV.U32 R12, RZ, RZ, R11 ;  /* 0x000000ffff0cc224 */ /* 0x010fca00078e000b */
[----:B---3--:R1:W3:Y:S04]  /*4dbf0*/  @!P4 LDG.E.U16 R10, [R12.64] ;  /* 0x000000080c0ac981 */ /* 0x0082e8000c1e1500 */
[----:B--2---:R2:W-:Y:S01]  /*4dc00*/  STL [R1+0x10], R5 ;  /* 0x0000100501007387 */ /* 0x0045e20000100800 */
[----:B------:R-:W2:Y:S03]  /*4dc10*/  LDL R11, [R1+0x26f8] ;  /* 0x0026f800010b7983 */ /* 0x000ea60000100800 */
[----:B--2---:R-:W2:Y:S01]  /*4dc20*/  LDL R5, [R1+0x2774] ;  /* 0x0027740001057983 */ /* 0x004ea20000100800 */
[----:B------:R-:W-:Y:S01]  /*4dc30*/  PRMT R16, RZ, 0x7610, R16 ;  /* 0x00007610ff107816 */ /* 0x000fe20000000010 */
[----:B-1----:R-:W-:-:S02]  /*4dc40*/  @!P0 IMAD.MOV.U32 R12, RZ, RZ, R8 ;  /* 0x000000ffff0c8224 */ /* 0x002fc400078e0008 */
[----:B------:R-:W-:Y:S01]  /*4dc50*/  @!P0 IMAD.MOV.U32 R13, RZ, RZ, R9 ;  /* 0x000000ffff0d8224 */ /* 0x000fe200078e0009 */
[----:B------:R-:W-:-:S04]  /*4dc60*/  PRMT R6, RZ, 0x7610, R6 ;  /* 0x00007610ff067816 */ /* 0x000fc80000000006 */
[----:B------:R1:W2:Y:S02]  /*4dc70*/  @!P0 LDG.E.U16 R16, [R12.64] ;  /* 0x000000080c108981 */ /* 0x0002a4000c1e1500 */
[----:B-1----:R-:W-:Y:S02]  /*4dc80*/  @!P4 IMAD.MOV.U32 R12, RZ, RZ, R7 ;  /* 0x000000ffff0cc224 */ /* 0x002fe400078e0007 */
[----:B------:R-:W-:-:S05]  /*4dc90*/  @!P4 IMAD.MOV.U32 R13, RZ, RZ, R15 ;  /* 0x000000ffff0dc224 */ /* 0x000fca00078e000f */
[----:B------:R1:W2:Y:S04]  /*4dca0*/  @!P4 LDG.E.U16 R6, [R12.64] ;  /* 0x000000080c06c981 */ /* 0x0002a8000c1e1500 */
[----:B---3--:R3:W-:Y:S01]  /*4dcb0*/  STL [R1+0xc], R10 ;  /* 0x00000c0a01007387 */ /* 0x0087e20000100800 */
[----:B------:R-:W-:Y:S01]  /*4dcc0*/  PRMT R4, RZ, 0x7610, R4 ;  /* 0x00007610ff047816 */ /* 0x000fe20000000004 */
[----:B-1----:R-:W-:Y:S01]  /*4dcd0*/  @!P0 IMAD.MOV.U32 R13, RZ, RZ, R14 ;  /* 0x000000ffff0d8224 */ /* 0x002fe200078e000e */
[----:B------:R-:W-:Y:S01]  /*4dce0*/  PRMT R29, RZ, 0x7610, R29 ;  /* 0x00007610ff1d7816 */ /* 0x000fe2000000001d */
[----:B------:R-:W4:Y:S04]  /*4dcf0*/  LDL R9, [R1+0x26f0] ;  /* 0x0026f00001097983 */ /* 0x000f280000100800 */
[----:B------:R-:W4:Y:S04]  /*4dd00*/  LDL R8, [R1+0x26f4] ;  /* 0x0026f40001087983 */ /* 0x000f280000100800 */
[----:B---3--:R-:W3:Y:S01]  /*4dd10*/  LDL R10, [R1+0x26fc] ;  /* 0x0026fc00010a7983 */ /* 0x008ee20000100800 */
[----:B--2---:R-:W-:-:S05]  /*4dd20*/  @!P0 IMAD.MOV.U32 R12, RZ, RZ, R5 ;  /* 0x000000ffff0c8224 */ /* 0x004fca00078e0005 */
[----:B------:R1:W2:Y:S02]  /*4dd30*/  @!P0 LDG.E.U16 R4, [R12.64] ;  /* 0x000000080c048981 */ /* 0x0002a4000c1e1500 */
[----:B-1----:R-:W-:Y:S02]  /*4dd40*/  @!P4 IMAD.MOV.U32 R13, RZ, RZ, R11 ;  /* 0x000000ffff0dc224 */ /* 0x002fe400078e000b */
[----:B------:R-:W-:Y:S01]  /*4dd50*/  STL [R1+0x8], R16 ;  /* 0x0000081001007387 */ /* 0x000fe20000100800 */
[----:B------:R-:W4:Y:S03]  /*4dd60*/  LDL R7, [R1+0x2678] ;  /* 0x0026780001077983 */ /* 0x000f260000100800 */
[----:B------:R1:W-:Y:S01]  /*4dd70*/  STL [R1+0x4], R6 ;  /* 0x0000040601007387 */ /* 0x0003e20000100800 */
[----:B------:R-:W4:Y:S03]  /*4dd80*/  LDL R5, [R1+0x2670] ;  /* 0x0026700001057983 */ /* 0x000f260000100800 */
[----:B-1----:R-:W4:Y:S01]  /*4dd90*/  LDL R6, [R1+0x267c] ;  /* 0x00267c0001067983 */ /* 0x002f220000100800 */
[----:B---3--:R-:W-:-:S05]  /*4dda0*/  @!P4 IMAD.MOV.U32 R12, RZ, RZ, R10 ;  /* 0x000000ffff0cc224 */ /* 0x008fca00078e000a */
[----:B------:R4:W3:Y:S04]  /*4ddb0*/  @!P4 LDG.E.U16 R29, [R12.64] ;  /* 0x000000080c1dc981 */ /* 0x0008e8000c1e1500 */
[----:B--2---:R1:W-:Y:S04]  /*4ddc0*/  STL [R1], R4 ;  /* 0x0000000401007387 */ /* 0x0043e80000100800 */
[----:B-1----:R-:W2:Y:S01]  /*4ddd0*/  LDL R4, [R1+0x2674] ;  /* 0x0026740001047983 */ /* 0x002ea20000100800 */
[----:B------:R-:W-:Y:S01]  /*4dde0*/  PRMT R28, RZ, 0x7610, R28 ;  /* 0x00007610ff1c7816 */ /* 0x000fe2000000001c */
[----:B----4-:R-:W-:-:S02]  /*4ddf0*/  @!P0 IMAD.MOV.U32 R12, RZ, RZ, R8 ;  /* 0x000000ffff0c8224 */ /* 0x010fc400078e0008 */
[----:B------:R-:W-:-:S05]  /*4de00*/  @!P0 IMAD.MOV.U32 R13, RZ, RZ, R9 ;  /* 0x000000ffff0d8224 */ /* 0x000fca00078e0009 */
[----:B------:R1:W4:Y:S01]  /*4de10*/  @!P0 LDG.E.U16 R28, [R12.64] ;  /* 0x000000080c1c8981 */ /* 0x000322000c1e1500 */
[----:B------:R-:W-:Y:S01]  /*4de20*/  PRMT R27, RZ, 0x7610, R27 ;  /* 0x00007610ff1b7816 */ /* 0x000fe2000000001b */
[----:B-1----:R-:W-:Y:S02]  /*4de30*/  @!P4 IMAD.MOV.U32 R13, RZ, RZ, R7 ;  /* 0x000000ffff0dc224 */ /* 0x002fe400078e0007 */
[----:B------:R-:W-:-:S05]  /*4de40*/  @!P4 IMAD.MOV.U32 R12, RZ, RZ, R6 ;  /* 0x000000ffff0cc224 */ /* 0x000fca00078e0006 */
[----:B------:R1:W4:Y:S04]  /*4de50*/  @!P4 LDG.E.U16 R27, [R12.64] ;  /* 0x000000080c1bc981 */ /* 0x000328000c1e1500 */
[----:B---3--:R-:W-:Y:S01]  /*4de60*/  STL [R1+0x3f14], R29 ;  /* 0x003f141d01007387 */ /* 0x008fe20000100800 */
[----:B------:R-:W3:Y:S02]  /*4de70*/  LDL R9, [R1+0x25f8] ;  /* 0x0025f80001097983 */ /* 0x000ee40000100800 */
[----:B------:R-:W3:Y:S01]  /*4de80*/  LDL R8, [R1+0x25fc] ;  /* 0x0025fc0001087983 */ /* 0x000ee20000100800 */
[----:B------:R-:W-:Y:S01]  /*4de90*/  PRMT R26, RZ, 0x7610, R26 ;  /* 0x00007610ff1a7816 */ /* 0x000fe2000000001a */
[----:B-1----:R-:W-:Y:S02]  /*4dea0*/  @!P0 IMAD.MOV.U32 R13, RZ, RZ, R5 ;  /* 0x000000ffff0d8224 */ /* 0x002fe400078e0005 */
[----:B--2---:R-:W-:-:S05]  /*4deb0*/  @!P0 IMAD.MOV.U32 R12, RZ, RZ, R4 ;  /* 0x000000ffff0c8224 */ /* 0x004fca00078e0004 */
[----:B------:R3:W2:Y:S01]  /*4dec0*/  @!P0 LDG.E.U16 R26, [R12.64] ;  /* 0x000000080c1a8981 */ /* 0x0006a2000c1e1500 */
[----:B------:R-:W-:-:S03]  /*4ded0*/  PRMT R25, RZ, 0x7610, R25 ;  /* 0x00007610ff197816 */ /* 0x000fc60000000019 */
[----:B----4-:R-:W-:Y:S01]  /*4dee0*/  STL [R1+0x3f18], R28 ;  /* 0x003f181c01007387 */ /* 0x010fe20000100800 */
[----:B------:R-:W4:Y:S02]  /*4def0*/  LDL R7, [R1+0x25f0] ;  /* 0x0025f00001077983 */ /* 0x000f240000100800 */
[----:B------:R-:W4:Y:S01]  /*4df00*/  LDL R6, [R1+0x25f4] ;  /* 0x0025f40001067983 */ /* 0x000f220000100800 */
[----:B------:R-:W-:Y:S01]  /*4df10*/  STL [R1+0x3f1c], R27 ;  /* 0x003f1c1b01007387 */ /* 0x000fe20000100800 */
[----:B------:R-:W4:Y:S02]  /*4df20*/  LDL R11, [R1+0x2578] ;  /* 0x00257800010b7983 */ /* 0x000f240000100800 */
[----:B------:R-:W4:Y:S02]  /*4df30*/  LDL R10, [R1+0x257c] ;  /* 0x00257c00010a7983 */ /* 0x000f240000100800 */
[----:B------:R-:W4:Y:S01]  /*4df40*/  LDL R5, [R1+0x2570] ;  /* 0x0025700001057983 */ /* 0x000f220000100800 */
[----:B------:R-:W4:Y:S01]  /*4df50*/  LDL R4, [R1+0x2574] ;  /* 0x0025740001047983 */ /* 0x000f220000100800 */
[----:B---3--:R-:W-:-:S02]  /*4df60*/  @!P4 IMAD.MOV.U32 R13, RZ, RZ, R9 ;  /* 0x000000ffff0dc224 */ /* 0x008fc400078e0009 */
[----:B------:R-:W-:-:S05]  /*4df70*/  @!P4 IMAD.MOV.U32 R12, RZ, RZ, R8 ;  /* 0x000000ffff0cc224 */ /* 0x000fca00078e0008 */
[----:B------:R4:W3:Y:S04]  /*4df80*/  @!P4 LDG.E.U16 R25, [R12.64] ;  /* 0x000000080c19c981 */ /* 0x0008e8000c1e1500 */
[----:B--2---:R-:W-:Y:S01]  /*4df90*/  STL [R1+0x3f20], R26 ;  /* 0x003f201a01007387 */ /* 0x004fe20000100800 */
[----:B------:R-:W2:Y:S02]  /*4dfa0*/  LDL R9, [R1+0x24f8] ;  /* 0x0024f80001097983 */ /* 0x000ea40000100800 */
[----:B------:R-:W2:Y:S02]  /*4dfb0*/  LDL R8, [R1+0x24fc] ;  /* 0x0024fc0001087983 */ /* 0x000ea40000100800 */
[----:B----4-:R-:W-:Y:S02]  /*4dfc0*/  @!P0 IMAD.MOV.U32 R13, RZ, RZ, R7 ;  /* 0x000000ffff0d8224 */ /* 0x010fe400078e0007 */
[----:B------:R-:W-:Y:S01]  /*4dfd0*/  @!P0 IMAD.MOV.U32 R12, RZ, RZ, R6 ;  /* 0x000000ffff0c8224 */ /* 0x000fe200078e0006 */
[----:B------:R-:W-:-:S02]  /*4dfe0*/  PRMT R24, RZ, 0x7610, R24 ;  /* 0x00007610ff187816 */ /* 0x000fc40000000018 */
[----:B------:R-:W-:-:S04]  /*4dff0*/  PRMT R23, RZ, 0x7610, R23 ;  /* 0x00007610ff177816 */ /* 0x000fc80000000017 */
[----:B------:R1:W4:Y:S02]  /*4e000*/  @!P0 LDG.E.U16 R24, [R12.64] ;  /* 0x000000080c188981 */ /* 0x000324000c1e1500 */
        /* <DEDUP_REMOVED lines=8> */
[----:B------:R-:W-:Y:S01]  /*4e090*/  @!P0 IMAD.MOV.U32 R13, RZ, RZ, R5 ;  /* 0x000000ffff0d8224 */ /* 0x000fe200078e0005 */
[----:B------:R-:W-:-:S04]  /*4e0a0*/  PRMT R18, RZ, 0x7610, R18 ;  /* 0x00007610ff127816 */ /* 0x000fc80000000012 */
[----:B------:R1:W3:Y:S01]  /*4e0b0*/  @!P0 LDG.E.U16 R22, [R12.64] ;  /* 0x000000080c168981 */ /* 0x0002e2000c1e1500 */
[----:B--2---:R-:W-:Y:S02]  /*4e0c0*/  @!P4 IMAD.MOV.U32 R14, RZ, RZ, R8 ;  /* 0x000000ffff0ec224 */ /* 0x004fe400078e0008 */
[----:B------:R-:W-:-:S05]  /*4e0d0*/  @!P4 IMAD.MOV.U32 R15, RZ, RZ, R9 ;  /* 0x000000ffff0fc224 */ /* 0x000fca00078e0009 */
[----:B------:R3:W2:Y:S01]  /*4e0e0*/  @!P4 LDG.E.U16 R18, [R14.64] ;  /* 0x000000080e12c981 */ /* 0x0006a2000c1e1500 */
[----:B-1----:R-:W-:-:S03]  /*4e0f0*/  PRMT R13, RZ, 0x7610, R13 ;  /* 0x00007610ff0d7816 */ /* 0x002fc6000000000d */
[----:B----4-:R-:W-:Y:S04]  /*4e100*/  STL [R1+0x3f28], R24 ;  /* 0x003f281801007387 */ /* 0x010fe80000100800 */
[----:B------:R1:W-:Y:S01]  /*4e110*/  STL [R1+0x3f2c], R23 ;  /* 0x003f2c1701007387 */ /* 0x0003e20000100800 */
[----:B------:R-:W4:Y:S02]  /*4e120*/  LDL R5, [R1+0x2478] ;  /* 0x0024780001057983 */ /* 0x000f240000100800 */
[----:B------:R-:W4:Y:S02]  /*4e130*/  LDL R4, [R1+0x247c] ;  /* 0x00247c0001047983 */ /* 0x000f240000100800 */
[----:B---3--:R-:W-:Y:S02]  /*4e140*/  @!P0 IMAD.MOV.U32 R15, RZ, RZ, R7 ;  /* 0x000000ffff0f8224 */ /* 0x008fe400078e0007 */
[----:B------:R-:W-:-:S05]  /*4e150*/  @!P0 IMAD.MOV.U32 R14, RZ, RZ, R6 ;  /* 0x000000ffff0e8224 */ /* 0x000fca00078e0006 */
[----:B------:R4:W3:Y:S04]  /*4e160*/  @!P0 LDG.E.U16 R13, [R14.64] ;  /* 0x000000080e0d8981 */ /* 0x0008e8000c1e1500 */
[----:B------:R0:W-:Y:S01]  /*4e170*/  STL [R1+0x3f30], R22 ;  /* 0x003f301601007387 */ /* 0x0001e20000100800 */
[----:B-1----:R-:W3:Y:S03]  /*4e180*/  LDL R23, [R1+0x2470] ;  /* 0x0024700001177983 */ /* 0x002ee60000100800 */
[----:B0-----:R-:W3:Y:S04]  /*4e190*/  LDL R22, [R1+0x2474] ;  /* 0x0024740001167983 */ /* 0x001ee80000100800 */
[----:B--2---:R-:W-:Y:S01]  /*4e1a0*/  STL [R1+0x3f34], R18 ;  /* 0x003f341201007387 */ /* 0x004fe20000100800 */
[----:B------:R-:W2:Y:S02]  /*4e1b0*/  LDL R11, [R1+0x23f8] ;  /* 0x0023f800010b7983 */ /* 0x000ea40000100800 */
[----:B------:R-:W2:Y:S01]  /*4e1c0*/  LDL R10, [R1+0x23fc] ;  /* 0x0023fc00010a7983 */ /* 0x000ea20000100800 */
[----:B------:R-:W2:Y:S04]  /*4e1d0*/  LDL R9, [R1+0x23f0] ;  /* 0x0023f00001097983 */ /* 0x000ea80000100800 */
[----:B------:R-:W2:Y:S01]  /*4e1e0*/  LDL R8, [R1+0x23f4] ;  /* 0x0023f40001087983 */ /* 0x000ea20000100800 */
[----:B----4-:R-:W-:-:S02]  /*4e1f0*/  @!P4 IMAD.MOV.U32 R15, RZ, RZ, R5 ;  /* 0x000000ffff0fc224 */ /* 0x010fc400078e0005 */
[----:B------:R-:W-:Y:S01]  /*4e200*/  @!P4 IMAD.MOV.U32 R14, RZ, RZ, R4 ;  /* 0x000000ffff0ec224 */ /* 0x000fe200078e0004 */
[----:B---3--:R-:W-:Y:S01]  /*4e210*/  STL [R1+0x3f38], R13 ;  /* 0x003f380d01007387 */ /* 0x008fe20000100800 */
[----:B------:R-:W3:Y:S02]  /*4e220*/  LDL R7, [R1+0x2378] ;  /* 0x0023780001077983 */ /* 0x000ee40000100800 */
[----:B------:R-:W4:Y:S02]  /*4e230*/  LDL R6, [R1+0x237c] ;  /* 0x00237c0001067983 */ /* 0x000f240000100800 */
[----:B------:R-:W4:Y:S01]  /*4e240*/  LDL R5, [R1+0x301c] ;  /* 0x00301c0001057983 */ /* 0x000f220000100800 */
[----:B------:R-:W4:Y:S01]  /*4e250*/  LDL R4, [R1+0x3028] ;  /* 0x0030280001047983 */ /* 0x000f220000100800 */
[----:B------:R-:W-:Y:S02]  /*4e260*/  PRMT R12, RZ, 0x7610, R12 ;  /* 0x00007610ff0c7816 */ /* 0x000fe4000000000c */
[----:B------:R-:W-:-:S04]  /*4e270*/  PRMT R17, RZ, 0x7610, R17 ;  /* 0x00007610ff117816 */ /* 0x000fc80000000011 */
[----:B------:R0:W4:Y:S01]  /*4e280*/  @!P4 LDG.E.U16 R12, [R14.64] ;  /* 0x000000080e0cc981 */ /* 0x000122000c1e1500 */
[----:B------:R-:W-:Y:S01]  /*4e290*/  PRMT R19, RZ, 0x7610, R19 ;  /* 0x00007610ff137816 */ /* 0x000fe20000000013 */
[----:B0-----:R-:W-:Y:S02]  /*4e2a0*/  @!P0 IMAD.MOV.U32 R14, RZ, RZ, R22 ;  /* 0x000000ffff0e8224 */ /* 0x001fe400078e0016 */
[----:B------:R-:W-:-:S05]  /*4e2b0*/  @!P0 IMAD.MOV.U32 R15, RZ, RZ, R23 ;  /* 0x000000ffff0f8224 */ /* 0x000fca00078e0017 */
[----:B------:R2:W4:Y:S01]  /*4e2c0*/  @!P0 LDG.E.U16 R17, [R14.64] ;  /* 0x000000080e118981 */ /* 0x000522000c1e1500 */
[----:B------:R-:W-:Y:S01]  /*4e2d0*/  PRMT R20, RZ, 0x7610, R20 ;  /* 0x00007610ff147816 */ /* 0x000fe20000000014 */
[----:B--2---:R-:W-:Y:S02]  /*4e2e0*/  @!P4 IMAD.MOV.U32 R14, RZ, RZ, R10 ;  /* 0x000000ffff0ec224 */ /* 0x004fe400078e000a */
[----:B------:R-:W-:-:S05]  /*4e2f0*/  @!P4 IMAD.MOV.U32 R15, RZ, RZ, R11 ;  /* 0x000000ffff0fc224 */ /* 0x000fca00078e000b */
[----:B------:R0:W2:Y:S01]  /*4e300*/  @!P4 LDG.E.U16 R19, [R14.64] ;  /* 0x000000080e13c981 */ /* 0x0000a2000c1e1500 */
[----:B------:R-:W-:Y:S01]  /*4e310*/  PRMT R21, RZ, 0x7610, R21 ;  /* 0x00007610ff157816 */ /* 0x000fe20000000015 */
[----:B0-----:R-:W-:Y:S02]  /*4e320*/  @!P0 IMAD.MOV.U32 R14, RZ, RZ, R8 ;  /* 0x000000ffff0e8224 */ /* 0x001fe400078e0008 */
[----:B------:R-:W-:-:S05]  /*4e330*/  @!P0 IMAD.MOV.U32 R15, RZ, RZ, R9 ;  /* 0x000000ffff0f8224 */ /* 0x000fca00078e0009 */
[----:B------:R3:W2:Y:S02]  /*4e340*/  @!P0 LDG.E.U16 R20, [R14.64] ;  /* 0x000000080e148981 */ /* 0x0006a4000c1e1500 */
[----:B---3--:R-:W-:Y:S02]  /*4e350*/  @!P4 IMAD.MOV.U32 R15, RZ, RZ, R7 ;  /* 0x000000ffff0fc224 */ /* 0x008fe400078e0007 */
[----:B----4-:R-:W-:-:S05]  /*4e360*/  @!P4 IMAD.MOV.U32 R14, RZ, RZ, R6 ;  /* 0x000000ffff0ec224 */ /* 0x010fca00078e0006 */
[----:B------:R0:W3:Y:S01]  /*4e370*/  @!P4 LDG.E.U16 R21, [R14.64] ;  /* 0x000000080e15c981 */ /* 0x0000e2000c1e1500 */
[----:B------:R-:W-:Y:S01]  /*4e380*/  PRMT R0, RZ, 0x7610, R0 ;  /* 0x00007610ff007816 */ /* 0x000fe20000000000 */
[----:B0-----:R-:W-:Y:S02]  /*4e390*/  @!P4 IMAD.MOV.U32 R14, RZ, RZ, R4 ;  /* 0x000000ffff0ec224 */ /* 0x001fe400078e0004 */
[----:B------:R-:W-:-:S05]  /*4e3a0*/  @!P4 IMAD.MOV.U32 R15, RZ, RZ, R5 ;  /* 0x000000ffff0fc224 */ /* 0x000fca00078e0005 */
[----:B------:R-:W4:Y:S04]  /*4e3b0*/  @!P4 LDG.E.U16 R0, [R14.64] ;  /* 0x000000080e00c981 */ /* 0x000f28000c1e1500 */
[----:B------:R-:W-:Y:S01]  /*4e3c0*/  STL [R1+0x3f3c], R12 ;  /* 0x003f3c0c01007387 */ /* 0x000fe20000100800 */
[----:B------:R-:W-:Y:S03]  /*4e3d0*/  STL [R1+0x3f40], R17 ;  /* 0x003f401101007387 */ /* 0x000fe60000100800 */
[----:B--2---:R-:W-:Y:S04]  /*4e3e0*/  STL [R1+0x3f44], R19 ;  /* 0x003f441301007387 */ /* 0x004fe80000100800 */
[----:B------:R-:W-:Y:S04]  /*4e3f0*/  STL [R1+0x3f48], R20 ;  /* 0x003f481401007387 */ /* 0x000fe80000100800 */
[----:B---3--:R-:W-:Y:S01]  /*4e400*/  STL [R1+0x3f4c], R21 ;  /* 0x003f4c1501007387 */ /* 0x008fe20000100800 */
[----:B------:R-:W2:Y:S02]  /*4e410*/  LDL R5, [R1+0x3024] ;  /* 0x0030240001057983 */ /* 0x000ea40000100800 */
[----:B------:R-:W3:Y:S01]  /*4e420*/  LDL R4, [R1+0x302c] ;  /* 0x00302c0001047983 */ /* 0x000ee20000100800 */
[----:B----4-:R-:W-:Y:S01]  /*4e430*/  STL [R1+0x30d0], R0 ;  /* 0x0030d00001007387 */ /* 0x010fe20000100800 */
[----:B------:R-:W-:Y:S02]  /*4e440*/  STL [R1+0x34ac], R0 ;  /* 0x0034ac0001007387 */ /* 0x000fe40000100800 */
[----:B------:R-:W-:Y:S02]  /*4e450*/  STL [R1+0x34b4], R0 ;  /* 0x0034b40001007387 */ /* 0x000fe40000100800 */
[----:B------:R-:W-:Y:S01]  /*4e460*/  STL [R1+0x34bc], R0 ;  /* 0x0034bc0001007387 */ /* 0x000fe20000100800 */
[----:B------:R-:W-:Y:S01]  /*4e470*/  STL [R1+0x34c4], R0 ;  /* 0x0034c40001007387 */ /* 0x000fe20000100800 */
        /* <DEDUP_REMOVED lines=52> */
[----:B------:R-:W-:Y:S01]  /*4e7c0*/  PRMT R3, RZ, 0x7610, R3 ;  /* 0x00007610ff037816 */ /* 0x000fe20000000003 */
        /* <DEDUP_REMOVED lines=115> */
[----:B--2---:R-:W-:-:S02]  /*4ef00*/  @!P0 IMAD.MOV.U32 R15, RZ, RZ, R5 ;  /* 0x000000ffff0f8224 */ /* 0x004fc400078e0005 */
[----:B---3--:R-:W-:-:S05]  /*4ef10*/  @!P0 IMAD.MOV.U32 R14, RZ, RZ, R4 ;  /* 0x000000ffff0e8224 */ /* 0x008fca00078e0004 */
[----:B------:R0:W2:Y:S04]  /*4ef20*/  @!P0 LDG.E.U16 R3, [R14.64] ;  /* 0x000000080e038981 */ /* 0x0000a8000c1e1500 */
        /* <DEDUP_REMOVED lines=162> */
[----:B------:R1:W-:Y:S02]  /*4f950*/  STL [R1+0x3f50], R0 ;  /* 0x003f500001007387 */ /* 0x0003e40000100800 */
[----:B------:R-:W3:Y:S01]  /*4f960*/  LDL.LU R11, [R1+0x2a4] ;  /* 0x0002a400010b7983 */ /* 0x000ee20000300800 */
[----:B-1----:R-:W4:Y:S01]  /*4f970*/  LDL.LU R0, [R1+0x29c] ;  /* 0x00029c0001007983 */ /* 0x002f220000300800 */
[----:B------:R-:W4:Y:S02]  /*4f980*/  LDL.LU R21, [R1+0x294] ;  /* 0x0002940001157983 */ /* 0x000f240000300800 */
[----:B------:R-:W4:Y:S02]  /*4f990*/  LDL.LU R20, [R1+0x28c] ;  /* 0x00028c0001147983 */ /* 0x000f240000300800 */
[----:B------:R-:W4:Y:S01]  /*4f9a0*/  LDL.LU R19, [R1+0x284] ;  /* 0x0002840001137983 */ /* 0x000f220000300800 */
[----:B------:R-:W4:Y:S01]  /*4f9b0*/  LDL.LU R17, [R1+0x27c] ;  /* 0x00027c0001117983 */ /* 0x000f220000300800 */
        /* <DEDUP_REMOVED lines=18> */
[----:B------:R0:W-:Y:S02]  /*4fae0*/  STL [R1+0x3f58], R14 ;  /* 0x003f580e01007387 */ /* 0x0001e40000100800 */
[----:B0-----:R-:W4:Y:S01]  /*4faf0*/  LDL.LU R14, [R1+0x2ac] ;  /* 0x0002ac00010e7983 */ /* 0x001f220000300800 */
[----:B------:R0:W-:Y:S03]  /*4fb00*/  STL [R1+0x3f54], R15 ;  /* 0x003f540f01007387 */ /* 0x0001e60000100800 */
[----:B0-----:R-:W4:Y:S04]  /*4fb10*/  LDL.LU R15, [R1+0x2b4] ;  /* 0x0002b400010f7983 */ /* 0x001f280000300800 */
[----:B--2---:R-:W-:Y:S01]  /*4fb20*/  STL [R1+0x30cc], R3 ;  /* 0x0030cc0301007387 */ /* 0x004fe20000100800 */
[----:B------:R0:W-:Y:S03]  /*4fb30*/  STL [R1+0x3f5c], R3 ;  /* 0x003f5c0301007387 */ /* 0x0001e60000100800 */
[----:B0-----:R-:W2:Y:S04]  /*4fb40*/  LDL.LU R3, [R1+0x2bc] ;  /* 0x0002bc0001037983 */ /* 0x001ea80000300800 */
[----:B------:R-:W0:Y:S02]  /*4fb50*/  S2R R16, SR_TID.X ;  /* 0x0000000000107919 */ /* 0x000e240000002100 */
[----:B0-----:R-:W-:-:S05]  /*4fb60*/  LOP3.LUT R16, R16, 0x3f, RZ, 0xc0, !PT ;  /* 0x0000003f10107812 */ /* 0x001fca00078ec0ff */
[----:B------:R-:W-:-:S05]  /*4fb70*/  IMAD.SHL.U32 R16, R16, 0x2, RZ ;  /* 0x0000000210107824 */ /* 0x000fca00078e00ff */
[----:B------:R0:W-:Y:S02]  /*4fb80*/  STS.U16 [R16+0x20c00], R2 ;  /* 0x020c000210007388 */ /* 0x0001e40000000400 */
[----:B0-----:R-:W-:Y:S02]  /*4fb90*/  LOP3.LUT R2, R16, 0x10, RZ, 0x3c, !PT ;  /* 0x0000001010027812 */ /* 0x001fe400078e3cff */
[----:B---3--:R0:W-:Y:S04]  /*4fba0*/  STS.U16 [R16+0x20300], R11 ;  /* 0x0203000b10007388 */ /* 0x0081e80000000400 */
[----:B----4-:R-:W-:Y:S04]  /*4fbb0*/  STS.U16 [R16+0x20400], R0 ;  /* 0x0204000010007388 */ /* 0x010fe80000000400 */
[----:B0-----:R-:W3:Y:S04]  /*4fbc0*/  LDL.LU R11, [R1+0x258] ;  /* 0x00025800010b7983 */ /* 0x001ee80000300800 */
[----:B------:R-:W-:Y:S04]  /*4fbd0*/  STS.U16 [R16+0x20500], R21 ;  /* 0x0205001510007388 */ /* 0x000fe80000000400 */
        /* <DEDUP_REMOVED lines=11> */
[----:B--2---:R0:W-:Y:S04]  /*4fc90*/  STS.U16 [R16+0x20000], R3 ;  /* 0x0200000310007388 */ /* 0x0041e80000000400 */
[----:B0-----:R-:W2:Y:S04]  /*4fca0*/  LDL.LU R16, [R1+0x240] ;  /* 0x0002400001107983 */ /* 0x001ea80000300800 */
[----:B--2---:R0:W-:Y:S04]  /*4fcb0*/  STL [R1+0x3fb4], R16 ;  /* 0x003fb41001007387 */ /* 0x0041e80000100800 */
[----:B0-----:R-:W2:Y:S01]  /*4fcc0*/  LDL.LU R16, [R1+0x248] ;  /* 0x0002480001107983 */ /* 0x001ea20000300800 */
[----:B------:R-:W-:Y:S02]  /*4fcd0*/  STS.U16 [R2+0x20080], R25 ;  /* 0x0200801902007388 */ /* 0x000fe40000000400 */
[----:B------:R-:W-:Y:S02]  /*4fce0*/  STS.U16 [R2+0x20180], R26 ;  /* 0x0201801a02007388 */ /* 0x000fe40000000400 */
[----:B------:R-:W-:Y:S01]  /*4fcf0*/  STS.U16 [R2+0x20280], R27 ;  /* 0x0202801b02007388 */ /* 0x000fe20000000400 */
[----:B------:R-:W-:Y:S01]  /*4fd00*/  STS.U16 [R2+0x20380], R28 ;  /* 0x0203801c02007388 */ /* 0x000fe20000000400 */
[----:B------:R-:W-:Y:S02]  /*4fd10*/  STS.U16 [R2+0x20480], R29 ;  /* 0x0204801d02007388 */ /* 0x000fe40000000400 */
[----:B------:R-:W-:Y:S01]  /*4fd20*/  STS.U16 [R2+0x20580], R4 ;  /* 0x0205800402007388 */ /* 0x000fe20000000400 */
[----:B--2---:R0:W-:Y:S04]  /*4fd30*/  STL [R1+0x3fb8], R16 ;  /* 0x003fb81001007387 */ /* 0x0041e80000100800 */
[----:B0-----:R-:W2:Y:S01]  /*4fd40*/  LDL.LU R16, [R1+0x250] ;  /* 0x0002500001107983 */ /* 0x001ea20000300800 */
        /* <DEDUP_REMOVED lines=19> */
[----:B------:R0:W-:Y:S04]  /*4fe80*/  STS.U16 [R2+0x20680], R5 ;  /* 0x0206800502007388 */ /* 0x0001e80000000400 */
[----:B------:R-:W4:Y:S01]  /*4fe90*/  LDL.LU R4, [R1+0x1f0] ;  /* 0x0001f00001047983 */ /* 0x000f220000300800 */
[----:B------:R1:W-:Y:S02]  /*4fea0*/  STS.U16 [R2+0x20780], R6 ;  /* 0x0207800602007388 */ /* 0x0003e40000000400 */
[----:B------:R1:W-:Y:S02]  /*4feb0*/  STS.U16 [R2+0x20880], R7 ;  /* 0x0208800702007388 */ /* 0x0003e40000000400 */
[----:B------:R3:W-:Y:S01]  /*4fec0*/  STS.U16 [R2+0x20980], R8 ;  /* 0x0209800802007388 */ /* 0x0007e20000000400 */
[----:B------:R3:W-:Y:S01]  /*4fed0*/  STS.U16 [R2+0x20a80], R9 ;  /* 0x020a800902007388 */ /* 0x0007e20000000400 */
[----:B------:R3:W-:Y:S03]  /*4fee0*/  STS.U16 [R2+0x20b80], R10 ;  /* 0x020b800a02007388 */ /* 0x0007e60000000400 */
[----:B0-----:R-:W4:Y:S01]  /*4fef0*/  LDL.LU R5, [R1+0x1ec] ;  /* 0x0001ec0001057983 */ /* 0x001f220000300800 */
[----:B-1----:R-:W4:Y:S02]  /*4ff00*/  LDL.LU R6, [R1+0x1e8] ;  /* 0x0001e80001067983 */ /* 0x002f240000300800 */
[----:B------:R-:W4:Y:S01]  /*4ff10*/  LDL.LU R7, [R1+0x1e4] ;  /* 0x0001e40001077983 */ /* 0x000f220000300800 */
[----:B---3--:R-:W3:Y:S01]  /*4ff20*/  LDL.LU R8, [R1+0x1e0] ;  /* 0x0001e00001087983 */ /* 0x008ee20000300800 */
[----:B------:R-:W3:Y:S02]  /*4ff30*/  LDL.LU R9, [R1+0x1dc] ;  /* 0x0001dc0001097983 */ /* 0x000ee40000300800 */
[----:B------:R0:W-:Y:S02]  /*4ff40*/  STS.U16 [R2+0x20c80], R11 ;  /* 0x020c800b02007388 */ /* 0x0001e40000000400 */
[----:B------:R-:W3:Y:S01]  /*4ff50*/  LDL.LU R10, [R1+0x1d8] ;  /* 0x0001d800010a7983 */ /* 0x000ee20000300800 */
[----:B0-----:R-:W3:Y:S04]  /*4ff60*/  LDL.LU R11, [R1+0x1d4] ;  /* 0x0001d400010b7983 */ /* 0x001ee80000300800 */
[----:B--2---:R0:W-:Y:S04]  /*4ff70*/  STS.U16 [R2+0x20d80], R16 ;  /* 0x020d801002007388 */ /* 0x0041e80000000400 */
[----:B0-----:R-:W2:Y:S04]  /*4ff80*/  LDL.LU R16, [R1+0x3fb8] ;  /* 0x003fb80001107983 */ /* 0x001ea80000300800 */
[----:B--2---:R0:W-:Y:S04]  /*4ff90*/  STS.U16 [R2+0x20e80], R16 ;  /* 0x020e801002007388 */ /* 0x0041e80000000400 */
[----:B0-----:R-:W2:Y:S01]  /*4ffa0*/  LDL.LU R16, [R1+0x3fb4] ;  /* 0x003fb40001107983 */ /* 0x001ea20000300800 */
[----:B------:R-:W-:Y:S03]  /*4ffb0*/  STL [R1+0x3f8c], R2 ;  /* 0x003f8c0201007387 */ /* 0x000fe60000100800 */
[----:B--2---:R0:W-:Y:S04]  /*4ffc0*/  STS.U16 [R2+0x20f80], R16 ;  /* 0x020f801002007388 */ /* 0x0041e80000000400 */
[----:B0-----:R-:W2:Y:S04]  /*4ffd0*/  LDL.LU R2, [R1+0x1c4] ;  /* 0x0001c40001027983 */ /* 0x001ea80000300800 */
[----:B--2---:R0:W-:Y:S04]  /*4ffe0*/  STL [R1+0x3fa8], R2 ;  /* 0x003fa80201007387 */ /* 0x0041e80000100800 */
[----:B0-----:R-:W2:Y:S04]  /*4fff0*/  LDL.LU R2, [R1+0x1c8] ;  /* 0x0001c80001027983 */ /* 0x001ea80000300800 */
[----:B--2---:R0:W-:Y:S04]  /*50000*/  STL [R1+0x3fac], R2 ;  /* 0x003fac0201007387 */ /* 0x0041e80000100800 */
[----:B0-----:R-:W2:Y:S04]  /*50010*/  LDL.LU R2, [R1+0x1cc] ;  /* 0x0001cc0001027983 */ /* 0x001ea80000300800 */
[----:B------:R-:W0:Y:S02]  /*50020*/  S2R R16, SR_TID.X ;  /* 0x0000000000107919 */ /* 0x000e240000002100 */
[----:B0-----:R-:W-:-:S05]  /*50030*/  LOP3.LUT R16, R16, 0x3f, RZ, 0xc0, !PT ;  /* 0x0000003f10107812 */ /* 0x001fca00078ec0ff */
[----:B------:R-:W-:Y:S01]  /*50040*/  IMAD.SHL.U32 R16, R16, 0x2, RZ ;  /* 0x0000000210107824 */ /* 0x000fe200078e00ff */
[----:B--2---:R0:W-:Y:S04]  /*50050*/  STL [R1+0x3fb0], R2 ;  /* 0x003fb00201007387 */ /* 0x0041e80000100800 */
[----:B0-----:R-:W2:Y:S04]  /*50060*/  LDL.LU R2, [R1+0x1d0] ;  /* 0x0001d00001027983 */ /* 0x001ea80000300800 */
[----:B----4-:R0:W-:Y:S04]  /*50070*/  STS.U16 [R16], R3 ;  /* 0x0000000310007388 */ /* 0x0101e80000000400 */
[----:B------:R1:W-:Y:S04]  /*50080*/  STS.U16 [R16+0x80], R15 ;  /* 0x0000800f10007388 */ /* 0x0003e80000000400 */
[----:B------:R4:W-:Y:S04]  /*50090*/  STS.U16 [R16+0x800], R14 ;  /* 0x0008000e10007388 */ /* 0x0009e80000000400 */
[----:B------:R3:W-:Y:S04]  /*500a0*/  STS.U16 [R16+0x880], R0 ;  /* 0x0008800010007388 */ /* 0x0007e80000000400 */
[----:B------:R3:W-:Y:S04]  /*500b0*/  STS.U16 [R16+0x1000], R21 ;  /* 0x0010001510007388 */ /* 0x0007e80000000400 */
[----:B------:R3:W-:Y:S04]  /*500c0*/  STS.U16 [R16+0x1080], R20 ;  /* 0x0010801410007388 */ /* 0x0007e80000000400 */
[----:B0-----:R-:W2:Y:S01]  /*500d0*/  LDL.LU R3, [R1+0x1c0] ;  /* 0x0001c00001037983 */ /* 0x001ea20000300800 */
[----:B-1----:R-:W2:Y:S02]  /*500e0*/  LDL.LU R15, [R1+0x1bc] ;  /* 0x0001bc00010f7983 */ /* 0x002ea40000300800 */
[----:B----4-:R-:W4:Y:S02]  /*500f0*/  LDL.LU R14, [R1+0x1b8] ;  /* 0x0001b800010e7983 */ /* 0x010f240000300800 */
[----:B---3--:R-:W3:Y:S01]  /*50100*/  LDL.LU R0, [R1+0x1b4] ;  /* 0x0001b40001007983 */ /* 0x008ee20000300800 */
[----:B------:R-:W3:Y:S04]  /*50110*/  LDL.LU R21, [R1+0x1b0] ;  /* 0x0001b00001157983 */ /* 0x000ee80000300800 */
[----:B------:R0:W-:Y:S01]  /*50120*/  STS.U16 [R16+0x1800], R19 ;  /* 0x0018001310007388 */ /* 0x0001e20000000400 */
[----:B------:R-:W3:Y:S03]  /*50130*/  LDL.LU R20, [R1+0x1ac] ;  /* 0x0001ac0001147983 */ /* 0x000ee60000300800 */
[----:B------:R1:W-:Y:S04]  /*50140*/  STS.U16 [R16+0x1880], R17 ;  /* 0x0018801110007388 */ /* 0x0003e80000000400 */
[----:B------:R1:W-:Y:S04]  /*50150*/  STS.U16 [R16+0x2000], R12 ;  /* 0x0020000c10007388 */ /* 0x0003e80000000400 */
[----:B------:R1:W-:Y:S04]  /*50160*/  STS.U16 [R16+0x2080], R13 ;  /* 0x0020800d10007388 */ /* 0x0003e80000000400 */
[----:B------:R1:W-:Y:S04]  /*50170*/  STS.U16 [R16+0x2800], R18 ;  /* 0x0028001210007388 */ /* 0x0003e80000000400 */
[----:B------:R1:W-:Y:S04]  /*50180*/  STS.U16 [R16+0x2880], R22 ;  /* 0x0028801610007388 */ /* 0x0003e80000000400 */
[----:B0-----:R-:W3:Y:S01]  /*50190*/  LDL.LU R19, [R1+0x1a8] ;  /* 0x0001a80001137983 */ /* 0x001ee20000300800 */
[----:B-1----:R-:W3:Y:S02]  /*501a0*/  LDL.LU R17, [R1+0x1a4] ;  /* 0x0001a40001117983 */ /* 0x002ee40000300800 */
[----:B------:R-:W3:Y:S01]  /*501b0*/  LDL.LU R12, [R1+0x1a0] ;  /* 0x0001a000010c7983 */ /* 0x000ee20000300800 */
[----:B------:R-:W3:Y:S01]  /*501c0*/  LDL.LU R13, [R1+0x19c] ;  /* 0x00019c00010d7983 */ /* 0x000ee20000300800 */
[----:B------:R-:W3:Y:S03]  /*501d0*/  LDL.LU R18, [R1+0x198] ;  /* 0x0001980001127983 */ /* 0x000ee60000300800 */
        /* <DEDUP_REMOVED lines=28> */
[----:B0-----:R-:W3:Y:S01]  /*503a0*/  LDL.LU R9, [R1+0x160] ;  /* 0x0001600001097983 */ /* 0x001ee20000300800 */
[----:B-1----:R-:W3:Y:S02]  /*503b0*/  LDL.LU R10, [R1+0x15c] ;  /* 0x00015c00010a7983 */ /* 0x002ee40000300800 */
[----:B------:R-:W3:Y:S01]  /*503c0*/  LDL.LU R11, [R1+0x158] ;  /* 0x00015800010b7983 */ /* 0x000ee20000300800 */
[----:B--2---:R0:W-:Y:S04]  /*503d0*/  STS.U16 [R16+0x6880], R2 ;  /* 0x0068800210007388 */ /* 0x0041e80000000400 */
[----:B0-----:R-:W2:Y:S04]  /*503e0*/  LDL.LU R2, [R1+0x3fb0] ;  /* 0x003fb00001027983 */ /* 0x001ea80000300800 */
[----:B--2---:R0:W-:Y:S04]  /*503f0*/  STS.U16 [R16+0x7000], R2 ;  /* 0x0070000210007388 */ /* 0x0041e80000000400 */
[----:B0-----:R-:W2:Y:S04]  /*50400*/  LDL.LU R2, [R1+0x3fac] ;  /* 0x003fac0001027983 */ /* 0x001ea80000300800 */
[----:B--2---:R0:W-:Y:S04]  /*50410*/  STS.U16 [R16+0x7080], R2 ;  /* 0x0070800210007388 */ /* 0x0041e80000000400 */
[----:B0-----:R-:W2:Y:S04]  /*50420*/  LDL.LU R2, [R1+0x3fa8] ;  /* 0x003fa80001027983 */ /* 0x001ea80000300800 */
[----:B--2---:R0:W-:Y:S04]  /*50430*/  STS.U16 [R16+0x7800], R2 ;  /* 0x0078000210007388 */ /* 0x0041e80000000400 */
[----:B0-----:R-:W2:Y:S04]  /*50440*/  LDL.LU R2, [R1+0x148] ;  /* 0x0001480001027983 */ /* 0x001ea80000300800 */
[----:B--2---:R0:W-:Y:S04]  /*50450*/  STL [R1+0x3f9c], R2 ;  /* 0x003f9c0201007387 */ /* 0x0041e80000100800 */
[----:B0-----:R-:W2:Y:S04]  /*50460*/  LDL.LU R2, [R1+0x14c] ;  /* 0x00014c0001027983 */ /* 0x001ea80000300800 */
[----:B--2---:R0:W-:Y:S04]  /*50470*/  STL [R1+0x3fa0], R2 ;  /* 0x003fa00201007387 */ /* 0x0041e80000100800 */
[----:B0-----:R-:W2:Y:S04]  /*50480*/  LDL.LU R2, [R1+0x150] ;  /* 0x0001500001027983 */ /* 0x001ea80000300800 */
[----:B------:R-:W-:Y:S04]  /*50490*/  STS.U16 [R16+0x7880], R3 ;  /* 0x0078800310007388 */ /* 0x000fe80000000400 */
[----:B------:R-:W-:Y:S04]  /*504a0*/  STS.U16 [R16+0x8000], R15 ;  /* 0x0080000f10007388 */ /* 0x000fe80000000400 */
[----:B----4-:R-:W-:Y:S04]  /*504b0*/  STS.U16 [R16+0x8080], R14 ;  /* 0x0080800e10007388 */ /* 0x010fe80000000400 */
[----:B---3--:R-:W-:Y:S04]  /*504c0*/  STS.U16 [R16+0x8800], R0 ;  /* 0x0088000010007388 */ /* 0x008fe80000000400 */
        /* <DEDUP_REMOVED lines=9> */
[----:B--2---:R0:W-:Y:S04]  /*50560*/  STL [R1+0x3fa4], R2 ;  /* 0x003fa40201007387 */ /* 0x0041e80000100800 */
[----:B0-----:R-:W2:Y:S01]  /*50570*/  LDL.LU R2, [R1+0x154] ;  /* 0x0001540001027983 */ /* 0x001ea20000300800 */
[----:B------:R-:W3:Y:S02]  /*50580*/  LDL.LU R3, [R1+0x144] ;  /* 0x0001440001037983 */ /* 0x000ee40000300800 */
[----:B------:R-:W4:Y:S02]  /*50590*/  LDL.LU R15, [R1+0x140] ;  /* 0x00014000010f7983 */ /* 0x000f240000300800 */
[----:B------:R-:W3:Y:S01]  /*505a0*/  LDL.LU R14, [R1+0x13c] ;  /* 0x00013c00010e7983 */ /* 0x000ee20000300800 */
[----:B------:R-:W3:Y:S01]  /*505b0*/  LDL.LU R0, [R1+0x138] ;  /* 0x0001380001007983 */ /* 0x000ee20000300800 */
[----:B------:R-:W3:Y:S02]  /*505c0*/  LDL.LU R21, [R1+0x134] ;  /* 0x0001340001157983 */ /* 0x000ee40000300800 */
[----:B------:R-:W3:Y:S02]  /*505d0*/  LDL.LU R20, [R1+0x130] ;  /* 0x0001300001147983 */ /* 0x000ee40000300800 */
[----:B------:R-:W3:Y:S01]  /*505e0*/  LDL.LU R19, [R1+0x12c] ;  /* 0x00012c0001137983 */ /* 0x000ee20000300800 */
[----:B------:R-:W3:Y:S01]  /*505f0*/  LDL.LU R17, [R1+0x128] ;  /* 0x0001280001117983 */ /* 0x000ee20000300800 */
[----:B------:R-:W3:Y:S02]  /*50600*/  LDL.LU R12, [R1+0x124] ;  /* 0x00012400010c7983 */ /* 0x000ee40000300800 */
[----:B------:R-:W3:Y:S02]  /*50610*/  LDL.LU R13, [R1+0x120] ;  /* 0x00012000010d7983 */ /* 0x000ee40000300800 */
[----:B------:R-:W3:Y:S01]  /*50620*/  LDL.LU R18, [R1+0x11c] ;  /* 0x00011c0001127983 */ /* 0x000ee20000300800 */
        /* <DEDUP_REMOVED lines=28> */
[----:B0-----:R-:W3:Y:S01]  /*507f0*/  LDL.LU R10, [R1+0xe0] ;  /* 0x0000e000010a7983 */ /* 0x001ee20000300800 */
[----:B-1----:R-:W3:Y:S03]  /*50800*/  LDL.LU R11, [R1+0xdc] ;  /* 0x0000dc00010b7983 */ /* 0x002ee60000300800 */
        /* <DEDUP_REMOVED lines=21> */
[----:B----4-:R-:W-:Y:S04]  /*50960*/  STS.U16 [R16+0xf880], R15 ;  /* 0x00f8800f10007388 */ /* 0x010fe80000000400 */
        /* <DEDUP_REMOVED lines=52> */
[----:B---3--:R-:W-:Y:S04]  /*50cb0*/  STS.U16 [R16+0x17080], R4 ;  /* 0x0170800410007388 */ /* 0x008fe80000000400 */
[----:B----4-:R-:W-:Y:S04]  /*50cc0*/  STS.U16 [R16+0x17800], R5 ;  /* 0x0178000510007388 */ /* 0x010fe80000000400 */
        /* <DEDUP_REMOVED lines=8> */
[----:B0-----:R-:W2:Y:S01]  /*50d50*/  LDL.LU R2, [R1+0x3f8c] ;  /* 0x003f8c0001027983 */ /* 0x001ea20000300800 */
[----:B------:R-:W3:Y:S02]  /*50d60*/  LDL.LU R4, [R1+0x3f88] ;  /* 0x003f880001047983 */ /* 0x000ee40000300800 */
[----:B------:R-:W4:Y:S02]  /*50d70*/  LDL.LU R5, [R1+0x3f84] ;  /* 0x003f840001057983 */ /* 0x000f240000300800 */
[----:B------:R-:W2:Y:S01]  /*50d80*/  LDL.LU R6, [R1+0x3f80] ;  /* 0x003f800001067983 */ /* 0x000ea20000300800 */
[----:B------:R-:W2:Y:S01]  /*50d90*/  LDL.LU R7, [R1+0x3f7c] ;  /* 0x003f7c0001077983 */ /* 0x000ea20000300800 */
[----:B------:R-:W2:Y:S02]  /*50da0*/  LDL.LU R8, [R1+0x3f78] ;  /* 0x003f780001087983 */ /* 0x000ea40000300800 */
[----:B------:R-:W2:Y:S02]  /*50db0*/  LDL.LU R9, [R1+0x3f74] ;  /* 0x003f740001097983 */ /* 0x000ea40000300800 */
[----:B------:R-:W2:Y:S01]  /*50dc0*/  LDL.LU R10, [R1+0x3f70] ;  /* 0x003f7000010a7983 */ /* 0x000ea20000300800 */
[----:B------:R-:W2:Y:S01]  /*50dd0*/  LDL.LU R11, [R1+0x3f6c] ;  /* 0x003f6c00010b7983 */ /* 0x000ea20000300800 */
[----:B------:R-:W2:Y:S03]  /*50de0*/  LDL.LU R3, [R1+0x50] ;  /* 0x0000500001037983 */ /* 0x000ea60000300800 */
[----:B--2---:R0:W-:Y:S04]  /*50df0*/  STL [R1+0x3f60], R3 ;  /* 0x003f600301007387 */ /* 0x0041e80000100800 */
[----:B0-----:R-:W2:Y:S04]  /*50e00*/  LDL.LU R3, [R1+0x54] ;  /* 0x0000540001037983 */ /* 0x001ea80000300800 */
[----:B--2---:R0:W-:Y:S04]  /*50e10*/  STL [R1+0x3f64], R3 ;  /* 0x003f640301007387 */ /* 0x0041e80000100800 */
[----:B0-----:R-:W2:Y:S04]  /*50e20*/  LDL.LU R3, [R1+0x58] ;  /* 0x0000580001037983 */ /* 0x001ea80000300800 */
        /* <DEDUP_REMOVED lines=12> */
[----:B------:R-:W2:Y:S02]  /*50ef0*/  LDL.LU R14, [R1+0x4c] ;  /* 0x00004c00010e7983 */ /* 0x000ea40000300800 */
[----:B------:R-:W2:Y:S02]  /*50f00*/  LDL.LU R15, [R1+0x48] ;  /* 0x00004800010f7983 */ /* 0x000ea40000300800 */
[----:B------:R-:W2:Y:S01]  /*50f10*/  LDL.LU R0, [R1+0x44] ;  /* 0x0000440001007983 */ /* 0x000ea20000300800 */
[----:B------:R-:W2:Y:S01]  /*50f20*/  LDL.LU R21, [R1+0x40] ;  /* 0x0000400001157983 */ /* 0x000ea20000300800 */
[----:B------:R-:W2:Y:S02]  /*50f30*/  LDL.LU R20, [R1+0x3c] ;  /* 0x00003c0001147983 */ /* 0x000ea40000300800 */
[----:B------:R-:W2:Y:S02]  /*50f40*/  LDL.LU R19, [R1+0x38] ;  /* 0x0000380001137983 */ /* 0x000ea40000300800 */
[----:B------:R-:W2:Y:S01]  /*50f50*/  LDL.LU R17, [R1+0x34] ;  /* 0x0000340001117983 */ /* 0x000ea20000300800 */
[----:B------:R-:W2:Y:S01]  /*50f60*/  LDL.LU R12, [R1+0x30] ;  /* 0x00003000010c7983 */ /* 0x000ea20000300800 */
[----:B------:R-:W2:Y:S03]  /*50f70*/  LDL.LU R13, [R1+0x2c] ;  /* 0x00002c00010d7983 */ /* 0x000ea60000300800 */
[----:B------:R0:W-:Y:S01]  /*50f80*/  STS.U16 [R16+0x1c000], R22 ;  /* 0x01c0001610007388 */ /* 0x0001e20000000400 */
[----:B------:R-:W2:Y:S03]  /*50f90*/  LDL.LU R18, [R1+0x28] ;  /* 0x0000280001127983 */ /* 0x000ea60000300800 */
[----:B------:R1:W-:Y:S04]  /*50fa0*/  STS.U16 [R16+0x1c080], R23 ;  /* 0x01c0801710007388 */ /* 0x0003e80000000400 */
[----:B------:R1:W-:Y:S04]  /*50fb0*/  STS.U16 [R16+0x1c800], R24 ;  /* 0x01c8001810007388 */ /* 0x0003e80000000400 */
[----:B------:R3:W-:Y:S04]  /*50fc0*/  STS.U16 [R16+0x1c880], R25 ;  /* 0x01c8801910007388 */ /* 0x0007e80000000400 */
[----:B------:R4:W-:Y:S04]  /*50fd0*/  STS.U16 [R16+0x1d000], R26 ;  /* 0x01d0001a10007388 */ /* 0x0009e80000000400 */
[----:B------:R4:W-:Y:S04]  /*50fe0*/  STS.U16 [R16+0x1d080], R27 ;  /* 0x01d0801b10007388 */ /* 0x0009e80000000400 */
[----:B0-----:R-:W2:Y:S01]  /*50ff0*/  LDL.LU R22, [R1+0x24] ;  /* 0x0000240001167983 */ /* 0x001ea20000300800 */
[----:B-1----:R-:W2:Y:S02]  /*51000*/  LDL.LU R23, [R1+0x20] ;  /* 0x0000200001177983 */ /* 0x002ea40000300800 */
[----:B------:R-:W2:Y:S01]  /*51010*/  LDL.LU R24, [R1+0x1c] ;  /* 0x00001c0001187983 */ /* 0x000ea20000300800 */
[----:B---3--:R-:W3:Y:S01]  /*51020*/  LDL.LU R25, [R1+0x18] ;  /* 0x0000180001197983 */ /* 0x008ee20000300800 */
[----:B----4-:R-:W3:Y:S03]  /*51030*/  LDL.LU R26, [R1+0x14] ;  /* 0x00001400011a7983 */ /* 0x010ee60000300800 */
[----:B------:R0:W-:Y:S01]  /*51040*/  STS.U16 [R16+0x1d800], R28 ;  /* 0x01d8001c10007388 */ /* 0x0001e20000000400 */
[----:B------:R-:W3:Y:S03]  /*51050*/  LDL.LU R27, [R1+0x10] ;  /* 0x00001000011b7983 */ /* 0x000ee60000300800 */
[----:B------:R1:W-:Y:S04]  /*51060*/  STS.U16 [R16+0x1d880], R29 ;  /* 0x01d8801d10007388 */ /* 0x0003e80000000400 */
[----:B------:R1:W-:Y:S04]  /*51070*/  STS.U16 [R16+0x1f800], R5 ;  /* 0x01f8000510007388 */ /* 0x0003e80000000400 */
[----:B------:R-:W-:Y:S04]  /*51080*/  STS.U16 [R16+0x1e000], R11 ;  /* 0x01e0000b10007388 */ /* 0x000fe80000000400 */
[----:B------:R-:W-:Y:S04]  /*51090*/  STS.U16 [R16+0x1e080], R10 ;  /* 0x01e0800a10007388 */ /* 0x000fe80000000400 */
[----:B------:R-:W-:Y:S04]  /*510a0*/  STS.U16 [R16+0x1e800], R9 ;  /* 0x01e8000910007388 */ /* 0x000fe80000000400 */
[----:B------:R-:W-:Y:S04]  /*510b0*/  STS.U16 [R16+0x1e880], R8 ;  /* 0x01e8800810007388 */ /* 0x000fe80000000400 */
[----:B0-----:R-:W3:Y:S04]  /*510c0*/  LDL.LU R28, [R1+0xc] ;  /* 0x00000c00011c7983 */ /* 0x001ee80000300800 */
[----:B------:R-:W-:Y:S04]  /*510d0*/  STS.U16 [R16+0x1f000], R7 ;  /* 0x01f0000710007388 */ /* 0x000fe80000000400 */
[----:B-1----:R-:W3:Y:S04]  /*510e0*/  LDL.LU R29, [R1+0x8] ;  /* 0x00000800011d7983 */ /* 0x002ee80000300800 */
[----:B------:R-:W-:Y:S01]  /*510f0*/  STS.U16 [R16+0x1f080], R6 ;  /* 0x01f0800610007388 */ /* 0x000fe20000000400 */
[----:B------:R-:W3:Y:S03]  /*51100*/  LDL.LU R5, [R1] ;  /* 0x0000000001057983 */ /* 0x000ee60000300800 */
[----:B------:R0:W-:Y:S04]  /*51110*/  STS.U16 [R16+0x1f880], R4 ;  /* 0x01f8800410007388 */ /* 0x0001e80000000400 */
[----:B0-----:R-:W3:Y:S04]  /*51120*/  LDL.LU R4, [R1+0x4] ;  /* 0x0000040001047983 */ /* 0x001ee80000300800 */
[----:B--2---:R0:W-:Y:S04]  /*51130*/  STS.U16 [R2+0x100], R3 ;  /* 0x0001000302007388 */ /* 0x0041e80000000400 */
[----:B0-----:R-:W2:Y:S04]  /*51140*/  LDL.LU R3, [R1+0x3f68] ;  /* 0x003f680001037983 */ /* 0x001ea80000300800 */
[----:B--2---:R0:W-:Y:S04]  /*51150*/  STS.U16 [R2+0x180], R3 ;  /* 0x0001800302007388 */ /* 0x0041e80000000400 */
[----:B0-----:R-:W2:Y:S04]  /*51160*/  LDL.LU R3, [R1+0x3f64] ;  /* 0x003f640001037983 */ /* 0x001ea80000300800 */
[----:B--2---:R0:W-:Y:S04]  /*51170*/  STS.U16 [R2+0x900], R3 ;  /* 0x0009000302007388 */ /* 0x0041e80000000400 */
[----:B0-----:R-:W2:Y:S04]  /*51180*/  LDL.LU R3, [R1+0x3f60] ;  /* 0x003f600001037983 */ /* 0x001ea80000300800 */
[----:B--2---:R0:W-:Y:S01]  /*51190*/  STS.U16 [R2+0x980], R3 ;  /* 0x0009800302007388 */ /* 0x0041e20000000400 */
[----:B------:R1:W-:Y:S02]  /*511a0*/  STS.U16 [R2+0x1100], R14 ;  /* 0x0011000e02007388 */ /* 0x0003e40000000400 */
[----:B------:R2:W-:Y:S02]  /*511b0*/  STS.U16 [R2+0x1180], R15 ;  /* 0x0011800f02007388 */ /* 0x0005e40000000400 */
[----:B------:R3:W-:Y:S01]  /*511c0*/  STS.U16 [R2+0x1900], R0 ;  /* 0x0019000002007388 */ /* 0x0007e20000000400 */
[----:B------:R3:W-:Y:S01]  /*511d0*/  STS.U16 [R2+0x1980], R21 ;  /* 0x0019801502007388 */ /* 0x0007e20000000400 */
[----:B------:R3:W-:Y:S02]  /*511e0*/  STS.U16 [R2+0x2100], R20 ;  /* 0x0021001402007388 */ /* 0x0007e40000000400 */
[----:B------:R3:W-:Y:S01]  /*511f0*/  STS.U16 [R2+0x2180], R19 ;  /* 0x0021801302007388 */ /* 0x0007e20000000400 */
[----:B0-----:R-:W4:Y:S01]  /*51200*/  LDL.LU R3, [R1+0x3f5c] ;  /* 0x003f5c0001037983 */ /* 0x001f220000300800 */
[----:B-1----:R-:W4:Y:S02]  /*51210*/  LDL.LU R14, [R1+0x3f58] ;  /* 0x003f5800010e7983 */ /* 0x002f240000300800 */
[----:B--2---:R-:W2:Y:S02]  /*51220*/  LDL.LU R15, [R1+0x3f54] ;  /* 0x003f5400010f7983 */ /* 0x004ea40000300800 */
[----:B---3--:R-:W3:Y:S01]  /*51230*/  LDL.LU R0, [R1+0x3f50] ;  /* 0x003f500001007983 */ /* 0x008ee20000300800 */
[----:B------:R-:W2:Y:S01]  /*51240*/  LDL.LU R21, [R1+0x3f4c] ;  /* 0x003f4c0001157983 */ /* 0x000ea20000300800 */
[----:B------:R-:W2:Y:S03]  /*51250*/  LDL.LU R20, [R1+0x3f48] ;  /* 0x003f480001147983 */ /* 0x000ea60000300800 */
[----:B------:R0:W-:Y:S01]  /*51260*/  STS.U16 [R2+0x2900], R17 ;  /* 0x0029001102007388 */ /* 0x0001e20000000400 */
[----:B------:R-:W2:Y:S02]  /*51270*/  LDL.LU R19, [R1+0x3f44] ;  /* 0x003f440001137983 */ /* 0x000ea40000300800 */
[----:B------:R1:W-:Y:S02]  /*51280*/  STS.U16 [R2+0x2980], R12 ;  /* 0x0029800c02007388 */ /* 0x0003e40000000400 */
[----:B------:R1:W-:Y:S01]  /*51290*/  STS.U16 [R2+0x3100], R13 ;  /* 0x0031000d02007388 */ /* 0x0003e20000000400 */
[----:B------:R1:W-:Y:S01]  /*512a0*/  STS.U16 [R2+0x3180], R18 ;  /* 0x0031801202007388 */ /* 0x0003e20000000400 */
[----:B------:R1:W-:Y:S02]  /*512b0*/  STS.U16 [R2+0x3900], R22 ;  /* 0x0039001602007388 */ /* 0x0003e40000000400 */
[----:B------:R1:W-:Y:S01]  /*512c0*/  STS.U16 [R2+0x3980], R23 ;  /* 0x0039801702007388 */ /* 0x0003e20000000400 */
[----:B0-----:R-:W2:Y:S01]  /*512d0*/  LDL.LU R17, [R1+0x3f40] ;  /* 0x003f400001117983 */ /* 0x001ea20000300800 */
[----:B-1----:R-:W2:Y:S03]  /*512e0*/  LDL.LU R12, [R1+0x3f3c] ;  /* 0x003f3c00010c7983 */ /* 0x002ea60000300800 */
[----:B------:R-:W2:Y:S01]  /*512f0*/  LDL.LU R13, [R1+0x3f38] ;  /* 0x003f3800010d7983 */ /* 0x000ea20000300800 */
[----:B------:R0:W-:Y:S03]  /*51300*/  STS.U16 [R2+0x4100], R24 ;  /* 0x0041001802007388 */ /* 0x0001e60000000400 */
[----:B------:R-:W2:Y:S01]  /*51310*/  LDL.LU R18, [R1+0x3f34] ;  /* 0x003f340001127983 */ /* 0x000ea20000300800 */
[----:B------:R-:W2:Y:S02]  /*51320*/  LDL.LU R22, [R1+0x3f30] ;  /* 0x003f300001167983 */ /* 0x000ea40000300800 */
[----:B------:R-:W2:Y:S01]  /*51330*/  LDL.LU R23, [R1+0x3f2c] ;  /* 0x003f2c0001177983 */ /* 0x000ea20000300800 */
[----:B------:R1:W-:Y:S01]  /*51340*/  STS.U16 [R2+0x4180], R25 ;  /* 0x0041801902007388 */ /* 0x0003e20000000400 */
[----:B------:R1:W-:Y:S02]  /*51350*/  STS.U16 [R2+0x4900], R26 ;  /* 0x0049001a02007388 */ /* 0x0003e40000000400 */
[----:B------:R1:W-:Y:S02]  /*51360*/  STS.U16 [R2+0x4980], R27 ;  /* 0x0049801b02007388 */ /* 0x0003e40000000400 */
[----:B------:R1:W-:Y:S01]  /*51370*/  STS.U16 [R2+0x5100], R28 ;  /* 0x0051001c02007388 */ /* 0x0003e20000000400 */
[----:B0-----:R-:W2:Y:S04]  /*51380*/  LDL.LU R24, [R1+0x3f28] ;  /* 0x003f280001187983 */ /* 0x001ea80000300800 */
[----:B------:R0:W-:Y:S04]  /*51390*/  STS.U16 [R2+0x5180], R29 ;  /* 0x0051801d02007388 */ /* 0x0001e80000000400 */
[----:B-1----:R-:W2:Y:S01]  /*513a0*/  LDL.LU R25, [R1+0x3f24] ;  /* 0x003f240001197983 */ /* 0x002ea20000300800 */
[----:B------:R-:W2:Y:S02]  /*513b0*/  LDL.LU R26, [R1+0x3f20] ;  /* 0x003f2000011a7983 */ /* 0x000ea40000300800 */
[----:B------:R1:W-:Y:S01]  /*513c0*/  STS.U16 [R2+0x5900], R4 ;  /* 0x0059000402007388 */ /* 0x0003e20000000400 */
[----:B------:R-:W2:Y:S01]  /*513d0*/  LDL.LU R27, [R1+0x3f1c] ;  /* 0x003f1c00011b7983 */ /* 0x000ea20000300800 */
[----:B------:R-:W2:Y:S02]  /*513e0*/  LDL.LU R28, [R1+0x3f18] ;  /* 0x003f1800011c7983 */ /* 0x000ea40000300800 */
[----:B------:R1:W-:Y:S01]  /*513f0*/  STS.U16 [R2+0x5980], R5 ;  /* 0x0059800502007388 */ /* 0x0003e20000000400 */
[----:B0-----:R-:W2:Y:S01]  /*51400*/  LDL.LU R29, [R1+0x3f14] ;  /* 0x003f1400011d7983 */ /* 0x001ea20000300800 */
[----:B-1----:R-:W2:Y:S03]  /*51410*/  LDL R4, [R1+0x2cd4] ;  /* 0x002cd40001047983 */ /* 0x002ea60000100800 */
[----:B------:R-:W2:Y:S01]  /*51420*/  LDL R5, [R1+0x2cd0] ;  /* 0x002cd00001057983 */ /* 0x000ea20000100800 */
[----:B---3--:R-:W-:-:S06]  /*51430*/  PRMT R0, RZ, 0x7610, R0 ;  /* 0x00007610ff007816 */ /* 0x008fcc0000000000 */
[----:B--2---:R-:W2:Y:S04]  /*51440*/  @!P4 LDG.E.U16 R0, [R4.64] ;  /* 0x000000080400c981 */ /* 0x004ea8000c1e1500 */
[----:B------:R-:W-:Y:S01]  /*51450*/  STS.U16 [R2+0x6100], R29 ;  /* 0x0061001d02007388 */ /* 0x000fe20000000400 */
[----:B------:R-:W-:Y:S02]  /*51460*/  STS.U16 [R2+0x6180], R28 ;  /* 0x0061801c02007388 */ /* 0x000fe40000000400 */
[----:B------:R-:W-:Y:S02]  /*51470*/  STS.U16 [R2+0x6900], R27 ;  /* 0x0069001b02007388 */ /* 0x000fe40000000400 */
[----:B------:R-:W-:Y:S01]  /*51480*/  STS.U16 [R2+0x6980], R26 ;  /* 0x0069801a02007388 */ /* 0x000fe20000000400 */
        /* <DEDUP_REMOVED lines=10> */
[----:B------:R0:W-:Y:S02]  /*51530*/  STS.U16 [R2+0x9900], R21 ;  /* 0x0099001502007388 */ /* 0x0001e40000000400 */
[----:B0-----:R-:W3:Y:S04]  /*51540*/  LDL.LU R2, [R1+0x3f10] ;  /* 0x003f100001027983 */ /* 0x001ee80000300800 */
[----:B--2---:R0:W-:Y:S04]  /*51550*/  STL [R1+0xf04], R0 ;  /* 0x000f040001007387 */ /* 0x0041e80000100800 */
[----:B0-----:R-:W2:Y:S01]  /*51560*/  LDL.LU R0, [R1+0x3f0c] ;  /* 0x003f0c0001007983 */ /* 0x001ea20000300800 */
[----:B------:R-:W2:Y:S02]  /*51570*/  LDL R4, [R1+0x2cc8] ;  /* 0x002cc80001047983 */ /* 0x000ea40000100800 */
[----:B------:R-:W2:Y:S01]  /*51580*/  LDL R5, [R1+0x2ccc] ;  /* 0x002ccc0001057983 */ /* 0x000ea20000100800 */
[----:B---3--:R-:W-:-:S02]  /*51590*/  PRMT R2, RZ, 0x7610, R2 ;  /* 0x00007610ff027816 */ /* 0x008fc40000000002 */
[----:B--2---:R-:W-:-:S04]  /*515a0*/  @!P0 LOP3.LUT R5, R5, R4, RZ, 0x3c, !PT ;  /* 0x0000000405058212 */ /* 0x004fc800078e3cff */
[----:B------:R-:W-:-:S04]  /*515b0*/  @!P0 LOP3.LUT R4, R5, R4, RZ, 0x3c, !PT ;  /* 0x0000000405048212 */ /* 0x000fc800078e3cff */
[----:B------:R-:W-:-:S05]  /*515c0*/  @!P0 LOP3.LUT R5, R5, R4, RZ, 0x3c, !PT ;  /* 0x0000000405058212 */ /* 0x000fca00078e3cff */
[----:B------:R-:W2:Y:S04]  /*515d0*/  @!P0 LDG.E.U16 R2, [R4.64] ;  /* 0x0000000804028981 */ /* 0x000ea8000c1e1500 */
[----:B--2---:R0:W-:Y:S04]  /*515e0*/  STL [R1+0xf00], R2 ;  /* 0x000f000201007387 */ /* 0x0041e80000100800 */
[----:B0-----:R-:W2:Y:S01]  /*515f0*/  LDL.LU R2, [R1+0x3f08] ;  /* 0x003f080001027983 */ /* 0x001ea20000300800 */
        /* <DEDUP_REMOVED lines=8> */
[----:B0-----:R-:W3:Y:S01]  /*51680*/  LDL.LU R0, [R1+0x3f04] ;  /* 0x003f040001007983 */ /* 0x001ee20000300800 */
[----:B------:R-:W3:Y:S02]  /*51690*/  LDL R4, [R1+0x2cb8] ;  /* 0x002cb80001047983 */ /* 0x000ee40000100800 */
[----:B------:R-:W3:Y:S01]  /*516a0*/  LDL R5, [R1+0x2cbc] ;  /* 0x002cbc0001057983 */ /* 0x000ee20000100800 */
[----:B--2---:R-:W-:-:S02]  /*516b0*/  PRMT R2, RZ, 0x7610, R2 ;  /* 0x00007610ff027816 */ /* 0x004fc40000000002 */
[----:B---3--:R-:W-:-:S04]  /*516c0*/  @!P0 LOP3.LUT R5, R5, R4, RZ, 0x3c, !PT ;  /* 0x0000000405058212 */ /* 0x008fc800078e3cff */
        /* <DEDUP_REMOVED lines=5964> */
[----:B------:R-:W3:Y:S02]  /*68b90*/  LDL R5, [R1+0x13d4] ;  /* 0x0013d40001057983 */ /* 0x000ee40000100800 */
[----:B---3--:R-:W-:-:S02]  /*68ba0*/  @!P0 LOP3.LUT R5, R5, R4, RZ, 0x3c, !PT ;  /* 0x0000000405058212 */ /* 0x008fc400078e3cff */
[----:B--2---:R-:W-:Y:S02]  /*68bb0*/  PRMT R2, RZ, 0x7610, R2 ;  /* 0x00007610ff027816 */ /* 0x004fe40000000002 */
        /* <DEDUP_REMOVED lines=1082> */
[----:B------:R0:W3:Y:S04]  /*6cf60*/  @!P0 LDG.E.U16 R0, [R4.64] ;  /* 0x0000000804008981 */ /* 0x0000e8000c1e1500 */
[----:B0-----:R-:W3:Y:S04]  /*6cf70*/  LDL R4, [R1+0xf64] ;  /* 0x000f640001047983 */ /* 0x001ee80000100800 */
[----:B------:R-:W3:Y:S01]  /*6cf80*/  LDL R5, [R1+0xf68] ;  /* 0x000f680001057983 */ /* 0x000ee20000100800 */
[----:B--2---:R-:W-:Y:S02]  /*6cf90*/  PRMT R2, RZ, 0x7610, R2 ;  /* 0x00007610ff027816 */ /* 0x004fe40000000002 */
[----:B---3--:R-:W-:-:S04]  /*6cfa0*/  @!P4 LOP3.LUT R5, R5, R4, RZ, 0x3c, !PT ;  /* 0x000000040505c212 */ /* 0x008fc800078e3cff */
[----:B------:R-:W-:-:S04]  /*6cfb0*/  @!P4 LOP3.LUT R4, R5, R4, RZ, 0x3c, !PT ;  /* 0x000000040504c212 */ /* 0x000fc800078e3cff */
[----:B------:R-:W-:-:S05]  /*6cfc0*/  @!P4 LOP3.LUT R5, R5, R4, RZ, 0x3c, !PT ;  /* 0x000000040505c212 */ /* 0x000fca00078e3cff */
[----:B------:R-:W2:Y:S04]  /*6cfd0*/  @!P4 LDG.E.U16 R2, [R4.64] ;  /* 0x000000080402c981 */ /* 0x000ea8000c1e1500 */
[----:B------:R-:W-:Y:S04]  /*6cfe0*/  STL [R1+0x30d4], R0 ;  /* 0x0030d40001007387 */ /* 0x000fe80000100800 */
        /* <DEDUP_REMOVED lines=103> */
[----:B----4-:R-:W-:-:S02]  /*6d660*/  PRMT R3, RZ, 0x7610, R3 ;  /* 0x00007610ff037816 */ /* 0x010fc40000000003 */
[----:B---3--:R-:W-:-:S04]  /*6d670*/  @!P4 LOP3.LUT R5, R5, R4, RZ, 0x3c, !PT ;  /* 0x000000040505c212 */ /* 0x008fc800078e3cff */
[----:B------:R-:W-:-:S04]  /*6d680*/  @!P4 LOP3.LUT R4, R5, R4, RZ, 0x3c, !PT ;  /* 0x000000040504c212 */ /* 0x000fc800078e3cff */
[----:B------:R-:W-:-:S05]  /*6d690*/  @!P4 LOP3.LUT R5, R5, R4, RZ, 0x3c, !PT ;  /* 0x000000040505c212 */ /* 0x000fca00078e3cff */
[----:B------:R0:W3:Y:S04]  /*6d6a0*/  @!P4 LDG.E.U16 R3, [R4.64] ;  /* 0x000000080403c981 */ /* 0x0000e8000c1e1500 */
[----:B0-----:R-:W4:Y:S04]  /*6d6b0*/  LDL R4, [R1+0x2e24] ;  /* 0x002e240001047983 */ /* 0x001f280000100800 */
[----:B------:R-:W4:Y:S01]  /*6d6c0*/  LDL R5, [R1+0x2e30] ;  /* 0x002e300001057983 */ /* 0x000f220000100800 */
[----:B--2---:R-:W-:Y:S02]  /*6d6d0*/  PRMT R2, RZ, 0x7610, R2 ;  /* 0x00007610ff027816 */ /* 0x004fe40000000002 */
[----:B----4-:R-:W-:-:S04]  /*6d6e0*/  @!P0 LOP3.LUT R5, R5, R4, RZ, 0x3c, !PT ;  /* 0x0000000405058212 */ /* 0x010fc800078e3cff */
[----:B------:R-:W-:-:S04]  /*6d6f0*/  @!P0 LOP3.LUT R4, R5, R4, RZ, 0x3c, !PT ;  /* 0x0000000405048212 */ /* 0x000fc800078e3cff */
[----:B------:R-:W-:-:S05]  /*6d700*/  @!P0 LOP3.LUT R5, R5, R4, RZ, 0x3c, !PT ;  /* 0x0000000405058212 */ /* 0x000fca00078e3cff */
[----:B------:R-:W2:Y:S04]  /*6d710*/  @!P0 LDG.E.U16 R2, [R4.64] ;  /* 0x0000000804028981 */ /* 0x000ea8000c1e1500 */
[----:B---3--:R-:W-:Y:S04]  /*6d720*/  STL [R1+0x30d8], R3 ;  /* 0x0030d80301007387 */ /* 0x008fe80000100800 */
        /* <DEDUP_REMOVED lines=61> */
[----:B---3--:R0:W-:Y:S04]  /*6db00*/  STL [R1+0x64], R10 ;  /* 0x0000640a01007387 */ /* 0x0081e80000100800 */
[----:B0-----:R-:W3:Y:S04]  /*6db10*/  LDL R10, [R1+0x2ea0] ;  /* 0x002ea000010a7983 */ /* 0x001ee80000100800 */
[----:B--2---:R0:W-:Y:S04]  /*6db20*/  STL [R1+0x60], R2 ;  /* 0x0000600201007387 */ /* 0x0041e80000100800 */
[----:B0-----:R-:W2:Y:S01]  /*6db30*/  LDL.LU R2, [R1+0x327c] ;  /* 0x00327c0001027983 */ /* 0x001ea20000300800 */
[----:B------:R-:W4:Y:S02]  /*6db40*/  LDL R4, [R1+0x2e74] ;  /* 0x002e740001047983 */ /* 0x000f240000100800 */
[----:B------:R-:W4:Y:S02]  /*6db50*/  LDL R5, [R1+0x2e80] ;  /* 0x002e800001057983 */ /* 0x000f240000100800 */
[----:B----4-:R-:W-:-:S02]  /*6db60*/  @!P0 LOP3.LUT R5, R5, R4, RZ, 0x3c, !PT ;  /* 0x0000000405058212 */ /* 0x010fc400078e3cff */
[----:B--2---:R-:W-:Y:S02]  /*6db70*/  PRMT R2, RZ, 0x7610, R2 ;  /* 0x00007610ff027816 */ /* 0x004fe40000000002 */
[----:B------:R-:W-:-:S04]  /*6db80*/  @!P0 LOP3.LUT R4, R5, R4, RZ, 0x3c, !PT ;  /* 0x0000000405048212 */ /* 0x000fc800078e3cff */
[----:B------:R-:W-:-:S05]  /*6db90*/  @!P0 LOP3.LUT R5, R5, R4, RZ, 0x3c, !PT ;  /* 0x0000000405058212 */ /* 0x000fca00078e3cff */
[----:B------:R-:W2:Y:S04]  /*6dba0*/  @!P0 LDG.E.U16 R2, [R4.64] ;  /* 0x0000000804028981 */ /* 0x000ea8000c1e1500 */
        /* <DEDUP_REMOVED lines=30> */
[----:B---3--:R-:W-:-:S02]  /*6dd90*/  @!P0 IMAD.MOV.U32 R4, RZ, RZ, R10 ;  /* 0x000000ffff048224 */ /* 0x008fc400078e000a */
[----:B------:R-:W3:Y:S01]  /*6dda0*/  LDL R10, [R1+0x2fc8] ;  /* 0x002fc800010a7983 */ /* 0x000ee20000100800 */
[----:B--2---:R-:W-:-:S06]  /*6ddb0*/  PRMT R2, RZ, 0x7610, R2 ;  /* 0x00007610ff027816 */ /* 0x004fcc0000000002 */
[----:B----4-:R-:W2:Y:S04]  /*6ddc0*/  @!P0 LDG.E.U16 R2, [R4.64] ;  /* 0x0000000804028981 */ /* 0x010ea8000c1e1500 */
[----:B--2---:R0:W-:Y:S04]  /*6ddd0*/  STL [R1+0x4c], R2 ;  /* 0x00004c0201007387 */ /* 0x0041e80000100800 */
[----:B0-----:R-:W2:Y:S01]  /*6dde0*/  LDL.LU R2, [R1+0x3268] ;  /* 0x0032680001027983 */ /* 0x001ea20000300800 */
[----:B------:R-:W4:Y:S02]  /*6ddf0*/  LDL R4, [R1+0x2ebc] ;  /* 0x002ebc0001047983 */ /* 0x000f240000100800 */
[----:B------:R-:W4:Y:S01]  /*6de00*/  LDL R5, [R1+0x2ec8] ;  /* 0x002ec80001057983 */ /* 0x000f220000100800 */
[----:B------:R-:W-:-:S02]  /*6de10*/  PRMT R14, RZ, 0x7610, R14 ;  /* 0x00007610ff0e7816 */ /* 0x000fc4000000000e */
[----:B----4-:R-:W-:-:S04]  /*6de20*/  @!P4 LOP3.LUT R5, R5, R4, RZ, 0x3c, !PT ;  /* 0x000000040505c212 */ /* 0x010fc800078e3cff */
[----:B------:R-:W-:-:S04]  /*6de30*/  @!P4 LOP3.LUT R4, R5, R4, RZ, 0x3c, !PT ;  /* 0x000000040504c212 */ /* 0x000fc800078e3cff */
[----:B------:R-:W-:-:S05]  /*6de40*/  @!P4 LOP3.LUT R5, R5, R4, RZ, 0x3c, !PT ;  /* 0x000000040505c212 */ /* 0x000fca00078e3cff */
[----:B------:R0:W4:Y:S04]  /*6de50*/  @!P4 LDG.E.U16 R14, [R4.64] ;  /* 0x00000008040ec981 */ /* 0x000128000c1e1500 */
[----:B0-----:R-:W3:Y:S04]  /*6de60*/  LDL R4, [R1+0x2ec4] ;  /* 0x002ec40001047983 */ /* 0x001ee80000100800 */
[----:B------:R-:W3:Y:S01]  /*6de70*/  LDL R5, [R1+0x2ed0] ;  /* 0x002ed00001057983 */ /* 0x000ee20000100800 */
[----:B--2---:R-:W-:Y:S02]  /*6de80*/  PRMT R2, RZ, 0x7610, R2 ;  /* 0x00007610ff027816 */ /* 0x004fe40000000002 */
[----:B---3--:R-:W-:-:S04]  /*6de90*/  @!P0 LOP3.LUT R5, R5, R4, RZ, 0x3c, !PT ;  /* 0x0000000405058212 */ /* 0x008fc800078e3cff */
[----:B------:R-:W-:-:S04]  /*6dea0*/  @!P0 LOP3.LUT R4, R5, R4, RZ, 0x3c, !PT ;  /* 0x0000000405048212 */ /* 0x000fc800078e3cff */
[----:B------:R-:W-:-:S05]  /*6deb0*/  @!P0 LOP3.LUT R5, R5, R4, RZ, 0x3c, !PT ;  /* 0x0000000405058212 */ /* 0x000fca00078e3cff */
[----:B------:R-:W2:Y:S04]  /*6dec0*/  @!P0 LDG.E.U16 R2, [R4.64] ;  /* 0x0000000804028981 */ /* 0x000ea8000c1e1500 */
[----:B----4-:R0:W-:Y:S04]  /*6ded0*/  STL [R1+0x40], R14 ;  /* 0x0000400e01007387 */ /* 0x0101e80000100800 */
[----:B0-----:R-:W3:Y:S04]  /*6dee0*/  LDL R14, [R1+0x2fd0] ;  /* 0x002fd000010e7983 */ /* 0x001ee80000100800 */
        /* <DEDUP_REMOVED lines=20> */
[----:B------:R-:W4:Y:S01]  /*6e030*/  LDL R5, [R1+0x2fbc] ;  /* 0x002fbc0001057983 */ /* 0x000f220000100800 */
[----:B------:R-:W-:Y:S01]  /*6e040*/  PRMT R7, RZ, 0x7610, R7 ;  /* 0x00007610ff077816 */ /* 0x000fe20000000007 */
[----:B------:R-:W-:Y:S01]  /*6e050*/  @!P4 IMAD.MOV.U32 R4, RZ, RZ, R10 ;  /* 0x000000ffff04c224 */ /* 0x000fe200078e000a */
[----:B------:R-:W-:Y:S01]  /*6e060*/  PRMT R6, RZ, 0x7610, R6 ;  /* 0x00007610ff067816 */ /* 0x000fe20000000006 */
[----:B------:R-:W2:Y:S04]  /*6e070*/  LDL R10, [R1+0x2ee0] ;  /* 0x002ee000010a7983 */ /* 0x000ea80000100800 */
[----:B----4-:R0:W4:Y:S04]  /*6e080*/  @!P4 LDG.E.U16 R7, [R4.64] ;  /* 0x000000080407c981 */ /* 0x010128000c1e1500 */
[----:B0-----:R-:W3:Y:S01]  /*6e090*/  LDL R5, [R1+0x2fc4] ;  /* 0x002fc40001057983 */ /* 0x001ee20000100800 */
[----:B------:R-:W-:-:S03]  /*6e0a0*/  @!P0 IMAD.MOV.U32 R4, RZ, RZ, R14 ;  /* 0x000000ffff048224 */ /* 0x000fc600078e000e */
[----:B----4-:R0:W-:Y:S01]  /*6e0b0*/  STL [R1+0x322c], R7 ;  /* 0x00322c0701007387 */ /* 0x0101e20000100800 */
[----:B--2---:R-:W-:Y:S01]  /*6e0c0*/  PRMT R2, RZ, 0x7610, R2 ;  /* 0x00007610ff027816 */ /* 0x004fe20000000002 */
[----:B------:R-:W2:Y:S02]  /*6e0d0*/  LDL R14, [R1+0x2ee8] ;  /* 0x002ee800010e7983 */ /* 0x000ea40000100800 */
[----:B---3--:R1:W3:Y:S04]  /*6e0e0*/  @!P0 LDG.E.U16 R6, [R4.64] ;  /* 0x0000000804068981 */ /* 0x0082e8000c1e1500 */
[----:B-1----:R-:W4:Y:S04]  /*6e0f0*/  LDL R4, [R1+0x2e9c] ;  /* 0x002e9c0001047983 */ /* 0x002f280000100800 */
[----:B------:R-:W4:Y:S02]  /*6e100*/  LDL R5, [R1+0x2ea8] ;  /* 0x002ea80001057983 */ /* 0x000f240000100800 */
[----:B----4-:R-:W-:-:S04]  /*6e110*/  @!P4 LOP3.LUT R5, R5, R4, RZ, 0x3c, !PT ;  /* 0x000000040505c212 */ /* 0x010fc800078e3cff */
[----:B------:R-:W-:-:S04]  /*6e120*/  @!P4 LOP3.LUT R4, R5, R4, RZ, 0x3c, !PT ;  /* 0x000000040504c212 */ /* 0x000fc800078e3cff */
[----:B------:R-:W-:-:S05]  /*6e130*/  @!P4 LOP3.LUT R5, R5, R4, RZ, 0x3c, !PT ;  /* 0x000000040505c212 */ /* 0x000fca00078e3cff */
[----:B------:R-:W4:Y:S04]  /*6e140*/  @!P4 LDG.E.U16 R2, [R4.64] ;  /* 0x000000080402c981 */ /* 0x000f28000c1e1500 */
[----:B---3--:R-:W-:Y:S01]  /*6e150*/  STL [R1+0x3230], R6 ;  /* 0x0032300601007387 */ /* 0x008fe20000100800 */
[----:B0-----:R-:W-:-:S03]  /*6e160*/  PRMT R7, RZ, 0x7610, R7 ;  /* 0x00007610ff077816 */ /* 0x001fc60000000007 */
[----:B----4-:R0:W-:Y:S04]  /*6e170*/  STL [R1+0x48], R2 ;  /* 0x0000480201007387 */ /* 0x0101e80000100800 */
[----:B0-----:R-:W3:Y:S01]  /*6e180*/  LDL.LU R2, [R1+0x325c] ;  /* 0x00325c0001027983 */ /* 0x001ee20000300800 */
[----:B------:R-:W4:Y:S02]  /*6e190*/  LDL R5, [R1+0x2ea4] ;  /* 0x002ea40001057983 */ /* 0x000f240000100800 */
[----:B------:R-:W-:Y:S02]  /*6e1a0*/  @!P0 IMAD.MOV.U32 R4, RZ, RZ, R11 ;  /* 0x000000ffff048224 */ /* 0x000fe400078e000b */
[----:B------:R-:W2:Y:S04]  /*6e1b0*/  LDL R11, [R1+0x2eec] ;  /* 0x002eec00010b7983 */ /* 0x000ea80000100800 */
[----:B----4-:R0:W4:Y:S04]  /*6e1c0*/  @!P0 LDG.E.U16 R7, [R4.64] ;  /* 0x0000000804078981 */ /* 0x010128000c1e1500 */
[----:B0-----:R-:W2:Y:S04]  /*6e1d0*/  LDL R4, [R1+0x2ecc] ;  /* 0x002ecc0001047983 */ /* 0x001ea80000100800 */
[----:B------:R-:W2:Y:S01]  /*6e1e0*/  LDL R5, [R1+0x2ed8] ;  /* 0x002ed80001057983 */ /* 0x000ea20000100800 */
[----:B---3--:R-:W-:-:S02]  /*6e1f0*/  PRMT R2, RZ, 0x7610, R2 ;  /* 0x00007610ff027816 */ /* 0x008fc40000000002 */
[----:B--2---:R-:W-:-:S04]  /*6e200*/  @!P4 LOP3.LUT R5, R5, R4, RZ, 0x3c, !PT ;  /* 0x000000040505c212 */ /* 0x004fc800078e3cff */
        /* <DEDUP_REMOVED lines=19> */
[----:B0-----:R-:W4:Y:S04]  /*6e340*/  LDL R9, [R1+0x2f08] ;  /* 0x002f080001097983 */ /* 0x001f280000100800 */
[----:B-1----:R-:W2:Y:S04]  /*6e350*/  LDL R4, [R1+0x2ee4] ;  /* 0x002ee40001047983 */ /* 0x002ea80000100800 */
[----:B------:R-:W2:Y:S02]  /*6e360*/  LDL R5, [R1+0x2ef0] ;  /* 0x002ef00001057983 */ /* 0x000ea40000100800 */
[----:B--2---:R-:W-:-:S04]  /*6e370*/  @!P0 LOP3.LUT R5, R5, R4, RZ, 0x3c, !PT ;  /* 0x0000000405058212 */ /* 0x004fc800078e3cff */
[----:B------:R-:W-:-:S04]  /*6e380*/  @!P0 LOP3.LUT R4, R5, R4, RZ, 0x3c, !PT ;  /* 0x0000000405048212 */ /* 0x000fc800078e3cff */
[----:B------:R-:W-:-:S05]  /*6e390*/  @!P0 LOP3.LUT R5, R5, R4, RZ, 0x3c, !PT ;  /* 0x0000000405058212 */ /* 0x000fca00078e3cff */
[----:B------:R-:W2:Y:S04]  /*6e3a0*/  @!P0 LDG.E.U16 R2, [R4.64] ;  /* 0x0000000804028981 */ /* 0x000ea8000c1e1500 */
[----:B---3--:R0:W-:Y:S04]  /*6e3b0*/  STL [R1+0x30], R8 ;  /* 0x0000300801007387 */ /* 0x0081e80000100800 */
[----:B0-----:R-:W3:Y:S04]  /*6e3c0*/  LDL R8, [R1+0x2f10] ;  /* 0x002f100001087983 */ /* 0x001ee80000100800 */
[----:B--2---:R0:W-:Y:S04]  /*6e3d0*/  STL [R1+0x2c], R2 ;  /* 0x00002c0201007387 */ /* 0x0041e80000100800 */
[----:B0-----:R-:W2:Y:S01]  /*6e3e0*/  LDL.LU R2, [R1+0x3254] ;  /* 0x0032540001027983 */ /* 0x001ea20000300800 */
[----:B------:R-:W-:-:S02]  /*6e3f0*/  @!P4 IMAD.MOV.U32 R4, RZ, RZ, R7 ;  /* 0x000000ffff04c224 */ /* 0x000fc400078e0007 */
[----:B------:R-:W-:Y:S02]  /*6e400*/  @!P4 IMAD.MOV.U32 R5, RZ, RZ, R11 ;  /* 0x000000ffff05c224 */ /* 0x000fe400078e000b */
[----:B------:R-:W3:Y:S01]  /*6e410*/  LDL R7, [R1+0x2f18] ;  /* 0x002f180001077983 */ /* 0x000ee20000100800 */
[----:B------:R-:W3:Y:S01]  /*6e420*/  LDL R11, [R1+0x2f0c] ;  /* 0x002f0c00010b7983 */ /* 0x000ee20000100800 */
[----:B--2---:R-:W-:-:S06]  /*6e430*/  PRMT R2, RZ, 0x7610, R2 ;  /* 0x00007610ff027816 */ /* 0x004fcc0000000002 */
[----:B------:R-:W2:Y:S04]  /*6e440*/  @!P4 LDG.E.U16 R2, [R4.64] ;  /* 0x000000080402c981 */ /* 0x000ea8000c1e1500 */
[----:B--2---:R0:W-:Y:S04]  /*6e450*/  STL [R1+0x28], R2 ;  /* 0x0000280201007387 */ /* 0x0041e80000100800 */
[----:B0-----:R-:W2:Y:S01]  /*6e460*/  LDL.LU R2, [R1+0x3250] ;  /* 0x0032500001027983 */ /* 0x001ea20000300800 */
[----:B------:R-:W2:Y:S02]  /*6e470*/  LDL R4, [R1+0x2ef4] ;  /* 0x002ef40001047983 */ /* 0x000ea40000100800 */
[----:B------:R-:W2:Y:S01]  /*6e480*/  LDL R5, [R1+0x2f00] ;  /* 0x002f000001057983 */ /* 0x000ea20000100800 */
[----:B------:R-:W-:-:S02]  /*6e490*/  PRMT R15, RZ, 0x7610, R15 ;  /* 0x00007610ff0f7816 */ /* 0x000fc4000000000f */
[----:B------:R-:W-:Y:S02]  /*6e4a0*/  PRMT R16, RZ, 0x7610, R16 ;  /* 0x00007610ff107816 */ /* 0x000fe40000000010 */
[-C--:B--2---:R-:W-:Y:S02]  /*6e4b0*/  @!P0 LOP3.LUT R5, R5, R4.reuse, RZ, 0x3c, !PT ;  /* 0x0000000405058212 */ /* 0x084fe400078e3cff */
[----:B------:R-:W-:Y:S02]  /*6e4c0*/  PRMT R2, RZ, 0x7610, R2 ;  /* 0x00007610ff027816 */ /* 0x000fe40000000002 */
[----:B------:R-:W-:-:S04]  /*6e4d0*/  @!P0 LOP3.LUT R4, R5, R4, RZ, 0x3c, !PT ;  /* 0x0000000405048212 */ /* 0x000fc800078e3cff */
[----:B------:R-:W-:-:S05]  /*6e4e0*/  @!P0 LOP3.LUT R5, R5, R4, RZ, 0x3c, !PT ;  /* 0x0000000405058212 */ /* 0x000fca00078e3cff */
[----:B------:R4:W2:Y:S02]  /*6e4f0*/  @!P0 LDG.E.U16 R2, [R4.64] ;  /* 0x0000000804028981 */ /* 0x0008a4000c1e1500 */
[----:B----4-:R-:W-:Y:S02]  /*6e500*/  @!P4 IMAD.MOV.U32 R4, RZ, RZ, R9 ;  /* 0x000000ffff04c224 */ /* 0x010fe400078e0009 */
[----:B------:R-:W-:-:S05]  /*6e510*/  @!P4 IMAD.MOV.U32 R5, RZ, RZ, R10 ;  /* 0x000000ffff05c224 */ /* 0x000fca00078e000a */
[----:B------:R3:W4:Y:S02]  /*6e520*/  @!P4 LDG.E.U16 R15, [R4.64] ;  /* 0x00000008040fc981 */ /* 0x000724000c1e1500 */
[----:B---3--:R-:W-:Y:S02]  /*6e530*/  @!P0 IMAD.MOV.U32 R4, RZ, RZ, R8 ;  /* 0x000000ffff048224 */ /* 0x008fe400078e0008 */
[----:B------:R-:W-:-:S05]  /*6e540*/  @!P0 IMAD.MOV.U32 R5, RZ, RZ, R14 ;  /* 0x000000ffff058224 */ /* 0x000fca00078e000e */
[----:B------:R0:W3:Y:S01]  /*6e550*/  @!P0 LDG.E.U16 R16, [R4.64] ;  /* 0x0000000804108981 */ /* 0x0000e2000c1e1500 */
[----:B------:R-:W-:Y:S01]  /*6e560*/  PRMT R3, RZ, 0x7610, R3 ;  /* 0x00007610ff037816 */ /* 0x000fe20000000003 */
[----:B0-----:R-:W-:Y:S02]  /*6e570*/  @!P4 IMAD.MOV.U32 R4, RZ, RZ, R7 ;  /* 0x000000ffff04c224 */ /* 0x001fe400078e0007 */
[----:B------:R-:W-:-:S05]  /*6e580*/  @!P4 IMAD.MOV.U32 R5, RZ, RZ, R11 ;  /* 0x000000ffff05c224 */ /* 0x000fca00078e000b */
[----:B------:R-:W4:Y:S04]  /*6e590*/  @!P4 LDG.E.U16 R3, [R4.64] ;  /* 0x000000080403c981 */ /* 0x000f28000c1e1500 */
[----:B--2---:R0:W-:Y:S04]  /*6e5a0*/  STL [R1+0x24], R2 ;  /* 0x0000240201007387 */ /* 0x0041e80000100800 */
[----:B0-----:R-:W2:Y:S01]  /*6e5b0*/  LDL.LU R2, [R1+0x324c] ;  /* 0x00324c0001027983 */ /* 0x001ea20000300800 */
[----:B------:R-:W2:Y:S02]  /*6e5c0*/  LDL R10, [R1+0x2f14] ;  /* 0x002f1400010a7983 */ /* 0x000ea40000100800 */
[----:B------:R-:W2:Y:S02]  /*6e5d0*/  LDL R9, [R1+0x2f20] ;  /* 0x002f200001097983 */ /* 0x000ea40000100800 */
[----:B------:R-:W2:Y:S01]  /*6e5e0*/  LDL R8, [R1+0x2f28] ;  /* 0x002f280001087983 */ /* 0x000ea20000100800 */
[----:B---3--:R0:W-:Y:S04]  /*6e5f0*/  STL [R1+0x313c], R16 ;  /* 0x00313c1001007387 */ /* 0x0081e80000100800 */
[----:B0-----:R-:W3:Y:S01]  /*6e600*/  LDL R16, [R1+0x2f1c] ;  /* 0x002f1c0001107983 */ /* 0x001ee20000100800 */
[----:B----4-:R0:W-:Y:S03]  /*6e610*/  STL [R1+0x20], R15 ;  /* 0x0000200f01007387 */ /* 0x0101e60000100800 */
[----:B------:R-:W4:Y:S01]  /*6e620*/  LDL R14, [R1+0x2f30] ;  /* 0x002f3000010e7983 */ /* 0x000f220000100800 */
[----:B------:R-:W-:-:S02]  /*6e630*/  PRMT R0, RZ, 0x7610, R0 ;  /* 0x00007610ff007816 */ /* 0x000fc40000000000 */
[----:B------:R-:W-:Y:S01]  /*6e640*/  PRMT R6, RZ, 0x7610, R6 ;  /* 0x00007610ff067816 */ /* 0x000fe20000000006 */
[----:B------:R-:W4:Y:S04]  /*6e650*/  LDL R11, [R1+0x2f4c] ;  /* 0x002f4c00010b7983 */ /* 0x000f280000100800 */
[----:B------:R-:W4:Y:S04]  /*6e660*/  LDL R7, [R1+0x2f58] ;  /* 0x002f580001077983 */ /* 0x000f280000100800 */
[----:B0-----:R-:W4:Y:S01]  /*6e670*/  LDL R15, [R1+0x2f24] ;  /* 0x002f2400010f7983 */ /* 0x001f220000100800 */
[----:B------:R0:W-:Y:S02]  /*6e680*/  STL [R1+0x30f8], R3 ;  /* 0x0030f80301007387 */ /* 0x0001e40000100800 */
[----:B--2---:R-:W-:-:S02]  /*6e690*/  @!P0 IMAD.MOV.U32 R5, RZ, RZ, R10 ;  /* 0x000000ffff058224 */ /* 0x004fc400078e000a */
[----:B------:R-:W-:Y:S01]  /*6e6a0*/  @!P0 IMAD.MOV.U32 R4, RZ, RZ, R9 ;  /* 0x000000ffff048224 */ /* 0x000fe200078e0009 */
[----:B------:R-:W-:Y:S01]  /*6e6b0*/  PRMT R2, RZ, 0x7610, R2 ;  /* 0x00007610ff027816 */ /* 0x000fe20000000002 */
[----:B------:R-:W2:Y:S04]  /*6e6c0*/  LDL R10, [R1+0x2f54] ;  /* 0x002f5400010a7983 */ /* 0x000ea80000100800 */
[----:B------:R1:W2:Y:S04]  /*6e6d0*/  @!P0 LDG.E.U16 R0, [R4.64] ;  /* 0x0000000804008981 */ /* 0x0002a8000c1e1500 */
[----:B------:R-:W2:Y:S01]  /*6e6e0*/  LDL R9, [R1+0x2f60] ;  /* 0x002f600001097983 */ /* 0x000ea20000100800 */
[----:B-1----:R-:W-:-:S02]  /*6e6f0*/  @!P4 IMAD.MOV.U32 R4, RZ, RZ, R8 ;  /* 0x000000ffff04c224 */ /* 0x002fc400078e0008 */
[----:B---3--:R-:W-:-:S05]  /*6e700*/  @!P4 IMAD.MOV.U32 R5, RZ, RZ, R16 ;  /* 0x000000ffff05c224 */ /* 0x008fca00078e0010 */
[----:B------:R4:W3:Y:S02]  /*6e710*/  @!P4 LDG.E.U16 R6, [R4.64] ;  /* 0x000000080406c981 */ /* 0x0008e4000c1e1500 */
[----:B----4-:R-:W-:Y:S02]  /*6e720*/  @!P0 IMAD.MOV.U32 R4, RZ, RZ, R14 ;  /* 0x000000ffff048224 */ /* 0x010fe400078e000e */
[----:B------:R-:W-:-:S05]  /*6e730*/  @!P0 IMAD.MOV.U32 R5, RZ, RZ, R15 ;  /* 0x000000ffff058224 */ /* 0x000fca00078e000f */
[----:B------:R1:W4:Y:S01]  /*6e740*/  @!P0 LDG.E.U16 R2, [R4.64] ;  /* 0x0000000804028981 */ /* 0x000322000c1e1500 */
[----:B0-----:R-:W-:Y:S02]  /*6e750*/  PRMT R3, RZ, 0x7610, R3 ;  /* 0x00007610ff037816 */ /* 0x001fe40000000003 */
[----:B------:R-:W-:Y:S01]  /*6e760*/  PRMT R28, RZ, 0x7610, R28 ;  /* 0x00007610ff1c7816 */ /* 0x000fe2000000001c */
[----:B-1----:R-:W-:Y:S02]  /*6e770*/  @!P4 IMAD.MOV.U32 R4, RZ, RZ, R7 ;  /* 0x000000ffff04c224 */ /* 0x002fe400078e0007 */
[----:B------:R-:W-:-:S05]  /*6e780*/  @!P4 IMAD.MOV.U32 R5, RZ, RZ, R11 ;  /* 0x000000ffff05c224 */ /* 0x000fca00078e000b */
[----:B------:R0:W4:Y:S04]  /*6e790*/  @!P4 LDG.E.U16 R3, [R4.64] ;  /* 0x000000080403c981 */ /* 0x000128000c1e1500 */
[----:B--2---:R-:W-:Y:S01]  /*6e7a0*/  STL [R1+0x30fc], R0 ;  /* 0x0030fc0001007387 */ /* 0x004fe20000100800 */
[----:B------:R-:W2:Y:S02]  /*6e7b0*/  LDL R8, [R1+0x2f5c] ;  /* 0x002f5c0001087983 */ /* 0x000ea40000100800 */
[----:B0-----:R-:W-:Y:S02]  /*6e7c0*/  @!P0 IMAD.MOV.U32 R4, RZ, RZ, R9 ;  /* 0x000000ffff048224 */ /* 0x001fe400078e0009 */
[----:B------:R-:W-:-:S05]  /*6e7d0*/  @!P0 IMAD.MOV.U32 R5, RZ, RZ, R10 ;  /* 0x000000ffff058224 */ /* 0x000fca00078e000a */
[----:B------:R2:W2:Y:S04]  /*6e7e0*/  @!P0 LDG.E.U16 R28, [R4.64] ;  /* 0x00000008041c8981 */ /* 0x0004a8000c1e1500 */
[----:B---3--:R0:W-:Y:S04]  /*6e7f0*/  STL [R1+0x10], R6 ;  /* 0x0000100601007387 */ /* 0x0081e80000100800 */
[----:B0-----:R-:W3:Y:S04]  /*6e800*/  LDL R6, [R1+0x2f68] ;  /* 0x002f680001067983 */ /* 0x001ee80000100800 */
[----:B----4-:R0:W-:Y:S01]  /*6e810*/  STL [R1+0x30dc], R2 ;  /* 0x0030dc0201007387 */ /* 0x0101e20000100800 */
[----:B------:R-:W4:Y:S02]  /*6e820*/  LDL R11, [R1+0x2f64] ;  /* 0x002f6400010b7983 */ /* 0x000f240000100800 */
[----:B------:R-:W4:Y:S01]  /*6e830*/  LDL R7, [R1+0x2f70] ;  /* 0x002f700001077983 */ /* 0x000f220000100800 */
[----:B------:R-:W-:-:S02]  /*6e840*/  PRMT R26, RZ, 0x7610, R26 ;  /* 0x00007610ff1a7816 */ /* 0x000fc4000000001a */
[----:B------:R-:W-:Y:S01]  /*6e850*/  PRMT R24, RZ, 0x7610, R24 ;  /* 0x00007610ff187816 */ /* 0x000fe20000000018 */
[----:B------:R1:W-:Y:S04]  /*6e860*/  STL [R1+0x31f8], R3 ;  /* 0x0031f80301007387 */ /* 0x0003e80000100800 */
[----:B0-----:R-:W4:Y:S01]  /*6e870*/  LDL R2, [R1+0x2f6c] ;  /* 0x002f6c0001027983 */ /* 0x001f220000100800 */
[----:B------:R-:W4:Y:S02]  /*6e880*/  LDL R0, [R1+0x2f78] ;  /* 0x002f780001007983 */ /* 0x000f240000100800 */
[----:B--2---:R-:W-:Y:S01]  /*6e890*/  @!P4 IMAD.MOV.U32 R5, RZ, RZ, R8 ;  /* 0x000000ffff05c224 */ /* 0x004fe200078e0008 */
[----:B------:R-:W-:Y:S01]  /*6e8a0*/  STL [R1+0x31fc], R28 ;  /* 0x0031fc1c01007387 */ /* 0x000fe20000100800 */
[----:B------:R-:W2:Y:S02]  /*6e8b0*/  LDL R10, [R1+0x2f74] ;  /* 0x002f7400010a7983 */ /* 0x000ea40000100800 */
[----:B------:R-:W2:Y:S02]  /*6e8c0*/  LDL R9, [R1+0x2f80] ;  /* 0x002f800001097983 */ /* 0x000ea40000100800 */
[----:B------:R-:W2:Y:S02]  /*6e8d0*/  LDL R8, [R1+0x2fcc] ;  /* 0x002fcc0001087983 */ /* 0x000ea40000100800 */
[----:B---3--:R-:W-:-:S02]  /*6e8e0*/  @!P4 IMAD.MOV.U32 R4, RZ, RZ, R6 ;  /* 0x000000ffff04c224 */ /* 0x008fc400078e0006 */
[----:B------:R-:W3:Y:S04]  /*6e8f0*/  LDL R6, [R1+0x2fd8] ;  /* 0x002fd80001067983 */ /* 0x000ee80000100800 */
[----:B------:R4:W3:Y:S02]  /*6e900*/  @!P4 LDG.E.U16 R26, [R4.64] ;  /* 0x00000008041ac981 */ /* 0x0008e4000c1e1500 */
[----:B----4-:R-:W-:Y:S02]  /*6e910*/  @!P0 IMAD.MOV.U32 R4, RZ, RZ, R7 ;  /* 0x000000ffff048224 */ /* 0x010fe400078e0007 */
[----:B------:R-:W-:-:S05]  /*6e920*/  @!P0 IMAD.MOV.U32 R5, RZ, RZ, R11 ;  /* 0x000000ffff058224 */ /* 0x000fca00078e000b */
[----:B------:R0:W4:Y:S01]  /*6e930*/  @!P0 LDG.E.U16 R24, [R4.64] ;  /* 0x0000000804188981 */ /* 0x000122000c1e1500 */
[----:B------:R-:W-:Y:S02]  /*6e940*/  PRMT R22, RZ, 0x7610, R22 ;  /* 0x00007610ff167816 */ /* 0x000fe40000000016 */
[----:B------:R-:W-:Y:S01]  /*6e950*/  PRMT R20, RZ, 0x7610, R20 ;  /* 0x00007610ff147816 */ /* 0x000fe20000000014 */
[----:B0-----:R-:W-:Y:S02]  /*6e960*/  @!P4 IMAD.MOV.U32 R4, RZ, RZ, R0 ;  /* 0x000000ffff04c224 */ /* 0x001fe400078e0000 */
[----:B------:R-:W-:-:S05]  /*6e970*/  @!P4 IMAD.MOV.U32 R5, RZ, RZ, R2 ;  /* 0x000000ffff05c224 */ /* 0x000fca00078e0002 */
[----:B------:R2:W4:Y:S02]  /*6e980*/  @!P4 LDG.E.U16 R22, [R4.64] ;  /* 0x000000080416c981 */ /* 0x000524000c1e1500 */
[----:B--2---:R-:W-:Y:S02]  /*6e990*/  @!P0 IMAD.MOV.U32 R5, RZ, RZ, R10 ;  /* 0x000000ffff058224 */ /* 0x004fe400078e000a */
[----:B------:R-:W-:-:S05]  /*6e9a0*/  @!P0 IMAD.MOV.U32 R4, RZ, RZ, R9 ;  /* 0x000000ffff048224 */ /* 0x000fca00078e0009 */
[----:B------:R0:W2:Y:S01]  /*6e9b0*/  @!P0 LDG.E.U16 R20, [R4.64] ;  /* 0x0000000804148981 */ /* 0x0000a2000c1e1500 */
[----:B------:R-:W-:-:S03]  /*6e9c0*/  @!P4 IMAD.MOV.U32 R9, RZ, RZ, R8 ;  /* 0x000000ffff09c224 */ /* 0x000fc600078e0008 */
[----:B---3--:R-:W-:Y:S01]  /*6e9d0*/  STL [R1+0x31b4], R26 ;  /* 0x0031b41a01007387 */ /* 0x008fe20000100800 */
[----:B------:R-:W3:Y:S02]  /*6e9e0*/  LDL R7, [R1+0x2fd4] ;  /* 0x002fd40001077983 */ /* 0x000ee40000100800 */
[----:B-1----:R-:W3:Y:S01]  /*6e9f0*/  LDL R3, [R1+0x2fe0] ;  /* 0x002fe00001037983 */ /* 0x002ee20000100800 */
[----:B0-----:R-:W-:Y:S01]  /*6ea00*/  PRMT R5, RZ, 0x7610, R5 ;  /* 0x00007610ff057816 */ /* 0x001fe20000000005 */
[----:B------:R-:W-:-:S05]  /*6ea10*/  @!P4 IMAD.MOV.U32 R8, RZ, RZ, R6 ;  /* 0x000000ffff08c224 */ /* 0x000fca00078e0006 */
[----:B------:R3:W3:Y:S04]  /*6ea20*/  @!P4 LDG.E.U16 R5, [R8.64] ;  /* 0x000000080805c981 */ /* 0x0006e8000c1e1500 */
[----:B----4-:R-:W-:Y:S01]  /*6ea30*/  STL [R1+0x31b8], R24 ;  /* 0x0031b81801007387 */ /* 0x010fe20000100800 */
[----:B------:R-:W4:Y:S02]  /*6ea40*/  LDL R2, [R1+0x2f7c] ;  /* 0x002f7c0001027983 */ /* 0x000f240000100800 */
[----:B------:R-:W4:Y:S01]  /*6ea50*/  LDL R0, [R1+0x2f88] ;  /* 0x002f880001007983 */ /* 0x000f220000100800 */
[----:B------:R-:W-:Y:S02]  /*6ea60*/  PRMT R4, RZ, 0x7610, R4 ;  /* 0x00007610ff047816 */ /* 0x000fe40000000004 */
[----:B------:R-:W-:Y:S01]  /*6ea70*/  PRMT R18, RZ, 0x7610, R18 ;  /* 0x00007610ff127816 */ /* 0x000fe20000000012 */
[----:B------:R-:W-:Y:S04]  /*6ea80*/  STL [R1+0x3180], R22 ;  /* 0x0031801601007387 */ /* 0x000fe80000100800 */
[----:B--2---:R-:W-:Y:S01]  /*6ea90*/  STL [R1+0x3184], R20 ;  /* 0x0031841401007387 */ /* 0x004fe20000100800 */
[----:B------:R-:W2:Y:S02]  /*6eaa0*/  LDL R6, [R1+0x2f90] ;  /* 0x002f900001067983 */ /* 0x000ea40000100800 */
[----:B------:R-:W2:Y:S02]  /*6eab0*/  LDL R11, [R1+0x2f84] ;  /* 0x002f8400010b7983 */ /* 0x000ea40000100800 */
[----:B---3--:R-:W-:-:S02]  /*6eac0*/  @!P0 IMAD.MOV.U32 R9, RZ, RZ, R7 ;  /* 0x000000ffff098224 */ /* 0x008fc400078e0007 */
[----:B------:R-:W-:-:S05]  /*6ead0*/  @!P0 IMAD.MOV.U32 R8, RZ, RZ, R3 ;  /* 0x000000ffff088224 */ /* 0x000fca00078e0003 */
[----:B------:R4:W3:Y:S02]  /*6eae0*/  @!P0 LDG.E.U16 R4, [R8.64] ;  /* 0x0000000808048981 */ /* 0x0008e4000c1e1500 */
[----:B----4-:R-:W-:Y:S02]  /*6eaf0*/  @!P4 IMAD.MOV.U32 R9, RZ, RZ, R2 ;  /* 0x000000ffff09c224 */ /* 0x010fe400078e0002 */
[----:B------:R-:W-:-:S05]  /*6eb00*/  @!P4 IMAD.MOV.U32 R8, RZ, RZ, R0 ;  /* 0x000000ffff08c224 */ /* 0x000fca00078e0000 */
[----:B------:R2:W4:Y:S04]  /*6eb10*/  @!P4 LDG.E.U16 R18, [R8.64] ;  /* 0x000000080812c981 */ /* 0x000528000c1e1500 */
[----:B------:R-:W-:Y:S01]  /*6eb20*/  STL [R1+0x3200], R5 ;  /* 0x0032000501007387 */ /* 0x000fe20000100800 */
[----:B------:R-:W4:Y:S02]  /*6eb30*/  LDL R10, [R1+0x2f8c] ;  /* 0x002f8c00010a7983 */ /* 0x000f240000100800 */
[----:B------:R-:W4:Y:S01]  /*6eb40*/  LDL R3, [R1+0x2f98] ;  /* 0x002f980001037983 */ /* 0x000f220000100800 */
[----:B------:R-:W-:Y:S01]  /*6eb50*/  PRMT R13, RZ, 0x7610, R13 ;  /* 0x00007610ff0d7816 */ /* 0x000fe2000000000d */
[----:B--2---:R-:W-:Y:S02]  /*6eb60*/  @!P0 IMAD.MOV.U32 R8, RZ, RZ, R6 ;  /* 0x000000ffff088224 */ /* 0x004fe400078e0006 */
[----:B------:R-:W-:-:S05]  /*6eb70*/  @!P0 IMAD.MOV.U32 R9, RZ, RZ, R11 ;  /* 0x000000ffff098224 */ /* 0x000fca00078e000b */
[----:B------:R0:W2:Y:S04]  /*6eb80*/  @!P0 LDG.E.U16 R13, [R8.64] ;  /* 0x00000008080d8981 */ /* 0x0000a8000c1e1500 */
[----:B---3--:R1:W-:Y:S01]  /*6eb90*/  STL [R1+0x3204], R4 ;  /* 0x0032040401007387 */ /* 0x0083e20000100800 */
[----:B------:R-:W3:Y:S02]  /*6eba0*/  LDL R7, [R1+0x2f94] ;  /* 0x002f940001077983 */ /* 0x000ee40000100800 */
[----:B------:R-:W3:Y:S02]  /*6ebb0*/  LDL R2, [R1+0x2f9c] ;  /* 0x002f9c0001027983 */ /* 0x000ee40000100800 */
[----:B------:R-:W3:Y:S01]  /*6ebc0*/  LDL R0, [R1+0x2fa8] ;  /* 0x002fa80001007983 */ /* 0x000ee20000100800 */
[----:B-1----:R-:W3:Y:S04]  /*6ebd0*/  LDL R4, [R1+0x2fa0] ;  /* 0x002fa00001047983 */ /* 0x002ee80000100800 */
[----:B----4-:R-:W-:Y:S01]  /*6ebe0*/  STL [R1+0x3140], R18 ;  /* 0x0031401201007387 */ /* 0x010fe20000100800 */
[----:B------:R-:W4:Y:S02]  /*6ebf0*/  LDL R6, [R1+0x2fa4] ;  /* 0x002fa40001067983 */ /* 0x000f240000100800 */
[----:B------:R-:W4:Y:S01]  /*6ec00*/  LDL R5, [R1+0x2fb0] ;  /* 0x002fb00001057983 */ /* 0x000f220000100800 */
[----:B0-----:R-:W-:Y:S01]  /*6ec10*/  PRMT R8, RZ, 0x7610, R8 ;  /* 0x00007610ff087816 */ /* 0x001fe20000000008 */
[----:B------:R-:W-:-:S02]  /*6ec20*/  @!P4 IMAD.MOV.U32 R11, RZ, RZ, R10 ;  /* 0x000000ffff0bc224 */ /* 0x000fc400078e000a */
[----:B------:R-:W-:-:S05]  /*6ec30*/  @!P4 IMAD.MOV.U32 R10, RZ, RZ, R3 ;  /* 0x000000ffff0ac224 */ /* 0x000fca00078e0003 */
[----:B------:R3:W4:Y:S01]  /*6ec40*/  @!P4 LDG.E.U16 R8, [R10.64] ;  /* 0x000000080a08c981 */ /* 0x000722000c1e1500 */
[----:B------:R-:W-:-:S03]  /*6ec50*/  PRMT R9, RZ, 0x7610, R9 ;  /* 0x00007610ff097816 */ /* 0x000fc60000000009 */
[----:B--2---:R-:W-:Y:S01]  /*6ec60*/  STL [R1+0x3144], R13 ;  /* 0x0031440d01007387 */ /* 0x004fe20000100800 */
[----:B------:R-:W2:Y:S02]  /*6ec70*/  LDL R3, [R1+0x2fe8] ;  /* 0x002fe80001037983 */ /* 0x000ea40000100800 */
[----:B---3--:R-:W-:Y:S02]  /*6ec80*/  @!P0 IMAD.MOV.U32 R11, RZ, RZ, R7 ;  /* 0x000000ffff0b8224 */ /* 0x008fe400078e0007 */
[----:B------:R-:W-:Y:S02]  /*6ec90*/  @!P4 IMAD.MOV.U32 R15, RZ, RZ, R2 ;  /* 0x000000ffff0fc224 */ /* 0x000fe400078e0002 */
[----:B------:R-:W-:Y:S02]  /*6eca0*/  @!P4 IMAD.MOV.U32 R14, RZ, RZ, R0 ;  /* 0x000000ffff0ec224 */ /* 0x000fe400078e0000 */
[----:B------:R-:W-:-:S05]  /*6ecb0*/  @!P0 IMAD.MOV.U32 R10, RZ, RZ, R4 ;  /* 0x000000ffff0a8224 */ /* 0x000fca00078e0004 */
[----:B------:R0:W3:Y:S02]  /*6ecc0*/  @!P0 LDG.E.U16 R9, [R10.64] ;  /* 0x000000080a098981 */ /* 0x0000e4000c1e1500 */
[----:B0-----:R-:W-:Y:S02]  /*6ecd0*/  PRMT R10, RZ, 0x7610, R10 ;  /* 0x00007610ff0a7816 */ /* 0x001fe4000000000a */
[----:B------:R-:W-:-:S04]  /*6ece0*/  PRMT R11, RZ, 0x7610, R11 ;  /* 0x00007610ff0b7816 */ /* 0x000fc8000000000b */
[----:B------:R4:W3:Y:S02]  /*6ecf0*/  @!P4 LDG.E.U16 R10, [R14.64] ;  /* 0x000000080e0ac981 */ /* 0x0008e4000c1e1500 */
[----:B----4-:R-:W-:Y:S02]  /*6ed00*/  @!P0 IMAD.MOV.U32 R14, RZ, RZ, R5 ;  /* 0x000000ffff0e8224 */ /* 0x010fe400078e0005 */
[----:B------:R-:W-:-:S05]  /*6ed10*/  @!P0 IMAD.MOV.U32 R15, RZ, RZ, R6 ;  /* 0x000000ffff0f8224 */ /* 0x000fca00078e0006 */
[----:B------:R2:W4:Y:S04]  /*6ed20*/  @!P0 LDG.E.U16 R11, [R14.64] ;  /* 0x000000080e0b8981 */ /* 0x000528000c1e1500 */
[----:B------:R-:W-:Y:S01]  /*6ed30*/  STL [R1+0x3100], R8 ;  /* 0x0031000801007387 */ /* 0x000fe20000100800 */
[----:B------:R-:W4:Y:S01]  /*6ed40*/  LDL R4, [R1+0x2fdc] ;  /* 0x002fdc0001047983 */ /* 0x000f220000100800 */
[----:B------:R-:W-:Y:S01]  /*6ed50*/  PRMT R12, RZ, 0x7610, R12 ;  /* 0x00007610ff0c7816 */ /* 0x000fe2000000000c */
[----:B--2---:R-:W-:Y:S01]  /*6ed60*/  @!P4 IMAD.MOV.U32 R14, RZ, RZ, R3 ;  /* 0x000000ffff0ec224 */ /* 0x004fe200078e0003 */
[----:B---3--:R0:W-:Y:S01]  /*6ed70*/  STL [R1+0x3104], R9 ;  /* 0x0031040901007387 */ /* 0x0081e20000100800 */
[----:B------:R-:W2:Y:S02]  /*6ed80*/  LDL R2, [R1+0x2fe4] ;  /* 0x002fe40001027983 */ /* 0x000ea40000100800 */
[----:B------:R-:W3:Y:S01]  /*6ed90*/  LDL R0, [R1+0x2ff0] ;  /* 0x002ff00001007983 */ /* 0x000ee20000100800 */
[----:B------:R1:W-:Y:S04]  /*6eda0*/  STL [R1+0x30e0], R10 ;  /* 0x0030e00a01007387 */ /* 0x0003e80000100800 */
[----:B0-----:R-:W3:Y:S01]  /*6edb0*/  LDL R9, [R1+0x2ff8] ;  /* 0x002ff80001097983 */ /* 0x001ee20000100800 */
[----:B------:R-:W3:Y:S03]  /*6edc0*/  LDL R7, [R1+0x3000] ;  /* 0x0030000001077983 */ /* 0x000ee60000100800 */
[----:B-1----:R-:W3:Y:S04]  /*6edd0*/  LDL R10, [R1+0x2fec] ;  /* 0x002fec00010a7983 */ /* 0x002ee80000100800 */
[----:B----4-:R-:W-:Y:S01]  /*6ede0*/  STL [R1+0x30e4], R11 ;  /* 0x0030e40b01007387 */ /* 0x010fe20000100800 */
[----:B------:R-:W4:Y:S02]  /*6edf0*/  LDL R8, [R1+0x2ff4] ;  /* 0x002ff40001087983 */ /* 0x000f240000100800 */
[----:B------:R-:W4:Y:S02]  /*6ee00*/  LDL R6, [R1+0x2ffc] ;  /* 0x002ffc0001067983 */ /* 0x000f240000100800 */
[----:B------:R-:W4:Y:S02]  /*6ee10*/  LDL R5, [R1+0x3008] ;  /* 0x0030080001057983 */ /* 0x000f240000100800 */
[----:B------:R-:W-:Y:S01]  /*6ee20*/  @!P4 IMAD.MOV.U32 R15, RZ, RZ, R4 ;  /* 0x000000ffff0fc224 */ /* 0x000fe200078e0004 */
[----:B------:R-:W4:Y:S04]  /*6ee30*/  LDL R3, [R1+0x3010] ;  /* 0x0030100001037983 */ /* 0x000f280000100800 */
[----:B------:R-:W4:Y:S04]  /*6ee40*/  LDL R4, [R1+0x3004] ;  /* 0x0030040001047983 */ /* 0x000f280000100800 */
[----:B------:R2:W4:Y:S01]  /*6ee50*/  @!P4 LDG.E.U16 R12, [R14.64] ;  /* 0x000000080e0cc981 */ /* 0x000522000c1e1500 */
[----:B------:R-:W-:-:S02]  /*6ee60*/  PRMT R17, RZ, 0x7610, R17 ;  /* 0x00007610ff117816 */ /* 0x000fc40000000011 */
[----:B------:R-:W-:Y:S02]  /*6ee70*/  PRMT R19, RZ, 0x7610, R19 ;  /* 0x00007610ff137816 */ /* 0x000fe40000000013 */
[----:B------:R-:W-:Y:S02]  /*6ee80*/  PRMT R21, RZ, 0x7610, R21 ;  /* 0x00007610ff157816 */ /* 0x000fe40000000015 */
[----:B------:R-:W-:Y:S02]  /*6ee90*/  PRMT R23, RZ, 0x7610, R23 ;  /* 0x00007610ff177816 */ /* 0x000fe40000000017 */
[----:B------:R-:W-:Y:S01]  /*6eea0*/  PRMT R25, RZ, 0x7610, R25 ;  /* 0x00007610ff197816 */ /* 0x000fe20000000019 */
[----:B--2---:R-:W-:Y:S02]  /*6eeb0*/  @!P0 IMAD.MOV.U32 R15, RZ, RZ, R2 ;  /* 0x000000ffff0f8224 */ /* 0x004fe400078e0002 */
[----:B---3--:R-:W-:-:S05]  /*6eec0*/  @!P0 IMAD.MOV.U32 R14, RZ, RZ, R0 ;  /* 0x000000ffff0e8224 */ /* 0x008fca00078e0000 */
[----:B------:R0:W2:Y:S02]  /*6eed0*/  @!P0 LDG.E.U16 R17, [R14.64] ;  /* 0x000000080e118981 */ /* 0x0000a4000c1e1500 */
[----:B0-----:R-:W-:Y:S02]  /*6eee0*/  @!P4 IMAD.MOV.U32 R14, RZ, RZ, R9 ;  /* 0x000000ffff0ec224 */ /* 0x001fe400078e0009 */
[----:B------:R-:W-:-:S05]  /*6eef0*/  @!P4 IMAD.MOV.U32 R15, RZ, RZ, R10 ;  /* 0x000000ffff0fc224 */ /* 0x000fca00078e000a */
[----:B------:R0:W3:Y:S02]  /*6ef00*/  @!P4 LDG.E.U16 R19, [R14.64] ;  /* 0x000000080e13c981 */ /* 0x0000e4000c1e1500 */
[----:B0-----:R-:W-:Y:S02]  /*6ef10*/  @!P0 IMAD.MOV.U32 R14, RZ, RZ, R7 ;  /* 0x000000ffff0e8224 */ /* 0x001fe400078e0007 */
[----:B----4-:R-:W-:-:S05]  /*6ef20*/  @!P0 IMAD.MOV.U32 R15, RZ, RZ, R8 ;  /* 0x000000ffff0f8224 */ /* 0x010fca00078e0008 */
[----:B------:R0:W4:Y:S02]  /*6ef30*/  @!P0 LDG.E.U16 R21, [R14.64] ;  /* 0x000000080e158981 */ /* 0x000124000c1e1500 */
[----:B0-----:R-:W-:Y:S02]  /*6ef40*/  @!P4 IMAD.MOV.U32 R14, RZ, RZ, R5 ;  /* 0x000000ffff0ec224 */ /* 0x001fe400078e0005 */
[----:B------:R-:W-:-:S05]  /*6ef50*/  @!P4 IMAD.MOV.U32 R15, RZ, RZ, R6 ;  /* 0x000000ffff0fc224 */ /* 0x000fca00078e0006 */
[----:B------:R0:W4:Y:S02]  /*6ef60*/  @!P4 LDG.E.U16 R23, [R14.64] ;  /* 0x000000080e17c981 */ /* 0x000124000c1e1500 */
[----:B0-----:R-:W-:Y:S02]  /*6ef70*/  @!P0 IMAD.MOV.U32 R14, RZ, RZ, R3 ;  /* 0x000000ffff0e8224 */ /* 0x001fe400078e0003 */
[----:B------:R-:W-:-:S05]  /*6ef80*/  @!P0 IMAD.MOV.U32 R15, RZ, RZ, R4 ;  /* 0x000000ffff0f8224 */ /* 0x000fca00078e0004 */
[----:B------:R-:W4:Y:S04]  /*6ef90*/  @!P0 LDG.E.U16 R25, [R14.64] ;  /* 0x000000080e198981 */ /* 0x000f28000c1e1500 */
[----:B------:R-:W-:Y:S01]  /*6efa0*/  STL [R1+0x31bc], R12 ;  /* 0x0031bc0c01007387 */ /* 0x000fe20000100800 */
[----:B------:R-:W4:Y:S02]  /*6efb0*/  LDL R2, [R1+0x300c] ;  /* 0x00300c0001027983 */ /* 0x000f240000100800 */
[----:B------:R-:W4:Y:S01]  /*6efc0*/  LDL R0, [R1+0x3018] ;  /* 0x0030180001007983 */ /* 0x000f220000100800 */
[----:B------:R-:W0:Y:S01]  /*6efd0*/  S2R R7, SR_TID.X ;  /* 0x0000000000077919 */ /* 0x000e220000002100 */
[----:B------:R-:W-:-:S03]  /*6efe0*/  PRMT R27, RZ, 0x7610, R27 ;  /* 0x00007610ff1b7816 */ /* 0x000fc6000000001b */
[----:B--2---:R-:W-:Y:S04]  /*6eff0*/  STL [R1+0x31c0], R17 ;  /* 0x0031c01101007387 */ /* 0x004fe80000100800 */
[----:B---3--:R-:W-:Y:S04]  /*6f000*/  STL [R1+0x3188], R19 ;  /* 0x0031881301007387 */ /* 0x008fe80000100800 */
[----:B----4-:R-:W-:Y:S04]  /*6f010*/  STL [R1+0x318c], R21 ;  /* 0x00318c1501007387 */ /* 0x010fe80000100800 */
[----:B------:R-:W-:Y:S04]  /*6f020*/  STL [R1+0x3148], R23 ;  /* 0x0031481701007387 */ /* 0x000fe80000100800 */
[----:B------:R1:W-:Y:S04]  /*6f030*/  STL [R1+0x314c], R25 ;  /* 0x00314c1901007387 */ /* 0x0003e80000100800 */
[----:B-1----:R-:W2:Y:S01]  /*6f040*/  LDL.LU R25, [R1+0xb3c] ;  /* 0x000b3c0001197983 */ /* 0x002ea20000300800 */
        /* <DEDUP_REMOVED lines=16> */
[----:B------:R-:W-:-:S02]  /*6f150*/  @!P4 IMAD.MOV.U32 R14, RZ, RZ, R0 ;  /* 0x000000ffff0ec224 */ /* 0x000fc400078e0000 */
[----:B------:R-:W-:Y:S02]  /*6f160*/  @!P4 IMAD.MOV.U32 R15, RZ, RZ, R2 ;  /* 0x000000ffff0fc224 */ /* 0x000fe400078e0002 */
[----:B------:R-:W2:Y:S01]  /*6f170*/  LDL.LU R26, [R1+0x944] ;  /* 0x00094400011a7983 */ /* 0x000ea20000300800 */
[----:B------:R-:W2:Y:S01]  /*6f180*/  LDL.LU R28, [R1+0x940] ;  /* 0x00094000011c7983 */ /* 0x000ea20000300800 */
[----:B------:R-:W2:Y:S02]  /*6f190*/  LDL.LU R3, [R1+0x90c] ;  /* 0x00090c0001037983 */ /* 0x000ea40000300800 */
[----:B------:R-:W2:Y:S01]  /*6f1a0*/  LDL.LU R2, [R1+0x908] ;  /* 0x0009080001027983 */ /* 0x000ea20000300800 */
[----:B0-----:R-:W-:Y:S01]  /*6f1b0*/  LOP3.LUT R0, R7, 0x3f, RZ, 0xc0, !PT ;  /* 0x0000003f07007812 */ /* 0x001fe200078ec0ff */
[----:B------:R-:W2:Y:S01]  /*6f1c0*/  LDL.LU R6, [R1+0x8d4] ;  /* 0x0008d40001067983 */ /* 0x000ea20000300800 */
[----:B------:R-:W2:Y:S03]  /*6f1d0*/  LDL.LU R7, [R1+0x8d0] ;  /* 0x0008d00001077983 */ /* 0x000ea60000300800 */
[----:B------:R0:W2:Y:S04]  /*6f1e0*/  @!P4 LDG.E.U16 R27, [R14.64] ;  /* 0x000000080e1bc981 */ /* 0x0000a8000c1e1500 */
[----:B0-----:R-:W2:Y:S04]  /*6f1f0*/  LDL R14, [R1+0x3014] ;  /* 0x00301400010e7983 */ /* 0x001ea80000100800 */
[----:B------:R-:W2:Y:S01]  /*6f200*/  LDL R15, [R1+0x3020] ;  /* 0x00302000010f7983 */ /* 0x000ea20000100800 */
[----:B------:R-:W-:-:S02]  /*6f210*/  PRMT R29, RZ, 0x7610, R29 ;  /* 0x00007610ff1d7816 */ /* 0x000fc4000000001d */
[----:B--2---:R-:W-:-:S04]  /*6f220*/  @!P0 LOP3.LUT R15, R15, R14, RZ, 0x3c, !PT ;  /* 0x0000000e0f0f8212 */ /* 0x004fc800078e3cff */
[----:B------:R-:W-:-:S04]  /*6f230*/  @!P0 LOP3.LUT R14, R15, R14, RZ, 0x3c, !PT ;  /* 0x0000000e0f0e8212 */ /* 0x000fc800078e3cff */
[----:B------:R-:W-:-:S05]  /*6f240*/  @!P0 LOP3.LUT R15, R15, R14, RZ, 0x3c, !PT ;  /* 0x0000000e0f0f8212 */ /* 0x000fca00078e3cff */
[----:B------:R-:W2:Y:S04]  /*6f250*/  @!P0 LDG.E.U16 R29, [R14.64] ;  /* 0x000000080e1d8981 */ /* 0x000ea8000c1e1500 */
[----:B------:R0:W-:Y:S01]  /*6f260*/  STL [R1+0x3108], R27 ;  /* 0x0031081b01007387 */ /* 0x0001e20000100800 */
[----:B------:R-:W-:-:S03]  /*6f270*/  IMAD.SHL.U32 R16, R0, 0x2, RZ ;  /* 0x0000000200107824 */ /* 0x000fc600078e00ff */
[----:B0-----:R-:W3:Y:S01]  /*6f280*/  LDL.LU R27, [R1+0xb40] ;  /* 0x000b4000011b7983 */ /* 0x001ee20000300800 */
[----:B------:R0:W-:Y:S03]  /*6f290*/  STL [R1+0x3234], R0 ;  /* 0x0032340001007387 */ /* 0x0001e60000100800 */
[----:B0-----:R-:W3:Y:S04]  /*6f2a0*/  LDL.LU R0, [R1+0xb74] ;  /* 0x000b740001007983 */ /* 0x001ee80000300800 */
[----:B--2---:R0:W-:Y:S04]  /*6f2b0*/  STL [R1+0x310c], R29 ;  /* 0x00310c1d01007387 */ /* 0x0041e80000100800 */
[----:B0-----:R-:W2:Y:S04]  /*6f2c0*/  LDL.LU R29, [R1+0x860] ;  /* 0x00086000011d7983 */ /* 0x001ea80000300800 */
[----:B--2---:R0:W-:Y:S04]  /*6f2d0*/  STL [R1+0x3240], R29 ;  /* 0x0032401d01007387 */ /* 0x0041e80000100800 */
[----:B0-----:R-:W2:Y:S04]  /*6f2e0*/  LDL.LU R29, [R1+0x864] ;  /* 0x00086400011d7983 */ /* 0x001ea80000300800 */
[----:B--2---:R0:W-:Y:S04]  /*6f2f0*/  STL [R1+0x3244], R29 ;  /* 0x0032441d01007387 */ /* 0x0041e80000100800 */
[----:B0-----:R-:W2:Y:S01]  /*6f300*/  LDL.LU R29, [R1+0x898] ;  /* 0x00089800011d7983 */ /* 0x001ea20000300800 */
[----:B------:R-:W-:-:S05]  /*6f310*/  LOP3.LUT R16, R16, 0x10, RZ, 0x3c, !PT ;  /* 0x0000001010107812 */ /* 0x000fca00078e3cff */
[----:B---3--:R-:W-:Y:S01]  /*6f320*/  STS.U16 [R16+0x9980], R0 ;  /* 0x0099800010007388 */ /* 0x008fe20000000400 */
[----:B------:R-:W-:Y:S02]  /*6f330*/  STS.U16 [R16+0xa100], R27 ;  /* 0x00a1001b10007388 */ /* 0x000fe40000000400 */
[----:B------:R-:W-:Y:S02]  /*6f340*/  STS.U16 [R16+0xa180], R25 ;  /* 0x00a1801910007388 */ /* 0x000fe40000000400 */
[----:B------:R-:W-:Y:S01]  /*6f350*/  STS.U16 [R16+0xa900], R23 ;  /* 0x00a9001710007388 */ /* 0x000fe20000000400 */
[----:B----4-:R-:W-:Y:S01]  /*6f360*/  STS.U16 [R16+0xa980], R21 ;  /* 0x00a9801510007388 */ /* 0x010fe20000000400 */
[----:B------:R-:W-:Y:S02]  /*6f370*/  STS.U16 [R16+0xb100], R19 ;  /* 0x00b1001310007388 */ /* 0x000fe40000000400 */
[----:B------:R-:W-:Y:S02]  /*6f380*/  STS.U16 [R16+0xb180], R17 ;  /* 0x00b1801110007388 */ /* 0x000fe40000000400 */
[----:B------:R-:W-:Y:S01]  /*6f390*/  STS.U16 [R16+0xb900], R12 ;  /* 0x00b9000c10007388 */ /* 0x000fe20000000400 */
[----:B------:R-:W-:Y:S01]  /*6f3a0*/  STS.U16 [R16+0xb980], R11 ;  /* 0x00b9800b10007388 */ /* 0x000fe20000000400 */
[----:B------:R-:W-:Y:S03]  /*6f3b0*/  STS.U16 [R16+0xc100], R10 ;  /* 0x00c1000a10007388 */ /* 0x000fe60000000400 */
        /* <DEDUP_REMOVED lines=13> */
[----:B------:R0:W-:Y:S04]  /*6f490*/  STS.U16 [R16+0xc180], R9 ;  /* 0x00c1800910007388 */ /* 0x0001e80000000400 */
[----:B------:R-:W3:Y:S01]  /*6f4a0*/  LDL.LU R10, [R1+0x550] ;  /* 0x00055000010a7983 */ /* 0x000ee20000300800 */
[----:B------:R1:W-:Y:S02]  /*6f4b0*/  STS.U16 [R16+0xc900], R8 ;  /* 0x00c9000810007388 */ /* 0x0003e40000000400 */
[----:B------:R1:W-:Y:S02]  /*6f4c0*/  STS.U16 [R16+0xc980], R13 ;  /* 0x00c9800d10007388 */ /* 0x0003e40000000400 */
[----:B------:R1:W-:Y:S01]  /*6f4d0*/  STS.U16 [R16+0xd100], R18 ;  /* 0x00d1001210007388 */ /* 0x0003e20000000400 */
[----:B------:R1:W-:Y:S01]  /*6f4e0*/  STS.U16 [R16+0xd180], R4 ;  /* 0x00d1800410007388 */ /* 0x0003e20000000400 */
[----:B------:R1:W-:Y:S03]  /*6f4f0*/  STS.U16 [R16+0xd900], R5 ;  /* 0x00d9000510007388 */ /* 0x0003e60000000400 */
[----:B0-----:R-:W3:Y:S01]  /*6f500*/  LDL.LU R9, [R1+0x51c] ;  /* 0x00051c0001097983 */ /* 0x001ee20000300800 */
[----:B-1----:R-:W3:Y:S03]  /*6f510*/  LDL.LU R8, [R1+0x518] ;  /* 0x0005180001087983 */ /* 0x002ee60000300800 */
[----:B------:R-:W3:Y:S04]  /*6f520*/  LDL.LU R13, [R1+0x4e4] ;  /* 0x0004e400010d7983 */ /* 0x000ee80000300800 */
[----:B------:R-:W3:Y:S01]  /*6f530*/  LDL.LU R18, [R1+0x4e0] ;  /* 0x0004e00001127983 */ /* 0x000ee20000300800 */
[----:B------:R-:W3:Y:S02]  /*6f540*/  LDL.LU R4, [R1+0x4ac] ;  /* 0x0004ac0001047983 */ /* 0x000ee40000300800 */
[----:B------:R0:W-:Y:S02]  /*6f550*/  STS.U16 [R16+0xd980], R20 ;  /* 0x00d9801410007388 */ /* 0x0001e40000000400 */
[----:B------:R-:W3:Y:S01]  /*6f560*/  LDL.LU R5, [R1+0x4a8] ;  /* 0x0004a80001057983 */ /* 0x000ee20000300800 */
[----:B------:R1:W-:Y:S01]  /*6f570*/  STS.U16 [R16+0xe100], R22 ;  /* 0x00e1001610007388 */ /* 0x0003e20000000400 */
[----:B------:R1:W-:Y:S02]  /*6f580*/  STS.U16 [R16+0xe180], R24 ;  /* 0x00e1801810007388 */ /* 0x0003e40000000400 */
[----:B------:R1:W-:Y:S02]  /*6f590*/  STS.U16 [R16+0xe900], R26 ;  /* 0x00e9001a10007388 */ /* 0x0003e40000000400 */
[----:B------:R1:W-:Y:S01]  /*6f5a0*/  STS.U16 [R16+0xe980], R28 ;  /* 0x00e9801c10007388 */ /* 0x0003e20000000400 */
[----:B------:R1:W-:Y:S04]  /*6f5b0*/  STS.U16 [R16+0xf100], R3 ;  /* 0x00f1000310007388 */ /* 0x0003e80000000400 */
        /* <DEDUP_REMOVED lines=8> */
[----:B------:R1:W-:Y:S03]  /*6f640*/  STS.U16 [R16+0xf980], R7 ;  /* 0x00f9800710007388 */ /* 0x0003e60000000400 */
        /* <DEDUP_REMOVED lines=9> */
[----:B--2---:R-:W-:Y:S01]  /*6f6e0*/  STS.U16 [R16+0x10980], R29 ;  /* 0x0109801d10007388 */ /* 0x004fe20000000400 */
[----:B---3--:R-:W-:Y:S02]  /*6f6f0*/  STS.U16 [R16+0x11100], R14 ;  /* 0x0111000e10007388 */ /* 0x008fe40000000400 */
[----:B----4-:R-:W-:Y:S02]  /*6f700*/  STS.U16 [R16+0x11180], R15 ;  /* 0x0111800f10007388 */ /* 0x010fe40000000400 */
        /* <DEDUP_REMOVED lines=22> */
[----:B------:R0:W-:Y:S03]  /*6f870*/  STS.U16 [R16+0x17100], R2 ;  /* 0x0171000210007388 */ /* 0x0001e60000000400 */
[----:B0-----:R-:W2:Y:S04]  /*6f880*/  LDL.LU R2, [R1+0x318] ;  /* 0x0003180001027983 */ /* 0x001ea80000300800 */
[----:B--2---:R0:W-:Y:S04]  /*6f890*/  STL [R1+0x323c], R2 ;  /* 0x00323c0201007387 */ /* 0x0041e80000100800 */
[----:B0-----:R-:W2:Y:S01]  /*6f8a0*/  LDL.LU R2, [R1+0x34c] ;  /* 0x00034c0001027983 */ /* 0x001ea20000300800 */
[----:B------:R-:W3:Y:S02]  /*6f8b0*/  LDL.LU R0, [R1+0x2e0] ;  /* 0x0002e00001007983 */ /* 0x000ee40000300800 */
[----:B------:R-:W-:Y:S02]  /*6f8c0*/  STS.U16 [R16+0x17180], R6 ;  /* 0x0171800610007388 */ /* 0x000fe40000000400 */
[----:B------:R-:W-:Y:S01]  /*6f8d0*/  STS.U16 [R16+0x17900], R7 ;  /* 0x0179000710007388 */ /* 0x000fe20000000400 */
[----:B---3--:R0:W-:Y:S04]  /*6f8e0*/  STL [R1+0x3238], R0 ;  /* 0x0032380001007387 */ /* 0x0081e80000100800 */
[----:B0-----:R-:W3:Y:S01]  /*6f8f0*/  LDL.LU R0, [R1+0x314] ;  /* 0x0003140001007983 */ /* 0x001ee20000300800 */
[----:B------:R-:W4:Y:S02]  /*6f900*/  LDL.LU R6, [R1+0x2dc] ;  /* 0x0002dc0001067983 */ /* 0x000f240000300800 */
[----:B------:R-:W3:Y:S02]  /*6f910*/  LDL.LU R7, [R1+0x2a8] ;  /* 0x0002a80001077983 */ /* 0x000ee40000300800 */
        /* <DEDUP_REMOVED lines=23> */
[----:B------:R-:W3:Y:S01]  /*6fa90*/  LDL.LU R3, [R1+0x8] ;  /* 0x0000080001037983 */ /* 0x000ee20000300800 */
[----:B--2---:R0:W-:Y:S04]  /*6faa0*/  STS.U16 [R16+0x17980], R2 ;  /* 0x0179800210007388 */ /* 0x0041e80000000400 */
[----:B0-----:R-:W2:Y:S04]  /*6fab0*/  LDL.LU R2, [R1+0x323c] ;  /* 0x00323c0001027983 */ /* 0x001ea80000300800 */
[----:B--2---:R0:W-:Y:S01]  /*6fac0*/  STS.U16 [R16+0x18100], R2 ;  /* 0x0181000210007388 */ /* 0x0041e20000000400 */
[----:B---3--:R1:W-:Y:S03]  /*6fad0*/  STS.U16 [R16+0x18180], R0 ;  /* 0x0181800010007388 */ /* 0x0083e60000000400 */
[----:B0-----:R-:W2:Y:S01]  /*6fae0*/  LDL.LU R2, [R1+0x4] ;  /* 0x0000040001027983 */ /* 0x001ea20000300800 */
[----:B-1----:R-:W3:Y:S03]  /*6faf0*/  LDL.LU R0, [R1+0x3238] ;  /* 0x0032380001007983 */ /* 0x002ee60000300800 */
[----:B---3--:R0:W-:Y:S01]  /*6fb00*/  STS.U16 [R16+0x18900], R0 ;  /* 0x0189000010007388 */ /* 0x0081e20000000400 */
[----:B----4-:R1:W-:Y:S02]  /*6fb10*/  STS.U16 [R16+0x18980], R6 ;  /* 0x0189800610007388 */ /* 0x0103e40000000400 */
[----:B------:R3:W-:Y:S01]  /*6fb20*/  STS.U16 [R16+0x19100], R7 ;  /* 0x0191000710007388 */ /* 0x0007e20000000400 */
[----:B0-----:R-:W4:Y:S01]  /*6fb30*/  LDL.LU R0, [R1+0x3234] ;  /* 0x0032340001007983 */ /* 0x001f220000300800 */
[----:B-1----:R-:W4:Y:S02]  /*6fb40*/  LDL.LU R6, [R1+0x3230] ;  /* 0x0032300001067983 */ /* 0x002f240000300800 */
[----:B---3--:R-:W3:Y:S02]  /*6fb50*/  LDL.LU R7, [R1+0x322c] ;  /* 0x00322c0001077983 */ /* 0x008ee40000300800 */
        /* <DEDUP_REMOVED lines=24> */
[----:B--2---:R-:W-:Y:S01]  /*6fce0*/  STS.U16 [R16+0x1f180], R2 ;  /* 0x01f1800210007388 */ /* 0x004fe20000000400 */
[----:B---3--:R-:W-:Y:S01]  /*6fcf0*/  STS.U16 [R16+0x1f900], R7 ;  /* 0x01f9000710007388 */ /* 0x008fe20000000400 */
[----:B----4-:R0:W-:Y:S03]  /*6fd00*/  STS.U16 [R16+0x1f980], R6 ;  /* 0x01f9800610007388 */ /* 0x0101e60000000400 */
[----:B0-----:R-:W2:Y:S04]  /*6fd10*/  LDL.LU R6, [R1+0xed0] ;  /* 0x000ed00001067983 */ /* 0x001ea80000300800 */
[----:B--2---:R0:W-:Y:S04]  /*6fd20*/  STL [R1+0x3220], R6 ;  /* 0x0032200601007387 */ /* 0x0041e80000100800 */
[----:B0-----:R-:W2:Y:S04]  /*6fd30*/  LDL.LU R6, [R1+0xed4] ;  /* 0x000ed40001067983 */ /* 0x001ea80000300800 */
[----:B--2---:R0:W-:Y:S04]  /*6fd40*/  STL [R1+0x3224], R6 ;  /* 0x0032240601007387 */ /* 0x0041e80000100800 */
[----:B0-----:R-:W2:Y:S01]  /*6fd50*/  LDL.LU R6, [R1+0xf00] ;  /* 0x000f000001067983 */ /* 0x001ea20000300800 */
[----:B------:R-:W-:-:S03]  /*6fd60*/  IMAD.SHL.U32 R0, R0, 0x2, RZ ;  /* 0x0000000200007824 */ /* 0x000fc600078e00ff */
        /* <DEDUP_REMOVED lines=22> */
[----:B------:R-:W3:Y:S01]  /*6fed0*/  LDL.LU R22, [R1+0xcc4] ;  /* 0x000cc40001167983 */ /* 0x000ee20000300800 */
[----:B------:R-:W-:Y:S01]  /*6fee0*/  LOP3.LUT R0, R0, 0x20, RZ, 0x3c, !PT ;  /* 0x0000002000007812 */ /* 0x000fe200078e3cff */
[----:B------:R-:W3:Y:S01]  /*6fef0*/  LDL.LU R24, [R1+0xcc0] ;  /* 0x000cc00001187983 */ /* 0x000ee20000300800 */
[----:B------:R-:W3:Y:S01]  /*6ff00*/  LDL.LU R26, [R1+0xc94] ;  /* 0x000c9400011a7983 */ /* 0x000ee20000300800 */
[----:B------:R-:W3:Y:S02]  /*6ff10*/  LDL.LU R28, [R1+0xc90] ;  /* 0x000c9000011c7983 */ /* 0x000ee40000300800 */
[----:B------:R-:W3:Y:S02]  /*6ff20*/  LDL.LU R3, [R1+0xc64] ;  /* 0x000c640001037983 */ /* 0x000ee40000300800 */
[----:B------:R-:W3:Y:S01]  /*6ff30*/  LDL.LU R2, [R1+0xc60] ;  /* 0x000c600001027983 */ /* 0x000ee20000300800 */
[----:B------:R-:W3:Y:S04]  /*6ff40*/  LDL.LU R16, [R1+0xc34] ;  /* 0x000c340001107983 */ /* 0x000ee80000300800 */
        /* <DEDUP_REMOVED lines=33> */
[----:B0-----:R-:W2:Y:S01]  /*70160*/  LDL.LU R2, [R1+0xc30] ;  /* 0x000c300001027983 */ /* 0x001ea20000300800 */
[----:B------:R-:W3:Y:S03]  /*70170*/  LDL.LU R6, [R1+0xbd4] ;  /* 0x000bd40001067983 */ /* 0x000ee60000300800 */
[----:B---3--:R0:W-:Y:S04]  /*70180*/  STL [R1+0x3218], R6 ;  /* 0x0032180601007387 */ /* 0x0081e80000100800 */
[----:B0-----:R-:W3:Y:S01]  /*70190*/  LDL.LU R6, [R1+0xc00] ;  /* 0x000c000001067983 */ /* 0x001ee20000300800 */
[----:B------:R-:W-:Y:S03]  /*701a0*/  STS.U16 [R0+0x7a00], R16 ;  /* 0x007a001000007388 */ /* 0x000fe60000000400 */
[----:B---3--:R0:W-:Y:S04]  /*701b0*/  STL [R1+0x321c], R6 ;  /* 0x00321c0601007387 */ /* 0x0081e80000100800 */
[----:B0-----:R-:W3:Y:S01]  /*701c0*/  LDL.LU R6, [R1+0xc04] ;  /* 0x000c040001067983 */ /* 0x001ee20000300800 */
        /* <DEDUP_REMOVED lines=25> */
[----:B------:R-:W4:Y:S01]  /*70360*/  LDL.LU R16, [R1+0x904] ;  /* 0x0009040001107983 */ /* 0x000f220000300800 */
[----:B--2---:R0:W-:Y:S04]  /*70370*/  STS.U16 [R0+0x7a80], R2 ;  /* 0x007a800200007388 */ /* 0x0041e80000000400 */
[----:B0-----:R-:W2:Y:S04]  /*70380*/  LDL.LU R2, [R1+0x900] ;  /* 0x0009000001027983 */ /* 0x001ea80000300800 */
[----:B---3--:R0:W-:Y:S04]  /*70390*/  STS.U16 [R0+0x8200], R6 ;  /* 0x0082000600007388 */ /* 0x0081e80000000400 */
[----:B0-----:R-:W3:Y:S04]  /*703a0*/  LDL.LU R6, [R1+0x321c] ;  /* 0x00321c0001067983 */ /* 0x001ee80000300800 */
[----:B---3--:R0:W-:Y:S04]  /*703b0*/  STS.U16 [R0+0x8280], R6 ;  /* 0x0082800600007388 */ /* 0x0081e80000000400 */
[----:B0-----:R-:W3:Y:S04]  /*703c0*/  LDL.LU R6, [R1+0x3218] ;  /* 0x0032180001067983 */ /* 0x001ee80000300800 */
[----:B---3--:R-:W-:Y:S01]  /*703d0*/  STS.U16 [R0+0x8a00], R6 ;  /* 0x008a000600007388 */ /* 0x008fe20000000400 */
[----:B----4-:R-:W-:Y:S02]  /*703e0*/  STS.U16 [R0+0x8a80], R7 ;  /* 0x008a800700007388 */ /* 0x010fe40000000400 */
        /* <DEDUP_REMOVED lines=25> */
[----:B0-----:R-:W3:Y:S01]  /*70580*/  LDL.LU R16, [R1+0x8cc] ;  /* 0x0008cc0001107983 */ /* 0x001ee20000300800 */
[----:B------:R-:W4:Y:S03]  /*70590*/  LDL.LU R6, [R1+0x890] ;  /* 0x0008900001067983 */ /* 0x000f260000300800 */
[----:B----4-:R0:W-:Y:S04]  /*705a0*/  STL [R1+0x3210], R6 ;  /* 0x0032100601007387 */ /* 0x0101e80000100800 */
[----:B0-----:R-:W4:Y:S01]  /*705b0*/  LDL.LU R6, [R1+0x894] ;  /* 0x0008940001067983 */ /* 0x001f220000300800 */
[----:B--2---:R-:W-:Y:S03]  /*705c0*/  STS.U16 [R0+0xf280], R2 ;  /* 0x00f2800200007388 */ /* 0x004fe60000000400 */
[----:B----4-:R0:W-:Y:S04]  /*705d0*/  STL [R1+0x3214], R6 ;  /* 0x0032140601007387 */ /* 0x0101e80000100800 */
        /* <DEDUP_REMOVED lines=25> */
[----:B------:R-:W4:Y:S03]  /*70770*/  LDL.LU R28, [R1+0x3b8] ;  /* 0x0003b800011c7983 */ /* 0x000f260000300800 */
[----:B---3--:R0:W-:Y:S01]  /*70780*/  STS.U16 [R0+0xfa00], R16 ;  /* 0x00fa001000007388 */ /* 0x0081e20000000400 */
[----:B------:R-:W3:Y:S03]  /*70790*/  LDL.LU R3, [R1+0x3b4] ;  /* 0x0003b40001037983 */ /* 0x000ee60000300800 */
[----:B0-----:R-:W3:Y:S04]  /*707a0*/  LDL.LU R16, [R1+0x380] ;  /* 0x0003800001107983 */ /* 0x001ee80000300800 */
[----:B--2---:R0:W-:Y:S04]  /*707b0*/  STS.U16 [R0+0xfa80], R6 ;  /* 0x00fa800600007388 */ /* 0x0041e80000000400 */
[----:B0-----:R-:W2:Y:S04]  /*707c0*/  LDL.LU R6, [R1+0x3214] ;  /* 0x0032140001067983 */ /* 0x001ea80000300800 */
[----:B--2---:R0:W-:Y:S04]  /*707d0*/  STS.U16 [R0+0x10200], R6 ;  /* 0x0102000600007388 */ /* 0x0041e80000000400 */
[----:B0-----:R-:W2:Y:S04]  /*707e0*/  LDL.LU R6, [R1+0x3210] ;  /* 0x0032100001067983 */ /* 0x001ea80000300800 */
[----:B--2---:R-:W-:Y:S01]  /*707f0*/  STS.U16 [R0+0x10280], R6 ;  /* 0x0102800600007388 */ /* 0x004fe20000000400 */
        /* <DEDUP_REMOVED lines=23> */
[----:B------:R0:W-:Y:S04]  /*70970*/  STS.U16 [R0+0x16280], R2 ;  /* 0x0162800200007388 */ /* 0x0001e80000000400 */
[----:B0-----:R-:W2:Y:S01]  /*70980*/  LDL.LU R2, [R1+0x37c] ;  /* 0x00037c0001027983 */ /* 0x001ea20000300800 */
[----:B------:R-:W4:Y:S03]  /*70990*/  LDL.LU R4, [R1+0x310] ;  /* 0x0003100001047983 */ /* 0x000f260000300800 */
[----:B----4-:R0:W-:Y:S04]  /*709a0*/  STL [R1+0x3208], R4 ;  /* 0x0032080401007387 */ /* 0x0101e80000100800 */
[----:B0-----:R-:W4:Y:S01]  /*709b0*/  LDL.LU R4, [R1+0x344] ;  /* 0x0003440001047983 */ /* 0x001f220000300800 */
[----:B------:R-:W-:Y:S02]  /*709c0*/  STS.U16 [R0+0x16a00], R28 ;  /* 0x016a001c00007388 */ /* 0x000fe40000000400 */
[----:B---3--:R-:W-:Y:S02]  /*709d0*/  STS.U16 [R0+0x16a80], R3 ;  /* 0x016a800300007388 */ /* 0x008fe40000000400 */
[----:B------:R-:W-:Y:S01]  /*709e0*/  STS.U16 [R0+0x17200], R16 ;  /* 0x0172001000007388 */ /* 0x000fe20000000400 */
[----:B----4-:R0:W-:Y:S04]  /*709f0*/  STL [R1+0x320c], R4 ;  /* 0x00320c0401007387 */ /* 0x0101e80000100800 */
        /* <DEDUP_REMOVED lines=26> */
[----:B--2---:R0:W-:Y:S01]  /*70ba0*/  STS.U16 [R0+0x17280], R2 ;  /* 0x0172800200007388 */ /* 0x0041e20000000400 */
[----:B------:R-:W3:Y:S03]  /*70bb0*/  LDL.LU R26, [R1+0x38] ;  /* 0x00003800011a7983 */ /* 0x000ee60000300800 */
[----:B0-----:R-:W3:Y:S04]  /*70bc0*/  LDL.LU R2, [R1+0x34] ;  /* 0x0000340001027983 */ /* 0x001ee80000300800 */
[----:B---3--:R0:W-:Y:S04]  /*70bd0*/  STS.U16 [R0+0x17a00], R4 ;  /* 0x017a000400007388 */ /* 0x0081e80000000400 */
[----:B0-----:R-:W3:Y:S04]  /*70be0*/  LDL.LU R4, [R1+0x320c] ;  /* 0x00320c0001047983 */ /* 0x001ee80000300800 */
[----:B---3--:R0:W-:Y:S04]  /*70bf0*/  STS.U16 [R0+0x17a80], R4 ;  /* 0x017a800400007388 */ /* 0x0081e80000000400 */
[----:B0-----:R-:W3:Y:S04]  /*70c00*/  LDL.LU R4, [R1+0x3208] ;  /* 0x0032080001047983 */ /* 0x001ee80000300800 */
[----:B---3--:R0:W-:Y:S01]  /*70c10*/  STS.U16 [R0+0x18200], R4 ;  /* 0x0182000400007388 */ /* 0x0081e20000000400 */
[----:B----4-:R1:W-:Y:S02]  /*70c20*/  STS.U16 [R0+0x18280], R5 ;  /* 0x0182800500007388 */ /* 0x0103e40000000400 */
[----:B------:R3:W-:Y:S02]  /*70c30*/  STS.U16 [R0+0x18a00], R28 ;  /* 0x018a001c00007388 */ /* 0x0007e40000000400 */
[----:B------:R4:W-:Y:S01]  /*70c40*/  STS.U16 [R0+0x18a80], R3 ;  /* 0x018a800300007388 */ /* 0x0009e20000000400 */
[----:B0-----:R-:W2:Y:S01]  /*70c50*/  LDL.LU R4, [R1+0x3204] ;  /* 0x0032040001047983 */ /* 0x001ea20000300800 */
[----:B-1----:R-:W2:Y:S02]  /*70c60*/  LDL.LU R5, [R1+0x3200] ;  /* 0x0032000001057983 */ /* 0x002ea40000300800 */
[----:B---3--:R-:W3:Y:S02]  /*70c70*/  LDL.LU R28, [R1+0x31fc] ;  /* 0x0031fc00011c7983 */ /* 0x008ee40000300800 */
[----:B----4-:R-:W4:Y:S01]  /*70c80*/  LDL.LU R3, [R1+0x31f8] ;  /* 0x0031f80001037983 */ /* 0x010f220000300800 */
        /* <DEDUP_REMOVED lines=19> */
[----:B0-----:R-:W0:Y:S01]  /*70dc0*/  S2R R16, SR_TID.X ;  /* 0x0000000000107919 */ /* 0x001e220000002100 */
[----:B------:R-:W-:Y:S02]  /*70dd0*/  STS.U16 [R0+0x1da80], R20 ;  /* 0x01da801400007388 */ /* 0x000fe40000000400 */
[----:B------:R-:W-:Y:S02]  /*70de0*/  STS.U16 [R0+0x1e200], R22 ;  /* 0x01e2001600007388 */ /* 0x000fe40000000400 */
[----:B------:R-:W-:Y:S01]  /*70df0*/  STS.U16 [R0+0x1e280], R24 ;  /* 0x01e2801800007388 */ /* 0x000fe20000000400 */
[----:B------:R-:W-:Y:S01]  /*70e00*/  STS.U16 [R0+0x1ea00], R26 ;  /* 0x01ea001a00007388 */ /* 0x000fe20000000400 */
[----:B------:R-:W-:Y:S01]  /*70e10*/  STS.U16 [R0+0x1ea80], R2 ;  /* 0x01ea800200007388 */ /* 0x000fe20000000400 */
[----:B0-----:R-:W-:-:S05]  /*70e20*/  LOP3.LUT R16, R16, 0x3f, RZ, 0xc0, !PT ;  /* 0x0000003f10107812 */ /* 0x001fca00078ec0ff */
[----:B------:R-:W-:Y:S04]  /*70e30*/  STL [R1+0x31c4], R16 ;  /* 0x0031c41001007387 */ /* 0x000fe80000100800 */
[----:B----4-:R-:W-:Y:S01]  /*70e40*/  STS.U16 [R0+0x1f200], R3 ;  /* 0x01f2000300007388 */ /* 0x010fe20000000400 */
[----:B---3--:R-:W-:Y:S02]  /*70e50*/  STS.U16 [R0+0x1f280], R28 ;  /* 0x01f2801c00007388 */ /* 0x008fe40000000400 */
[----:B--2---:R-:W-:Y:S02]  /*70e60*/  STS.U16 [R0+0x1fa00], R5 ;  /* 0x01fa000500007388 */ /* 0x004fe40000000400 */
[----:B------:R0:W-:Y:S02]  /*70e70*/  STS.U16 [R0+0x1fa80], R4 ;  /* 0x01fa800400007388 */ /* 0x0001e40000000400 */
        /* <DEDUP_REMOVED lines=47> */
[----:B0-----:R-:W2:Y:S01]  /*71170*/  LDL.LU R4, [R1+0xbfc] ;  /* 0x000bfc0001047983 */ /* 0x001ea20000300800 */
        /* <DEDUP_REMOVED lines=28> */
[----:B------:R-:W3:Y:S02]  /*71340*/  LDL.LU R19, [R1+0xa84] ;  /* 0x000a840001137983 */ /* 0x000ee40000300800 */
[----:B------:R1:W-:Y:S02]  /*71350*/  STS.U16 [R2+0x4b00], R12 ;  /* 0x004b000c02007388 */ /* 0x0003e40000000400 */
[----:B------:R1:W-:Y:S01]  /*71360*/  STS.U16 [R2+0x4b80], R11 ;  /* 0x004b800b02007388 */ /* 0x0003e20000000400 */
[----:B------:R1:W-:Y:S01]  /*71370*/  STS.U16 [R2+0x5300], R10 ;  /* 0x0053000a02007388 */ /* 0x0003e20000000400 */
[----:B------:R1:W-:Y:S02]  /*71380*/  STS.U16 [R2+0x5380], R9 ;  /* 0x0053800902007388 */ /* 0x0003e40000000400 */
[----:B------:R1:W-:Y:S01]  /*71390*/  STS.U16 [R2+0x5b00], R8 ;  /* 0x005b000802007388 */ /* 0x0003e20000000400 */
        /* <DEDUP_REMOVED lines=99> */
[----:B------:R0:W-:Y:S02]  /*719d0*/  STS.U16 [R2+0x11300], R16 ;  /* 0x0113001002007388 */ /* 0x0001e40000000400 */
[----:B0-----:R-:W2:Y:S04]  /*719e0*/  LDL.LU R16, [R1+0x308] ;  /* 0x0003080001107983 */ /* 0x001ea80000300800 */
[----:B--2---:R0:W-:Y:S04]  /*719f0*/  STL [R1+0x31c8], R16 ;  /* 0x0031c81001007387 */ /* 0x0041e80000100800 */
[----:B0-----:R-:W2:Y:S04]  /*71a00*/  LDL.LU R16, [R1+0x33c] ;  /* 0x00033c0001107983 */ /* 0x001ea80000300800 */
[----:B--2---:R0:W-:Y:S04]  /*71a10*/  STL [R1+0x31cc], R16 ;  /* 0x0031cc1001007387 */ /* 0x0041e80000100800 */
[----:B0-----:R-:W2:Y:S04]  /*71a20*/  LDL.LU R16, [R1+0x340] ;  /* 0x0003400001107983 */ /* 0x001ea80000300800 */
        /* <DEDUP_REMOVED lines=50> */
[----:B------:R1:W-:Y:S01]  /*71d50*/  STS.U16 [R2+0x17300], R3 ;  /* 0x0173000302007388 */ /* 0x0003e20000000400 */
        /* <DEDUP_REMOVED lines=8> */
[----:B--2---:R0:W-:Y:S01]  /*71de0*/  STS.U16 [R2+0x18300], R16 ;  /* 0x0183001002007388 */ /* 0x0041e20000000400 */
[----:B---3--:R1:W-:Y:S02]  /*71df0*/  STS.U16 [R2+0x18380], R17 ;  /* 0x0183801102007388 */ /* 0x0083e40000000400 */
[----:B----4-:R2:W-:Y:S02]  /*71e00*/  STS.U16 [R2+0x18b00], R12 ;  /* 0x018b000c02007388 */ /* 0x0105e40000000400 */
[----:B------:R3:W-:Y:S01]  /*71e10*/  STS.U16 [R2+0x18b80], R24 ;  /* 0x018b801802007388 */ /* 0x0007e20000000400 */
[----:B------:R3:W-:Y:S04]  /*71e20*/  STS.U16 [R2+0x19300], R26 ;  /* 0x0193001a02007388 */ /* 0x0007e80000000400 */
[----:B0-----:R-:W4:Y:S01]  /*71e30*/  LDL.LU R16, [R1+0x31c4] ;  /* 0x0031c40001107983 */ /* 0x001f220000300800 */
[----:B-1----:R-:W4:Y:S02]  /*71e40*/  LDL.LU R17, [R1+0x31c0] ;  /* 0x0031c00001117983 */ /* 0x002f240000300800 */
[----:B--2---:R-:W2:Y:S02]  /*71e50*/  LDL.LU R12, [R1+0x31bc] ;  /* 0x0031bc00010c7983 */ /* 0x004ea40000300800 */
[----:B---3--:R-:W3:Y:S01]  /*71e60*/  LDL.LU R24, [R1+0x31b8] ;  /* 0x0031b80001187983 */ /* 0x008ee20000300800 */
[----:B------:R-:W2:Y:S04]  /*71e70*/  LDL.LU R26, [R1+0x31b4] ;  /* 0x0031b400011a7983 */ /* 0x000ea80000300800 */
        /* <DEDUP_REMOVED lines=22> */
[----:B------:R-:W-:Y:S01]  /*71fe0*/  STS.U16 [R2+0x1eb80], R3 ;  /* 0x01eb800302007388 */ /* 0x000fe20000000400 */
[----:B--2---:R-:W-:Y:S01]  /*71ff0*/  STS.U16 [R2+0x1f300], R26 ;  /* 0x01f3001a02007388 */ /* 0x004fe20000000400 */
[----:B---3--:R-:W-:Y:S02]  /*72000*/  STS.U16 [R2+0x1f380], R24 ;  /* 0x01f3801802007388 */ /* 0x008fe40000000400 */
[----:B------:R-:W-:Y:S02]  /*72010*/  STS.U16 [R2+0x1fb00], R12 ;  /* 0x01fb000c02007388 */ /* 0x000fe40000000400 */
[----:B----4-:R0:W-:Y:S02]  /*72020*/  STS.U16 [R2+0x1fb80], R17 ;  /* 0x01fb801102007388 */ /* 0x0101e40000000400 */
        /* <DEDUP_REMOVED lines=272> */
[----:B----4-:R0:W-:Y:S04]  /*73130*/  STS.U16 [R0+0x1f400], R22 ;  /* 0x01f4001600007388 */ /* 0x0101e80000000400 */
[----:B0-----:R-:W4:Y:S04]  /*73140*/  LDL.LU R22, [R1+0xe88] ;  /* 0x000e880001167983 */ /* 0x001f280000300800 */
[----:B----4-:R0:W-:Y:S04]  /*73150*/  STL [R1+0x3174], R22 ;  /* 0x0031741601007387 */ /* 0x0101e80000100800 */
[----:B0-----:R-:W4:Y:S04]  /*73160*/  LDL.LU R22, [R1+0xee8] ;  /* 0x000ee80001167983 */ /* 0x001f280000300800 */
[----:B------:R-:W0:Y:S04]  /*73170*/  S2R R16, SR_TID.X ;  /* 0x0000000000107919 */ /* 0x000e280000002100 */
[----:B----4-:R1:W-:Y:S04]  /*73180*/  STL [R1+0x3178], R22 ;  /* 0x0031781601007387 */ /* 0x0103e80000100800 */
[----:B-1----:R-:W4:Y:S01]  /*73190*/  LDL.LU R22, [R1+0xeec] ;  /* 0x000eec0001167983 */ /* 0x002f220000300800 */
[----:B0-----:R-:W-:-:S05]  /*731a0*/  LOP3.LUT R16, R16, 0x3f, RZ, 0xc0, !PT ;  /* 0x0000003f10107812 */ /* 0x001fca00078ec0ff */
[C---:B------:R-:W-:Y:S01]  /*731b0*/  IMAD.SHL.U32 R0, R16.reuse, 0x2, RZ ;  /* 0x0000000210007824 */ /* 0x040fe200078e00ff */
[----:B----4-:R0:W-:Y:S01]  /*731c0*/  STL [R1+0x317c], R22 ;  /* 0x00317c1601007387 */ /* 0x0101e20000100800 */
        /* <DEDUP_REMOVED lines=14> */
[----:B0-----:R-:W-:Y:S01]  /*732b0*/  IMAD.SHL.U32 R22, R16, 0x2, RZ ;  /* 0x0000000210167824 */ /* 0x001fe200078e00ff */
[----:B------:R-:W4:Y:S01]  /*732c0*/  LDL.LU R23, [R1+0xd0c] ;  /* 0x000d0c0001177983 */ /* 0x000f220000300800 */
[----:B------:R-:W4:Y:S02]  /*732d0*/  LDL.LU R11, [R1+0xd08] ;  /* 0x000d0800010b7983 */ /* 0x000f240000300800 */
[----:B------:R-:W4:Y:S02]  /*732e0*/  LDL.LU R10, [R1+0xcdc] ;  /* 0x000cdc00010a7983 */ /* 0x000f240000300800 */
[----:B------:R-:W4:Y:S01]  /*732f0*/  LDL.LU R9, [R1+0xcd8] ;  /* 0x000cd80001097983 */ /* 0x000f220000300800 */
[----:B------:R-:W4:Y:S01]  /*73300*/  LDL.LU R8, [R1+0xcac] ;  /* 0x000cac0001087983 */ /* 0x000f220000300800 */
[----:B------:R-:W-:Y:S01]  /*73310*/  LOP3.LUT R22, R22, 0x40, RZ, 0x3c, !PT ;  /* 0x0000004016167812 */ /* 0x000fe200078e3cff */
[----:B------:R-:W4:Y:S02]  /*73320*/  LDL.LU R13, [R1+0xca8] ;  /* 0x000ca800010d7983 */ /* 0x000f240000300800 */
[----:B------:R-:W4:Y:S01]  /*73330*/  LDL.LU R18, [R1+0xc7c] ;  /* 0x000c7c0001127983 */ /* 0x000f220000300800 */
[----:B------:R-:W4:Y:S01]  /*73340*/  LDL.LU R2, [R1+0xc78] ;  /* 0x000c780001027983 */ /* 0x000f220000300800 */
[----:B------:R-:W4:Y:S02]  /*73350*/  LDL.LU R3, [R1+0xc4c] ;  /* 0x000c4c0001037983 */ /* 0x000f240000300800 */
[----:B------:R-:W4:Y:S01]  /*73360*/  LDL.LU R16, [R1+0xc48] ;  /* 0x000c480001107983 */ /* 0x000f220000300800 */
[----:B---3--:R0:W-:Y:S01]  /*73370*/  STS.U16 [R22+0x1f480], R20 ;  /* 0x01f4801416007388 */ /* 0x0081e20000000400 */
[----:B--2---:R1:W-:Y:S02]  /*73380*/  STS.U16 [R22+0x1fc00], R19 ;  /* 0x01fc001316007388 */ /* 0x0043e40000000400 */
[----:B------:R2:W-:Y:S01]  /*73390*/  STS.U16 [R22+0x1fc80], R21 ;  /* 0x01fc801516007388 */ /* 0x0005e20000000400 */
[----:B0-----:R-:W3:Y:S01]  /*733a0*/  LDL.LU R20, [R1+0xe8c] ;  /* 0x000e8c0001147983 */ /* 0x001ee20000300800 */
[----:B-1----:R-:W3:Y:S02]  /*733b0*/  LDL.LU R19, [R1+0xeb8] ;  /* 0x000eb80001137983 */ /* 0x002ee40000300800 */
[----:B--2---:R-:W2:Y:S01]  /*733c0*/  LDL.LU R22, [R1+0x317c] ;  /* 0x00317c0001167983 */ /* 0x004ea20000300800 */
[----:B------:R-:W-:Y:S01]  /*733d0*/  LOP3.LUT R0, R0, 0x50, RZ, 0x3c, !PT ;  /* 0x0000005000007812 */ /* 0x000fe200078e3cff */
[----:B------:R-:W3:Y:S04]  /*733e0*/  LDL.LU R21, [R1+0xebc] ;  /* 0x000ebc0001157983 */ /* 0x000ee80000300800 */
[----:B--2---:R0:W-:Y:S04]  /*733f0*/  STS.U16 [R0+0x500], R22 ;  /* 0x0005001600007388 */ /* 0x0041e80000000400 */
[----:B0-----:R-:W2:Y:S04]  /*73400*/  LDL.LU R22, [R1+0x3178] ;  /* 0x0031780001167983 */ /* 0x001ea80000300800 */
[----:B--2---:R0:W-:Y:S01]  /*73410*/  STS.U16 [R0+0x580], R22 ;  /* 0x0005801600007388 */ /* 0x0041e20000000400 */
[----:B---3--:R1:W-:Y:S03]  /*73420*/  STS.U16 [R0+0xd00], R21 ;  /* 0x000d001500007388 */ /* 0x0083e60000000400 */
[----:B0-----:R-:W2:Y:S01]  /*73430*/  LDL.LU R22, [R1+0x3174] ;  /* 0x0031740001167983 */ /* 0x001ea20000300800 */
[----:B-1----:R-:W3:Y:S03]  /*73440*/  LDL.LU R21, [R1+0xbe8] ;  /* 0x000be80001157983 */ /* 0x002ee60000300800 */
[----:B---3--:R0:W-:Y:S04]  /*73450*/  STL [R1+0x3168], R21 ;  /* 0x0031681501007387 */ /* 0x0081e80000100800 */
[----:B0-----:R-:W3:Y:S04]  /*73460*/  LDL.LU R21, [R1+0xbec] ;  /* 0x000bec0001157983 */ /* 0x001ee80000300800 */
[----:B---3--:R0:W-:Y:S04]  /*73470*/  STL [R1+0x316c], R21 ;  /* 0x00316c1501007387 */ /* 0x0081e80000100800 */
[----:B0-----:R-:W3:Y:S01]  /*73480*/  LDL.LU R21, [R1+0xc18] ;  /* 0x000c180001157983 */ /* 0x001ee20000300800 */
[----:B------:R-:W-:Y:S02]  /*73490*/  STS.U16 [R0+0xd80], R19 ;  /* 0x000d801300007388 */ /* 0x000fe40000000400 */
[----:B------:R-:W-:Y:S02]  /*734a0*/  STS.U16 [R0+0x1500], R20 ;  /* 0x0015001400007388 */ /* 0x000fe40000000400 */
[----:B--2---:R-:W-:Y:S01]  /*734b0*/  STS.U16 [R0+0x1580], R22 ;  /* 0x0015801600007388 */ /* 0x004fe20000000400 */
[----:B----4-:R-:W-:Y:S01]  /*734c0*/  STS.U16 [R0+0x1d00], R17 ;  /* 0x001d001100007388 */ /* 0x010fe20000000400 */
        /* <DEDUP_REMOVED lines=9> */
[----:B---3--:R0:W-:Y:S04]  /*73560*/  STL [R1+0x3170], R21 ;  /* 0x0031701501007387 */ /* 0x0081e80000100800 */
        /* <DEDUP_REMOVED lines=188> */
[----:B------:R3:W-:Y:S01]  /*74130*/  STS.U16 [R0+0x18d80], R16 ;  /* 0x018d801000007388 */ /* 0x0007e20000000400 */
[----:B------:R3:W-:Y:S03]  /*74140*/  STS.U16 [R0+0x19500], R21 ;  /* 0x0195001500007388 */ /* 0x0007e60000000400 */
[----:B0-----:R-:W4:Y:S01]  /*74150*/  LDL.LU R25, [R1+0x314c] ;  /* 0x00314c0001197983 */ /* 0x001f220000300800 */
[----:B-1----:R-:W4:Y:S02]  /*74160*/  LDL.LU R23, [R1+0x3148] ;  /* 0x0031480001177983 */ /* 0x002f240000300800 */
[----:B--2---:R-:W2:Y:S02]  /*74170*/  LDL.LU R13, [R1+0x3144] ;  /* 0x00314400010d7983 */ /* 0x004ea40000300800 */
[----:B---3--:R-:W3:Y:S01]  /*74180*/  LDL.LU R18, [R1+0x3140] ;  /* 0x0031400001127983 */ /* 0x008ee20000300800 */
[----:B------:R-:W2:Y:S01]  /*74190*/  LDL.LU R16, [R1+0x313c] ;  /* 0x00313c0001107983 */ /* 0x000ea20000300800 */
[----:B------:R-:W2:Y:S03]  /*741a0*/  LDL.LU R21, [R1+0xe54] ;  /* 0x000e540001157983 */ /* 0x000ea60000300800 */
        /* <DEDUP_REMOVED lines=20> */
[----:B--2---:R0:W-:Y:S04]  /*742f0*/  STL [R1+0x3134], R21 ;  /* 0x0031341501007387 */ /* 0x0041e80000100800 */
[----:B0-----:R-:W2:Y:S04]  /*74300*/  LDL.LU R21, [R1+0xee4] ;  /* 0x000ee40001157983 */ /* 0x001ea80000300800 */
[----:B------:R-:W-:Y:S01]  /*74310*/  STS.U16 [R0+0x1e580], R2 ;  /* 0x01e5800200007388 */ /* 0x000fe20000000400 */
[----:B------:R-:W-:Y:S02]  /*74320*/  STS.U16 [R0+0x1ed00], R3 ;  /* 0x01ed000300007388 */ /* 0x000fe40000000400 */
[----:B------:R0:W-:Y:S02]  /*74330*/  STS.U16 [R0+0x1ed80], R16 ;  /* 0x01ed801000007388 */ /* 0x0001e40000000400 */
[----:B0-----:R-:W0:Y:S02]  /*74340*/  S2R R16, SR_TID.X ;  /* 0x0000000000107919 */ /* 0x001e240000002100 */
[----:B0-----:R-:W-:-:S05]  /*74350*/  LOP3.LUT R16, R16, 0x3f, RZ, 0xc0, !PT ;  /* 0x0000003f10107812 */ /* 0x001fca00078ec0ff */
[----:B------:R-:W-:-:S05]  /*74360*/  IMAD.SHL.U32 R16, R16, 0x2, RZ ;  /* 0x0000000210107824 */ /* 0x000fca00078e00ff */
[C---:B------:R-:W-:Y:S01]  /*74370*/  LOP3.LUT R2, R16.reuse, 0x60, RZ, 0x3c, !PT ;  /* 0x0000006010027812 */ /* 0x040fe200078e3cff */
[----:B--2---:R0:W-:Y:S01]  /*74380*/  STL [R1+0x3138], R21 ;  /* 0x0031381501007387 */ /* 0x0041e20000100800 */
        /* <DEDUP_REMOVED lines=16> */
[----:B------:R-:W2:Y:S01]  /*74490*/  LDL.LU R11, [R1+0xcd0] ;  /* 0x000cd000010b7983 */ /* 0x000ea20000300800 */
[----:B0-----:R-:W-:Y:S01]  /*744a0*/  LOP3.LUT R21, R16, 0x50, RZ, 0x3c, !PT ;  /* 0x0000005010157812 */ /* 0x001fe200078e3cff */
[----:B------:R-:W2:Y:S01]  /*744b0*/  LDL.LU R10, [R1+0xca4] ;  /* 0x000ca400010a7983 */ /* 0x000ea20000300800 */
[----:B------:R-:W2:Y:S01]  /*744c0*/  LDL.LU R9, [R1+0xca0] ;  /* 0x000ca00001097983 */ /* 0x000ea20000300800 */
[----:B------:R-:W2:Y:S02]  /*744d0*/  LDL.LU R8, [R1+0xc74] ;  /* 0x000c740001087983 */ /* 0x000ea40000300800 */
[----:B------:R-:W2:Y:S02]  /*744e0*/  LDL.LU R0, [R1+0xc70] ;  /* 0x000c700001007983 */ /* 0x000ea40000300800 */
[----:B------:R-:W2:Y:S01]  /*744f0*/  LDL.LU R3, [R1+0xc44] ;  /* 0x000c440001037983 */ /* 0x000ea20000300800 */
[----:B---3--:R0:W-:Y:S01]  /*74500*/  STS.U16 [R21+0x1f500], R18 ;  /* 0x01f5001215007388 */ /* 0x0081e20000000400 */
[----:B------:R1:W-:Y:S02]  /*74510*/  STS.U16 [R21+0x1f580], R13 ;  /* 0x01f5800d15007388 */ /* 0x0003e40000000400 */
[----:B----4-:R3:W-:Y:S02]  /*74520*/  STS.U16 [R21+0x1fd00], R23 ;  /* 0x01fd001715007388 */ /* 0x0107e40000000400 */
[----:B------:R4:W-:Y:S01]  /*74530*/  STS.U16 [R21+0x1fd80], R25 ;  /* 0x01fd801915007388 */ /* 0x0009e20000000400 */
[----:B0-----:R-:W2:Y:S01]  /*74540*/  LDL.LU R18, [R1+0xe80] ;  /* 0x000e800001127983 */ /* 0x001ea20000300800 */
[----:B------:R-:W2:Y:S02]  /*74550*/  LDL.LU R16, [R1+0xe84] ;  /* 0x000e840001107983 */ /* 0x000ea40000300800 */
[----:B-1----:R-:W2:Y:S02]  /*74560*/  LDL.LU R13, [R1+0xeb0] ;  /* 0x000eb000010d7983 */ /* 0x002ea40000300800 */
[----:B---3--:R-:W3:Y:S01]  /*74570*/  LDL.LU R23, [R1+0xeb4] ;  /* 0x000eb40001177983 */ /* 0x008ee20000300800 */
[----:B----4-:R-:W4:Y:S01]  /*74580*/  LDL.LU R21, [R1+0x3138] ;  /* 0x0031380001157983 */ /* 0x010f220000300800 */
[----:B------:R-:W2:Y:S03]  /*74590*/  LDL.LU R25, [R1+0xee0] ;  /* 0x000ee00001197983 */ /* 0x000ea60000300800 */
[----:B----4-:R0:W-:Y:S01]  /*745a0*/  STS.U16 [R2+0x600], R21 ;  /* 0x0006001502007388 */ /* 0x0101e20000000400 */
[----:B--2---:R1:W-:Y:S03]  /*745b0*/  STS.U16 [R2+0x680], R25 ;  /* 0x0006801902007388 */ /* 0x0043e60000000400 */
[----:B0-----:R-:W2:Y:S01]  /*745c0*/  LDL.LU R21, [R1+0x3134] ;  /* 0x0031340001157983 */ /* 0x001ea20000300800 */
[----:B-1----:R-:W4:Y:S03]  /*745d0*/  LDL.LU R25, [R1+0xbe4] ;  /* 0x000be40001197983 */ /* 0x002f260000300800 */
[----:B----4-:R0:W-:Y:S04]  /*745e0*/  STL [R1+0x3128], R25 ;  /* 0x0031281901007387 */ /* 0x0101e80000100800 */
[----:B0-----:R-:W4:Y:S04]  /*745f0*/  LDL.LU R25, [R1+0xc10] ;  /* 0x000c100001197983 */ /* 0x001f280000300800 */
[----:B----4-:R0:W-:Y:S04]  /*74600*/  STL [R1+0x312c], R25 ;  /* 0x00312c1901007387 */ /* 0x0101e80000100800 */
[----:B0-----:R-:W4:Y:S01]  /*74610*/  LDL.LU R25, [R1+0xc14] ;  /* 0x000c140001197983 */ /* 0x001f220000300800 */
[----:B---3--:R-:W-:Y:S02]  /*74620*/  STS.U16 [R2+0xe00], R23 ;  /* 0x000e001702007388 */ /* 0x008fe40000000400 */
[----:B------:R-:W-:Y:S02]  /*74630*/  STS.U16 [R2+0xe80], R13 ;  /* 0x000e800d02007388 */ /* 0x000fe40000000400 */
[----:B------:R-:W-:Y:S01]  /*74640*/  STS.U16 [R2+0x1600], R16 ;  /* 0x0016001002007388 */ /* 0x000fe20000000400 */
[----:B------:R-:W-:Y:S01]  /*74650*/  STS.U16 [R2+0x1680], R18 ;  /* 0x0016801202007388 */ /* 0x000fe20000000400 */
[----:B--2---:R-:W-:Y:S02]  /*74660*/  STS.U16 [R2+0x1e00], R21 ;  /* 0x001e001502007388 */ /* 0x004fe40000000400 */
        /* <DEDUP_REMOVED lines=8> */
[----:B----4-:R0:W-:Y:S04]  /*746f0*/  STL [R1+0x3130], R25 ;  /* 0x0031301901007387 */ /* 0x0101e80000100800 */
        /* <DEDUP_REMOVED lines=189> */
[----:B------:R3:W-:Y:S02]  /*752d0*/  STS.U16 [R2+0x18e80], R3 ;  /* 0x018e800302007388 */ /* 0x0007e40000000400 */
[----:B------:R-:W-:Y:S01]  /*752e0*/  STS.U16 [R2+0x19600], R16 ;  /* 0x0196001002007388 */ /* 0x000fe20000000400 */
[----:B0-----:R-:W4:Y:S01]  /*752f0*/  LDL.LU R29, [R1+0x310c] ;  /* 0x00310c00011d7983 */ /* 0x001f220000300800 */
[----:B-1----:R-:W4:Y:S02]  /*75300*/  LDL.LU R27, [R1+0x3108] ;  /* 0x00310800011b7983 */ /* 0x002f240000300800 */
[----:B--2---:R-:W2:Y:S02]  /*75310*/  LDL.LU R9, [R1+0x3104] ;  /* 0x0031040001097983 */ /* 0x004ea40000300800 */
[----:B---3--:R-:W3:Y:S01]  /*75320*/  LDL.LU R8, [R1+0x3100] ;  /* 0x0031000001087983 */ /* 0x008ee20000300800 */
[----:B------:R-:W2:Y:S01]  /*75330*/  LDL.LU R0, [R1+0x30fc] ;  /* 0x0030fc0001007983 */ /* 0x000ea20000300800 */
[----:B------:R-:W2:Y:S03]  /*75340*/  LDL.LU R3, [R1+0x30f8] ;  /* 0x0030f80001037983 */ /* 0x000ea60000300800 */
[----:B------:R0:W-:Y:S04]  /*75350*/  STS.U16 [R2+0x19680], R25 ;  /* 0x0196801902007388 */ /* 0x0001e80000000400 */
[----:B0-----:R-:W2:Y:S04]  /*75360*/  LDL.LU R25, [R1+0xe78] ;  /* 0x000e780001197983 */ /* 0x001ea80000300800 */
[----:B------:R-:W0:Y:S01]  /*75370*/  S2R R16, SR_TID.X ;  /* 0x0000000000107919 */ /* 0x000e220000002100 */
        /* <DEDUP_REMOVED lines=11> */
[----:B------:R1:W-:Y:S01]  /*75430*/  STS.U16 [R2+0x1c680], R4 ;  /* 0x01c6800402007388 */ /* 0x0003e20000000400 */
[----:B------:R0:W-:Y:S02]  /*75440*/  STS.U16 [R2+0x1ce00], R5 ;  /* 0x01ce000502007388 */ /* 0x0001e40000000400 */
[----:B------:R0:W-:Y:S02]  /*75450*/  STS.U16 [R2+0x1ce80], R28 ;  /* 0x01ce801c02007388 */ /* 0x0001e40000000400 */
[----:B------:R1:W-:Y:S01]  /*75460*/  STS.U16 [R2+0x1d600], R6 ;  /* 0x01d6000602007388 */ /* 0x0003e20000000400 */
[----:B------:R1:W-:Y:S01]  /*75470*/  STS.U16 [R2+0x1d680], R7 ;  /* 0x01d6800702007388 */ /* 0x0003e20000000400 */
[----:B------:R1:W-:Y:S01]  /*75480*/  STS.U16 [R2+0x1de00], R14 ;  /* 0x01de000e02007388 */ /* 0x0003e20000000400 */
[----:B0-----:R-:W-:-:S02]  /*75490*/  LOP3.LUT R16, R16, 0x3f, RZ, 0xc0, !PT ;  /* 0x0000003f10107812 */ /* 0x001fc400078ec0ff */
[----:B------:R0:W-:Y:S03]  /*754a0*/  STS.U16 [R2+0x1de80], R15 ;  /* 0x01de800f02007388 */ /* 0x0001e60000000400 */
[----:B------:R-:W-:Y:S01]  /*754b0*/  IMAD.SHL.U32 R16, R16, 0x2, RZ ;  /* 0x0000000210107824 */ /* 0x000fe200078e00ff */
[----:B------:R-:W-:Y:S01]  /*754c0*/  STS.U16 [R2+0x1e600], R11 ;  /* 0x01e6000b02007388 */ /* 0x000fe20000000400 */
[----:B------:R-:W-:Y:S03]  /*754d0*/  STS.U16 [R2+0x1e680], R10 ;  /* 0x01e6800a02007388 */ /* 0x000fe60000000400 */
[C---:B-1----:R-:W-:Y:S01]  /*754e0*/  LOP3.LUT R4, R16.reuse, 0x70, RZ, 0x3c, !PT ;  /* 0x0000007010047812 */ /* 0x042fe200078e3cff */
        /* <DEDUP_REMOVED lines=17> */
[----:B0-----:R-:W2:Y:S01]  /*75600*/  LDL.LU R15, [R1+0xccc] ;  /* 0x000ccc00010f7983 */ /* 0x001ea20000300800 */
[----:B-1----:R-:W-:-:S02]  /*75610*/  LOP3.LUT R25, R16, 0x60, RZ, 0x3c, !PT ;  /* 0x0000006010197812 */ /* 0x002fc400078e3cff */
[----:B------:R-:W-:Y:S01]  /*75620*/  STS.U16 [R2+0x1ee00], R3 ;  /* 0x01ee000302007388 */ /* 0x000fe20000000400 */
[----:B------:R-:W2:Y:S02]  /*75630*/  LDL.LU R11, [R1+0xcc8] ;  /* 0x000cc800010b7983 */ /* 0x000ea40000300800 */
[----:B------:R0:W-:Y:S02]  /*75640*/  STS.U16 [R2+0x1ee80], R0 ;  /* 0x01ee800002007388 */ /* 0x0001e40000000400 */
[----:B------:R-:W2:Y:S01]  /*75650*/  LDL.LU R10, [R1+0xc9c] ;  /* 0x000c9c00010a7983 */ /* 0x000ea20000300800 */
[----:B---3--:R1:W-:Y:S01]  /*75660*/  STS.U16 [R25+0x1f600], R8 ;  /* 0x01f6000819007388 */ /* 0x0083e20000000400 */
[----:B------:R3:W-:Y:S02]  /*75670*/  STS.U16 [R25+0x1f680], R9 ;  /* 0x01f6800919007388 */ /* 0x0007e40000000400 */
[----:B----4-:R4:W-:Y:S01]  /*75680*/  STS.U16 [R25+0x1fe00], R27 ;  /* 0x01fe001b19007388 */ /* 0x0109e20000000400 */
[----:B0-----:R-:W2:Y:S01]  /*75690*/  LDL.LU R2, [R1+0xc98] ;  /* 0x000c980001027983 */ /* 0x001ea20000300800 */
[----:B------:R-:W2:Y:S02]  /*756a0*/  LDL.LU R3, [R1+0xc6c] ;  /* 0x000c6c0001037983 */ /* 0x000ea40000300800 */
[----:B------:R-:W2:Y:S02]  /*756b0*/  LDL.LU R0, [R1+0xc68] ;  /* 0x000c680001007983 */ /* 0x000ea40000300800 */
[----:B-1----:R-:W2:Y:S01]  /*756c0*/  LDL.LU R8, [R1+0xe7c] ;  /* 0x000e7c0001087983 */ /* 0x002ea20000300800 */
[----:B------:R-:W2:Y:S01]  /*756d0*/  LDL.LU R16, [R1+0xea8] ;  /* 0x000ea80001107983 */ /* 0x000ea20000300800 */
[----:B---3--:R-:W3:Y:S02]  /*756e0*/  LDL.LU R9, [R1+0xeac] ;  /* 0x000eac0001097983 */ /* 0x008ee40000300800 */
[----:B----4-:R-:W4:Y:S01]  /*756f0*/  LDL.LU R27, [R1+0xed8] ;  /* 0x000ed800011b7983 */ /* 0x010f220000300800 */
[----:B------:R0:W-:Y:S04]  /*75700*/  STS.U16 [R25+0x1fe80], R29 ;  /* 0x01fe801d19007388 */ /* 0x0001e80000000400 */
[----:B0-----:R-:W2:Y:S01]  /*75710*/  LDL.LU R25, [R1+0x30f4] ;  /* 0x0030f40001197983 */ /* 0x001ea20000300800 */
[----:B------:R-:W2:Y:S03]  /*75720*/  LDL.LU R29, [R1+0xedc] ;  /* 0x000edc00011d7983 */ /* 0x000ea60000300800 */
[----:B--2---:R-:W-:Y:S01]  /*75730*/  STS.U16 [R4+0x700], R29 ;  /* 0x0007001d04007388 */ /* 0x004fe20000000400 */
[----:B----4-:R-:W-:Y:S02]  /*75740*/  STS.U16 [R4+0x780], R27 ;  /* 0x0007801b04007388 */ /* 0x010fe40000000400 */
[----:B---3--:R-:W-:Y:S02]  /*75750*/  STS.U16 [R4+0xf00], R9 ;  /* 0x000f000904007388 */ /* 0x008fe40000000400 */
        /* <DEDUP_REMOVED lines=22> */
[----:B------:R1:W-:Y:S03]  /*758c0*/  STS.U16 [R4+0x6780], R2 ;  /* 0x0067800204007388 */ /* 0x0003e60000000400 */
[----:B0-----:R-:W2:Y:S01]  /*758d0*/  LDL.LU R10, [R1+0xc3c] ;  /* 0x000c3c00010a7983 */ /* 0x001ea20000300800 */
[----:B-1----:R-:W3:Y:S02]  /*758e0*/  LDL.LU R2, [R1+0xc38] ;  /* 0x000c380001027983 */ /* 0x002ee40000300800 */
[----:B------:R-:W4:Y:S02]  /*758f0*/  LDL.LU R29, [R1+0xc08] ;  /* 0x000c0800011d7983 */ /* 0x000f240000300800 */
[----:B------:R-:W-:Y:S01]  /*75900*/  STS.U16 [R4+0x6f00], R3 ;  /* 0x006f000304007388 */ /* 0x000fe20000000400 */
[----:B------:R-:W-:Y:S04]  /*75910*/  STS.U16 [R4+0x6f80], R0 ;  /* 0x006f800004007388 */ /* 0x000fe80000000400 */
[----:B----4-:R0:W-:Y:S04]  /*75920*/  STL [R1+0x30f0], R29 ;  /* 0x0030f01d01007387 */ /* 0x0101e80000100800 */
[----:B0-----:R-:W4:Y:S01]  /*75930*/  LDL.LU R29, [R1+0xc0c] ;  /* 0x000c0c00011d7983 */ /* 0x001f220000300800 */
        /* <DEDUP_REMOVED lines=26> */
[----:B---3--:R1:W-:Y:S03]  /*75ae0*/  STS.U16 [R4+0x7780], R2 ;  /* 0x0077800204007388 */ /* 0x0083e60000000400 */
[----:B0-----:R-:W2:Y:S01]  /*75af0*/  LDL.LU R10, [R1+0x948] ;  /* 0x00094800010a7983 */ /* 0x001ea20000300800 */
[----:B-1----:R-:W3:Y:S03]  /*75b00*/  LDL.LU R2, [R1+0x914] ;  /* 0x0009140001027983 */ /* 0x002ee60000300800 */
[----:B----4-:R0:W-:Y:S04]  /*75b10*/  STS.U16 [R4+0x7f00], R29 ;  /* 0x007f001d04007388 */ /* 0x0101e80000000400 */
[----:B0-----:R-:W4:Y:S04]  /*75b20*/  LDL.LU R29, [R1+0x30f0] ;  /* 0x0030f000011d7983 */ /* 0x001f280000300800 */
        /* <DEDUP_REMOVED lines=26> */
[----:B0-----:R-:W4:Y:S01]  /*75cd0*/  LDL.LU R3, [R1+0x910] ;  /* 0x0009100001037983 */ /* 0x001f220000300800 */
[----:B-1----:R-:W4:Y:S02]  /*75ce0*/  LDL.LU R0, [R1+0x8dc] ;  /* 0x0008dc0001007983 */ /* 0x002f240000300800 */
[----:B------:R-:W4:Y:S02]  /*75cf0*/  LDL.LU R29, [R1+0x8a4] ;  /* 0x0008a400011d7983 */ /* 0x000f240000300800 */
[----:B--2---:R-:W-:Y:S01]  /*75d00*/  STS.U16 [R4+0xe780], R10 ;  /* 0x00e7800a04007388 */ /* 0x004fe20000000400 */
[----:B---3--:R-:W-:Y:S04]  /*75d10*/  STS.U16 [R4+0xef00], R2 ;  /* 0x00ef000204007388 */ /* 0x008fe80000000400 */
        /* <DEDUP_REMOVED lines=54> */
[----:B------:R0:W-:Y:S02]  /*76080*/  STS.U16 [R4+0x14f80], R14 ;  /* 0x014f800e04007388 */ /* 0x0001e40000000400 */
[----:B------:R1:W-:Y:S02]  /*76090*/  STS.U16 [R4+0x15700], R15 ;  /* 0x0157000f04007388 */ /* 0x0003e40000000400 */
[----:B------:R2:W-:Y:S01]  /*760a0*/  STS.U16 [R4+0x15780], R11 ;  /* 0x0157800b04007388 */ /* 0x0005e20000000400 */
[----:B0-----:R-:W3:Y:S01]  /*760b0*/  LDL.LU R14, [R1+0x390] ;  /* 0x00039000010e7983 */ /* 0x001ee20000300800 */
[----:B-1----:R-:W4:Y:S02]  /*760c0*/  LDL.LU R15, [R1+0x38c] ;  /* 0x00038c00010f7983 */ /* 0x002f240000300800 */
[----:B--2---:R-:W2:Y:S01]  /*760d0*/  LDL.LU R11, [R1+0x354] ;  /* 0x00035400010b7983 */ /* 0x004ea20000300800 */
[----:B------:R-:W-:Y:S01]  /*760e0*/  STS.U16 [R4+0x15f00], R10 ;  /* 0x015f000a04007388 */ /* 0x000fe20000000400 */
[----:B------:R-:W-:Y:S02]  /*760f0*/  STS.U16 [R4+0x15f80], R2 ;  /* 0x015f800204007388 */ /* 0x000fe40000000400 */
[----:B------:R-:W-:Y:S02]  /*76100*/  STS.U16 [R4+0x16700], R3 ;  /* 0x0167000304007388 */ /* 0x000fe40000000400 */
[----:B------:R-:W-:Y:S01]  /*76110*/  STS.U16 [R4+0x16780], R0 ;  /* 0x0167800004007388 */ /* 0x000fe20000000400 */
        /* <DEDUP_REMOVED lines=25> */
[----:B------:R-:W2:Y:S04]  /*762b0*/  LDL.LU R6, [R1+0x7c] ;  /* 0x00007c0001067983 */ /* 0x000ea80000300800 */
[----:B---3--:R0:W-:Y:S01]  /*762c0*/  STS.U16 [R4+0x16f00], R14 ;  /* 0x016f000e04007388 */ /* 0x0081e20000000400 */
[----:B------:R-:W3:Y:S02]  /*762d0*/  LDL.LU R7, [R1+0x48] ;  /* 0x0000480001077983 */ /* 0x000ee40000300800 */
[----:B----4-:R1:W-:Y:S01]  /*762e0*/  STS.U16 [R4+0x16f80], R15 ;  /* 0x016f800f04007388 */ /* 0x0103e20000000400 */
[----:B0-----:R-:W3:Y:S01]  /*762f0*/  LDL.LU R14, [R1+0x44] ;  /* 0x00004400010e7983 */ /* 0x001ee20000300800 */
[----:B-1----:R-:W3:Y:S03]  /*76300*/  LDL.LU R15, [R1+0x10] ;  /* 0x00001000010f7983 */ /* 0x002ee60000300800 */
[----:B--2---:R0:W-:Y:S04]  /*76310*/  STS.U16 [R4+0x17700], R11 ;  /* 0x0177000b04007388 */ /* 0x0041e80000000400 */
[----:B0-----:R-:W2:Y:S04]  /*76320*/  LDL.LU R11, [R1+0x30e8] ;  /* 0x0030e800010b7983 */ /* 0x001ea80000300800 */
[----:B--2---:R0:W-:Y:S01]  /*76330*/  STS.U16 [R4+0x17780], R11 ;  /* 0x0177800b04007388 */ /* 0x0041e20000000400 */
[----:B------:R1:W-:Y:S02]  /*76340*/  STS.U16 [R4+0x17f00], R10 ;  /* 0x017f000a04007388 */ /* 0x0003e40000000400 */
[----:B------:R2:W-:Y:S02]  /*76350*/  STS.U16 [R4+0x17f80], R2 ;  /* 0x017f800204007388 */ /* 0x0005e40000000400 */
        /* <DEDUP_REMOVED lines=26> */
[----:B--2---:R0:W-:Y:S04]  /*76500*/  STS.U16 [R4+0x1d780], R0 ;  /* 0x01d7800004007388 */ /* 0x0041e80000000400 */
[----:B0-----:R-:W2:Y:S01]  /*76510*/  LDL.LU R0, [R1+0x30d0] ;  /* 0x0030d00001007983 */ /* 0x001ea20000300800 */
[----:B---3--:R0:W-:Y:S02]  /*76520*/  STS.U16 [R4+0x1df00], R3 ;  /* 0x01df000304007388 */ /* 0x0081e40000000400 */
[----:B------:R-:W-:Y:S02]  /*76530*/  STS.U16 [R4+0x1df80], R6 ;  /* 0x01df800604007388 */ /* 0x000fe40000000400 */
[----:B------:R-:W-:Y:S01]  /*76540*/  STS.U16 [R4+0x1e700], R7 ;  /* 0x01e7000704007388 */ /* 0x000fe20000000400 */
[----:B------:R-:W-:Y:S04]  /*76550*/  STS.U16 [R4+0x1e780], R14 ;  /* 0x01e7800e04007388 */ /* 0x000fe80000000400 */
[----:B0-----:R-:W3:Y:S01]  /*76560*/  LDL.LU R3, [R1+0x30cc] ;  /* 0x0030cc0001037983 */ /* 0x001ee20000300800 */
[----:B------:R-:W-:Y:S02]  /*76570*/  STS.U16 [R4+0x1ef00], R15 ;  /* 0x01ef000f04007388 */ /* 0x000fe40000000400 */
[----:B------:R0:W-:Y:S02]  /*76580*/  STS.U16 [R4+0x1ef80], R2 ;  /* 0x01ef800204007388 */ /* 0x0001e40000000400 */
[----:B----4-:R-:W-:Y:S01]  /*76590*/  STS.U16 [R4+0x1f700], R10 ;  /* 0x01f7000a04007388 */ /* 0x010fe20000000400 */
[----:B------:R-:W-:Y:S04]  /*765a0*/  STS.U16 [R4+0x1f780], R11 ;  /* 0x01f7800b04007388 */ /* 0x000fe80000000400 */
[----:B0-----:R0:W5:Y:S04]  /*765b0*/  LDL.LU R2, [R1+0x30c8] ;  /* 0x0030c80001027983 */ /* 0x0011680000300800 */
[----:B------:R-:W1:Y:S04]  /*765c0*/  S2R R16, SR_TID.X ;  /* 0x0000000000107919 */ /* 0x000e680000002100 */
[----:B--2---:R2:W-:Y:S04]  /*765d0*/  STS.U16 [R4+0x1ff00], R0 ;  /* 0x01ff000004007388 */ /* 0x0045e80000000400 */
[----:B--2---:R0:W5:Y:S04]  /*765e0*/  LDL.LU R0, [R1+0x30c4] ;  /* 0x0030c40001007983 */ /* 0x0041680000300800 */
[----:B---3--:R2:W-:Y:S01]  /*765f0*/  STS.U16 [R4+0x1ff80], R3 ;  /* 0x01ff800304007388 */ /* 0x0085e20000000400 */
[----:B-1----:R-:W-:Y:S01]  /*76600*/  LOP3.LUT R16, R16, 0x3f, RZ, 0xc0, !PT ;  /* 0x0000003f10107812 */ /* 0x002fe200078ec0ff */
[----:B--2---:R-:W-:-:S04]  /*76610*/  IMAD.MOV.U32 R3, RZ, RZ, c[0x0][0x18c] ;  /* 0x00006300ff037624 */ /* 0x004fc800078e00ff */
[----:B------:R-:W-:Y:S02]  /*76620*/  IMAD.SHL.U32 R3, R3, 0x80, RZ ;  /* 0x0000008003037824 */ /* 0x000fe400078e00ff */
[----:B------:R-:W-:Y:S02]  /*76630*/  IMAD.SHL.U32 R16, R16, 0x2, RZ ;  /* 0x0000000210107824 */ /* 0x000fe400078e00ff */
[----:B------:R-:W-:Y:S02]  /*76640*/  IMAD.SHL.U32 R3, R3, 0x2, RZ ;  /* 0x0000000203037824 */ /* 0x000fe400078e00ff */
[----:B0-----:R-:W-:Y:S06]  /*76650*/  BAR.SYNC.DEFER_BLOCKING 0x0 ;  /* 0x0000000000007b1d */ /* 0x001fec0000010000 */
[----:B------:R-:W2:Y:S04]  /*76660*/  LDL R12, [R1+0x9e0] ;  /* 0x0009e000010c7983 */ /* 0x000ea80000100800 */
[----:B-----5:R-:W-:Y:S04]  /*76670*/  STL [R1+0x32a8], R2 ;  /* 0x0032a80201007387 */ /* 0x020fe80000100800 */
[----:B------:R-:W0:Y:S04]  /*76680*/  LDSM.16.M88.4 R16, [R0] ;  /* 0x000000000010783b */ /* 0x000e280000000200 */
[----:B------:R-:W-:Y:S04]  /*76690*/  LDSM.16.M88.4 R20, [R0+0x4000] ;  /* 0x004000000014783b */ /* 0x000fe80000000200 */
[----:B------:R-:W-:Y:S01]  /*766a0*/  LDSM.16.M88.4 R24, [R0+0x9000] ;  /* 0x009000000018783b */ /* 0x000fe20000000200 */
[----:B0-----:R-:W-:-:S03]  /*766b0*/  IMAD.MOV.U32 R11, RZ, RZ, R16 ;  /* 0x000000ffff0b7224 */ /* 0x001fc600078e0010 */
[----:B------:R-:W-:Y:S01]  /*766c0*/  STL.64 [R1+0x3b8], R18 ;  /* 0x0003b81201007387 */ /* 0x000fe20000100a00 */
[----:B------:R-:W-:-:S03]  /*766d0*/  IMAD.MOV.U32 R10, RZ, RZ, R17 ;  /* 0x000000ffff0a7224 */ /* 0x000fc600078e0011 */
[----:B------:R-:W0:Y:S02]  /*766e0*/  LDSM.16.M88.4 R16, [R0+0x1000] ;  /* 0x001000000010783b */ /* 0x000e240000000200 */
[----:B0-----:R-:W-:Y:S02]  /*766f0*/  IMAD.MOV.U32 R3, RZ, RZ, R16 ;  /* 0x000000ffff037224 */ /* 0x001fe400078e0010 */
        /* <DEDUP_REMOVED lines=10> */
[----:B------:R-:W0:Y:S04]  /*767a0*/  LDSM.16.M88.4 R16, [R0+0x5000] ;  /* 0x005000000010783b */ /* 0x000e280000000200 */
[----:B------:R-:W-:Y:S04]  /*767b0*/  STL.64 [R1+0x370], R20 ;  /* 0x0003701401007387 */ /* 0x000fe80000100a00 */
[----:B------:R-:W-:Y:S04]  /*767c0*/  STL.64 [R1+0x378], R22 ;  /* 0x0003781601007387 */ /* 0x000fe80000100a00 */
[----:B------:R-:W-:Y:S01]  /*767d0*/  LDSM.16.M88.4 R20, [R0+0x6000] ;  /* 0x006000000014783b */ /* 0x000fe20000000200 */
[----:B0-----:R-:W-:-:S03]  /*767e0*/  IMAD.MOV.U32 R14, RZ, RZ, R17 ;  /* 0x000000ffff0e7224 */ /* 0x001fc600078e0011 */
[----:B------:R-:W-:Y:S01]  /*767f0*/  STL.64 [R1+0x368], R18 ;  /* 0x0003681201007387 */ /* 0x000fe20000100a00 */
[----:B------:R-:W-:-:S03]  /*76800*/  IMAD.MOV.U32 R13, RZ, RZ, R16 ;  /* 0x000000ffff0d7224 */ /* 0x000fc600078e0010 */
[----:B------:R-:W0:Y:S04]  /*76810*/  LDSM.16.M88.4 R16, [R0+0x7000] ;  /* 0x007000000010783b */ /* 0x000e280000000200 */
[----:B0-----:R-:W-:Y:S01]  /*76820*/  STL [R1+0x344], R17 ;  /* 0x0003441101007387 */ /* 0x001fe20000100800 */
[----:B------:R-:W-:-:S03]  /*76830*/  IMAD.MOV.U32 R15, RZ, RZ, R16 ;  /* 0x000000ffff0f7224 */ /* 0x000fc600078e0010 */
[----:B------:R-:W-:Y:S04]  /*76840*/  STL.64 [R1+0x350], R20 ;  /* 0x0003501401007387 */ /* 0x000fe80000100a00 */
[----:B------:R-:W-:Y:S04]  /*76850*/  STL.64 [R1+0x358], R22 ;  /* 0x0003581601007387 */ /* 0x000fe80000100a00 */
[----:B------:R-:W0:Y:S04]  /*76860*/  LDSM.16.M88.4 R20, [R0+0x8000] ;  /* 0x008000000014783b */ /* 0x000e280000000200 */
[----:B------:R-:W-:Y:S04]  /*76870*/  STL.64 [R1+0x348], R18 ;  /* 0x0003481201007387 */ /* 0x000fe80000100a00 */
[----:B------:R-:W1:Y:S04]  /*76880*/  LDSM.16.M88.4 R16, [R0+0xa000] ;  /* 0x00a000000010783b */ /* 0x000e680000000200 */
[----:B--2---:R-:W-:Y:S04]  /*76890*/  LDSM.16.MT88.4 R4, [R12+0x20000] ;  /* 0x020000000c04783b */ /* 0x004fe80000004200 */
[----:B0-----:R-:W-:Y:S04]  /*768a0*/  STL.64 [R1+0x330], R20 ;  /* 0x0003301401007387 */ /* 0x001fe80000100a00 */
[----:B------:R-:W-:Y:S04]  /*768b0*/  STL.64 [R1+0x338], R22 ;  /* 0x0003381601007387 */ /* 0x000fe80000100a00 */
[----:B------:R-:W0:Y:S04]  /*768c0*/  LDSM.16.M88.4 R20, [R0+0xb000] ;  /* 0x00b000000014783b */ /* 0x000e280000000200 */
[----:B------:R-:W-:Y:S04]  /*768d0*/  STL.64 [R1+0x320], R24 ;  /* 0x0003201801007387 */ /* 0x000fe80000100a00 */
[----:B------:R-:W-:Y:S04]  /*768e0*/  STL.64 [R1+0x328], R26 ;  /* 0x0003281a01007387 */ /* 0x000fe80000100a00 */
[----:B------:R-:W2:Y:S04]  /*768f0*/  LDSM.16.M88.4 R24, [R0+0xc000] ;  /* 0x00c000000018783b */ /* 0x000ea80000000200 */
[----:B-1----:R-:W-:Y:S04]  /*76900*/  STL.64 [R1+0x310], R16 ;  /* 0x0003101001007387 */ /* 0x002fe80000100a00 */
[----:B------:R-:W-:Y:S04]  /*76910*/  STL.64 [R1+0x318], R18 ;  /* 0x0003181201007387 */ /* 0x000fe80000100a00 */
[----:B------:R-:W1:Y:S04]  /*76920*/  LDSM.16.M88.4 R16, [R0+0xd000] ;  /* 0x00d000000010783b */ /* 0x000e680000000200 */
[----:B0-----:R-:W-:Y:S04]  /*76930*/  STL.64 [R1+0x300], R20 ;  /* 0x0003001401007387 */ /* 0x001fe80000100a00 */
[----:B------:R-:W-:Y:S04]  /*76940*/  STL.64 [R1+0x308], R22 ;  /* 0x0003081601007387 */ /* 0x000fe80000100a00 */
[----:B------:R-:W0:Y:S04]  /*76950*/  LDSM.16.M88.4 R20, [R0+0xe000] ;  /* 0x00e000000014783b */ /* 0x000e280000000200 */
[----:B--2---:R-:W-:Y:S04]  /*76960*/  STL.64 [R1+0x2f0], R24 ;  /* 0x0002f01801007387 */ /* 0x004fe80000100a00 */
        /* <DEDUP_REMOVED lines=28> */
[----:B------:R-:W-:Y:S04]  /*76b30*/  LDSM.16.M88.4 R24, [R0+0x18000] ;  /* 0x018000000018783b */ /* 0x000fe80000000200 */
[----:B-1----:R-:W-:Y:S04]  /*76b40*/  STL.64 [R1+0x250], R16 ;  /* 0x0002501001007387 */ /* 0x002fe80000100a00 */
[----:B------:R-:W-:Y:S04]  /*76b50*/  STL.64 [R1+0x258], R18 ;  /* 0x0002581201007387 */ /* 0x000fe80000100a00 */
[----:B------:R-:W1:Y:S04]  /*76b60*/  LDSM.16.M88.4 R16, [R0+0x19000] ;  /* 0x019000000010783b */ /* 0x000e680000000200 */
[----:B0-----:R-:W-:Y:S04]  /*76b70*/  STL.64 [R1+0x240], R20 ;  /* 0x0002401401007387 */ /* 0x001fe80000100a00 */
[----:B------:R-:W-:Y:S04]  /*76b80*/  STL.64 [R1+0x248], R22 ;  /* 0x0002481601007387 */ /* 0x000fe80000100a00 */
[----:B------:R-:W0:Y:S04]  /*76b90*/  LDSM.16.M88.4 R20, [R0+0x1a000] ;  /* 0x01a000000014783b */ /* 0x000e280000000200 */
[----:B-1----:R-:W-:Y:S04]  /*76ba0*/  STL.64 [R1+0x220], R16 ;  /* 0x0002201001007387 */ /* 0x002fe80000100a00 */
[----:B------:R-:W-:Y:S04]  /*76bb0*/  STL.64 [R1+0x228], R18 ;  /* 0x0002281201007387 */ /* 0x000fe80000100a00 */
[----:B------:R-:W-:Y:S04]  /*76bc0*/  STL.64 [R1+0x238], R26 ;  /* 0x0002381a01007387 */ /* 0x000fe80000100a00 */
[----:B------:R-:W1:Y:S04]  /*76bd0*/  LDSM.16.M88.4 R16, [R0+0x1b000] ;  /* 0x01b000000010783b */ /* 0x000e680000000200 */
[----:B0-----:R-:W-:Y:S04]  /*76be0*/  STL.64 [R1+0x210], R20 ;  /* 0x0002101401007387 */ /* 0x001fe80000100a00 */
[----:B------:R-:W-:Y:S04]  /*76bf0*/  STL.64 [R1+0x218], R22 ;  /* 0x0002181601007387 */ /* 0x000fe80000100a00 */
[----:B------:R-:W0:Y:S04]  /*76c00*/  LDSM.16.M88.4 R20, [R0+0x1c000] ;  /* 0x01c000000014783b */ /* 0x000e280000000200 */
[----:B------:R2:W-:Y:S02]  /*76c10*/  STL.64 [R1+0x45c0], R24 ;  /* 0x0045c01801007387 */ /* 0x0005e40000100a00 */
[----:B--2---:R-:W-:-:S02]  /*76c20*/  IMAD.MOV.U32 R24, RZ, RZ, R9 ;  /* 0x000000ffff187224 */ /* 0x004fc400078e0009 */
[----:B-1----:R0:W-:Y:S04]  /*76c30*/  STL.64 [R1+0x200], R16 ;  /* 0x0002001001007387 */ /* 0x0021e80000100a00 */
[----:B------:R-:W-:Y:S01]  /*76c40*/  STL.64 [R1+0x208], R18 ;  /* 0x0002081201007387 */ /* 0x000fe20000100a00 */
[----:B0-----:R-:W-:Y:S02]  /*76c50*/  IMAD.MOV.U32 R16, RZ, RZ, R20 ;  /* 0x000000ffff107224 */ /* 0x001fe400078e0014 */
[----:B------:R-:W-:Y:S02]  /*76c60*/  IMAD.MOV.U32 R27, RZ, RZ, R21 ;  /* 0x000000ffff1b7224 */ /* 0x000fe400078e0015 */
[----:B------:R-:W-:Y:S02]  /*76c70*/  IMAD.MOV.U32 R26, RZ, RZ, R22 ;  /* 0x000000ffff1a7224 */ /* 0x000fe400078e0016 */
[----:B------:R-:W-:-:S02]  /*76c80*/  IMAD.MOV.U32 R25, RZ, RZ, R23 ;  /* 0x000000ffff197224 */ /* 0x000fc400078e0017 */
[----:B------:R-:W0:Y:S04]  /*76c90*/  LDSM.16.M88.4 R20, [R0+0x1d000] ;  /* 0x01d000000014783b */ /* 0x000e280000000200 */
[----:B0-----:R0:W-:Y:S01]  /*76ca0*/  STL [R1+0x43fc], R20 ;  /* 0x0043fc1401007387 */ /* 0x0011e20000100800 */
[----:B------:R-:W-:Y:S02]  /*76cb0*/  IMAD.MOV.U32 R19, RZ, RZ, R22 ;  /* 0x000000ffff137224 */ /* 0x000fe400078e0016 */
[----:B------:R-:W-:Y:S01]  /*76cc0*/  IMAD.MOV.U32 R22, RZ, RZ, R8 ;  /* 0x000000ffff167224 */ /* 0x000fe200078e0008 */
[----:B------:R1:W-:Y:S01]  /*76cd0*/  STL [R1+0x43f8], R21 ;  /* 0x0043f81501007387 */ /* 0x0003e20000100800 */
[----:B------:R-:W-:Y:S02]  /*76ce0*/  IMAD.MOV.U32 R18, RZ, RZ, R23 ;  /* 0x000000ffff127224 */ /* 0x000fe400078e0017 */
[----:B------:R-:W-:-:S02]  /*76cf0*/  IMAD.MOV.U32 R23, RZ, RZ, R16 ;  /* 0x000000ffff177224 */ /* 0x000fc400078e0010 */
[----:B0-----:R-:W-:Y:S02]  /*76d00*/  IMAD.MOV.U32 R20, RZ, RZ, R11 ;  /* 0x000000ffff147224 */ /* 0x001fe400078e000b */
[----:B-1----:R-:W-:Y:S02]  /*76d10*/  IMAD.MOV.U32 R21, RZ, RZ, R10 ;  /* 0x000000ffff157224 */ /* 0x002fe400078e000a */
[----:B------:R-:W0:Y:S02]  /*76d20*/  LDSM.16.M88.4 R8, [R0+0x1e000] ;  /* 0x01e000000008783b */ /* 0x000e240000000200 */
[----:B0-----:R-:W-:Y:S02]  /*76d30*/  IMAD.MOV.U32 R17, RZ, RZ, R10 ;  /* 0x000000ffff117224 */ /* 0x001fe400078e000a */
[----:B------:R-:W-:Y:S01]  /*76d40*/  STL.64 [R1+0x43e8], R8 ;  /* 0x0043e80801007387 */ /* 0x000fe20000100a00 */
[----:B------:R-:W-:-:S03]  /*76d50*/  IMAD.MOV.U32 R16, RZ, RZ, R11 ;  /* 0x000000ffff107224 */ /* 0x000fc600078e000b */
[----:B------:R0:W-:Y:S04]  /*76d60*/  STL.64 [R1+0x4120], R18 ;  /* 0x0041201201007387 */ /* 0x0001e80000100a00 */
[----:B------:R1:W-:Y:S01]  /*76d70*/  STL.64 [R1+0x4118], R16 ;  /* 0x0041181001007387 */ /* 0x0003e20000100a00 */
[----:B0-----:R-:W-:Y:S02]  /*76d80*/  IMAD.MOV.U32 R18, RZ, RZ, R26 ;  /* 0x000000ffff127224 */ /* 0x001fe400078e001a */
[----:B------:R-:W-:Y:S02]  /*76d90*/  IMAD.MOV.U32 R19, RZ, RZ, R25 ;  /* 0x000000ffff137224 */ /* 0x000fe400078e0019 */
[----:B-1----:R-:W-:Y:S02]  /*76da0*/  IMAD.MOV.U32 R16, RZ, RZ, R23 ;  /* 0x000000ffff107224 */ /* 0x002fe400078e0017 */
[----:B------:R-:W-:Y:S01]  /*76db0*/  IMAD.MOV.U32 R17, RZ, RZ, R27 ;  /* 0x000000ffff117224 */ /* 0x000fe200078e001b */
[----:B------:R-:W-:Y:S01]  /*76dc0*/  STL.64 [R1+0x4590], R18 ;  /* 0x0045901201007387 */ /* 0x000fe20000100a00 */
[----:B------:R-:W-:-:S03]  /*76dd0*/  IMAD.MOV.U32 R27, RZ, RZ, R15 ;  /* 0x000000ffff1b7224 */ /* 0x000fc600078e000f */
[----:B------:R0:W-:Y:S02]  /*76de0*/  STL.64 [R1+0x4588], R16 ;  /* 0x0045881001007387 */ /* 0x0001e40000100a00 */
[----:B0-----:R-:W-:Y:S02]  /*76df0*/  IMAD.MOV.U32 R16, RZ, RZ, R3 ;  /* 0x000000ffff107224 */ /* 0x001fe400078e0003 */
[----:B------:R-:W-:-:S05]  /*76e00*/  IMAD.MOV.U32 R17, RZ, RZ, R2 ;  /* 0x000000ffff117224 */ /* 0x000fca00078e0002 */
[----:B------:R-:W-:Y:S04]  /*76e10*/  STL.64 [R1+0x45d0], R16 ;  /* 0x0045d01001007387 */ /* 0x000fe80000100a00 */
[----:B------:R-:W0:Y:S02]  /*76e20*/  LDSM.16.M88.4 R16, [R0+0x1f000] ;  /* 0x01f000000010783b */ /* 0x000e240000000200 */
[----:B0-----:R-:W-:Y:S02]  /*76e30*/  IMAD.MOV.U32 R9, RZ, RZ, R16 ;  /* 0x000000ffff097224 */ /* 0x001fe400078e0010 */
[----:B------:R-:W-:Y:S02]  /*76e40*/  IMAD.MOV.U32 R8, RZ, RZ, R17 ;  /* 0x000000ffff087224 */ /* 0x000fe400078e0011 */
[----:B------:R-:W-:Y:S01]  /*76e50*/  IMAD.MOV.U32 R3, RZ, RZ, R18 ;  /* 0x000000ffff037224 */ /* 0x000fe200078e0012 */
[----:B------:R-:W2:Y:S01]  /*76e60*/  LDL.LU.64 R16, [R1+0x770] ;  /* 0x0007700001107983 */ /* 0x000ea20000300a00 */
[----:B------:R-:W-:-:S03]  /*76e70*/  IMAD.MOV.U32 R2, RZ, RZ, R19 ;  /* 0x000000ffff027224 */ /* 0x000fc600078e0013 */
[----:B------:R-:W2:Y:S01]  /*76e80*/  LDL.LU.64 R18, [R1+0x778] ;  /* 0x0007780001127983 */ /* 0x000ea20000300a00 */
[----:B------:R-:W-:Y:S02]  /*76e90*/  IMAD.MOV.U32 R26, RZ, RZ, R14 ;  /* 0x000000ffff1a7224 */ /* 0x000fe400078e000e */
[----:B------:R-:W-:Y:S02]  /*76ea0*/  IMAD.MOV.U32 R25, RZ, RZ, R13 ;  /* 0x000000ffff197224 */ /* 0x000fe400078e000d */
[----:B------:R-:W0:Y:S04]  /*76eb0*/  LDSM.16.MT88.4 R12, [R12+0x20200] ;  /* 0x020200000c0c783b */ /* 0x000e280000004200 */
[----:B------:R1:W-:Y:S04]  /*76ec0*/  STL [R1+0x442c], R8 ;  /* 0x00442c0801007387 */ /* 0x0003e80000100800 */
[----:B------:R3:W-:Y:S04]  /*76ed0*/  STL [R1+0x4428], R9 ;  /* 0x0044280901007387 */ /* 0x0007e80000100800 */
[----:B------:R-:W-:Y:S01]  /*76ee0*/  STL [R1+0x4400], R2 ;  /* 0x0044000201007387 */ /* 0x000fe20000100800 */
[----:B-1----:R-:W-:-:S02]  /*76ef0*/  IMAD.MOV.U32 R8, RZ, RZ, R22 ;  /* 0x000000ffff087224 */ /* 0x002fc400078e0016 */
[----:B---3--:R-:W-:Y:S01]  /*76f00*/  IMAD.MOV.U32 R9, RZ, RZ, R24 ;  /* 0x000000ffff097224 */ /* 0x008fe200078e0018 */
[----:B------:R-:W-:Y:S04]  /*76f10*/  STL [R1+0x43f4], R3 ;  /* 0x0043f40301007387 */ /* 0x000fe80000100800 */
[----:B------:R-:W-:Y:S04]  /*76f20*/  STL [R1+0x43f0], R0 ;  /* 0x0043f00001007387 */ /* 0x000fe80000100800 */
[----:B------:R1:W-:Y:S04]  /*76f30*/  STL.64 [R1+0x45c8], R8 ;  /* 0x0045c80801007387 */ /* 0x0003e80000100a00 */
[----:B0-----:R-:W-:Y:S01]  /*76f40*/  STL.64 [R1+0x43d0], R14 ;  /* 0x0043d00e01007387 */ /* 0x001fe20000100a00 */
[----:B-1----:R-:W-:-:S02]  /*76f50*/  IMAD.MOV.U32 R8, RZ, RZ, R29 ;  /* 0x000000ffff087224 */ /* 0x002fc400078e001d */
[----:B------:R-:W-:Y:S01]  /*76f60*/  IMAD.MOV.U32 R9, RZ, RZ, R28 ;  /* 0x000000ffff097224 */ /* 0x000fe200078e001c */
[----:B------:R0:W-:Y:S04]  /*76f70*/  STL.64 [R1+0x43c8], R12 ;  /* 0x0043c80c01007387 */ /* 0x0001e80000100a00 */
[----:B0-----:R-:W3:Y:S04]  /*76f80*/  LDL.LU.64 R12, [R1+0x760] ;  /* 0x00076000010c7983 */ /* 0x001ee80000300a00 */
[----:B------:R-:W3:Y:S01]  /*76f90*/  LDL.LU.64 R14, [R1+0x768] ;  /* 0x00076800010e7983 */ /* 0x000ee20000300a00 */
[----:B--2---:R-:W-:Y:S11]  /*76fa0*/  HMMA.16816.F32.BF16 R16, R4, R20, R16 ;  /* 0x000000140410723c */ /* 0x004ff60000041810 */
[----:B------:R-:W-:Y:S11]  /*76fb0*/  @!UPT UIADD3 URZ, URZ, URZ, URZ ;  /* 0x0000003f3f3ff290 */ /* 0x000ff6000fffe03f */
[----:B------:R-:W-:Y:S02]  /*76fc0*/  @!UPT UIADD3 URZ, URZ, URZ, URZ ;  /* 0x0000003f3f3ff290 */ /* 0x000fe4000fffe03f */
[----:B------:R-:W-:Y:S02]  /*76fd0*/  IMAD.MOV.U32 R29, RZ, RZ, R16 ;  /* 0x000000ffff1d7224 */ /* 0x000fe400078e0010 */
[----:B------:R-:W-:Y:S02]  /*76fe0*/  IMAD.MOV.U32 R28, RZ, RZ, R17 ;  /* 0x000000ffff1c7224 */ /* 0x000fe400078e0011 */
[----:B------:R-:W3:Y:S01]  /*76ff0*/  LDL.LU.64 R16, [R1+0x45d0] ;  /* 0x0045d00001107983 */ /* 0x000ee20000300a00 */
[----:B------:R-:W-:Y:S02]  /*77000*/  IMAD.MOV.U32 R22, RZ, RZ, R19 ;  /* 0x000000ffff167224 */ /* 0x000fe400078e0013 */
[----:B------:R-:W-:-:S03]  /*77010*/  IMAD.MOV.U32 R23, RZ, RZ, R18 ;  /* 0x000000ffff177224 */ /* 0x000fc600078e0012 */
[----:B------:R-:W-:Y:S04]  /*77020*/  STL [R1+0x4410], R22 ;  /* 0x0044101601007387 */ /* 0x000fe80000100800 */
[----:B------:R-:W-:Y:S04]  /*77030*/  STL [R1+0x440c], R23 ;  /* 0x00440c1701007387 */ /* 0x000fe80000100800 */
[----:B------:R-:W-:Y:S04]  /*77040*/  STL [R1+0x4408], R28 ;  /* 0x0044081c01007387 */ /* 0x000fe80000100800 */
[----:B------:R-:W-:Y:S01]  /*77050*/  STL [R1+0x4404], R29 ;  /* 0x0044041d01007387 */ /* 0x000fe20000100800 */
[C---:B---3--:R-:W-:Y:S11]  /*77060*/  HMMA.16816.F32.BF16 R12, R4.reuse, R16, R12 ;  /* 0x00000010040c723c */ /* 0x048ff6000004180c */
[----:B------:R-:W-:Y:S11]  /*77070*/  @!UPT UIADD3 URZ, URZ, URZ, URZ ;  /* 0x0000003f3f3ff290 */ /* 0x000ff6000fffe03f */
[----:B------:R-:W-:Y:S02]  /*77080*/  @!UPT UIADD3 URZ, URZ, URZ, URZ ;  /* 0x0000003f3f3ff290 */ /* 0x000fe4000fffe03f */
[----:B------:R-:W-:Y:S02]  /*77090*/  IMAD.MOV.U32 R0, RZ, RZ, R15 ;  /* 0x000000ffff007224 */ /* 0x000fe400078e000f */
[----:B------:R-:W-:Y:S02]  /*770a0*/  IMAD.MOV.U32 R3, RZ, RZ, R14 ;  /* 0x000000ffff037224 */ /* 0x000fe400078e000e */
[----:B------:R-:W-:Y:S02]  /*770b0*/  IMAD.MOV.U32 R20, RZ, RZ, R12 ;  /* 0x000000ffff147224 */ /* 0x000fe400078e000c */
[----:B------:R-:W-:Y:S02]  /*770c0*/  IMAD.MOV.U32 R21, RZ, RZ, R13 ;  /* 0x000000ffff157224 */ /* 0x000fe400078e000d */
[----:B------:R-:W2:Y:S04]  /*770d0*/  LDL.LU.64 R12, [R1+0x740] ;  /* 0x00074000010c7983 */ /* 0x000ea80000300a00 */
[----:B------:R-:W2:Y:S04]  /*770e0*/  LDL.LU.64 R14, [R1+0x748] ;  /* 0x00074800010e7983 */ /* 0x000ea80000300a00 */
[----:B------:R-:W-:Y:S04]  /*770f0*/  STL [R1+0x4420], R0 ;  /* 0x0044200001007387 */ /* 0x000fe80000100800 */
[----:B------:R-:W-:Y:S04]  /*77100*/  STL [R1+0x441c], R3 ;  /* 0x00441c0301007387 */ /* 0x000fe80000100800 */
[----:B------:R-:W-:Y:S04]  /*77110*/  STL [R1+0x4418], R21 ;  /* 0x0044181501007387 */ /* 0x000fe80000100800 */
[----:B------:R0:W-:Y:S04]  /*77120*/  STL [R1+0x4414], R20 ;  /* 0x0044141401007387 */ /* 0x0001e80000100800 */
[----:B0-----:R-:W3:Y:S04]  /*77130*/  LDL.LU.64 R20, [R1+0x750] ;  /* 0x0007500001147983 */ /* 0x001ee80000300a00 */
[----:B------:R-:W3:Y:S02]  /*77140*/  LDL.LU.64 R22, [R1+0x758] ;  /* 0x0007580001167983 */ /* 0x000ee40000300a00 */
[----:B---3--:R-:W-:Y:S11]  /*77150*/  HMMA.16816.F32.BF16 R8, R4, R8, R20 ;  /* 0x000000080408723c */ /* 0x008ff60000041814 */
[----:B------:R-:W-:Y:S11]  /*77160*/  @!UPT UIADD3 URZ, URZ, URZ, URZ ;  /* 0x0000003f3f3ff290 */ /* 0x000ff6000fffe03f */
[----:B------:R-:W-:Y:S02]  /*77170*/  @!UPT UIADD3 URZ, URZ, URZ, URZ ;  /* 0x0000003f3f3ff290 */ /* 0x000fe4000fffe03f */
[----:B------:R-:W-:Y:S02]  /*77180*/  IMAD.MOV.U32 R23, RZ, RZ, R8 ;  /* 0x000000ffff177224 */ /* 0x000fe400078e0008 */
[----:B------:R-:W-:Y:S02]  /*77190*/  IMAD.MOV.U32 R28, RZ, RZ, R9 ;  /* 0x000000ffff1c7224 */ /* 0x000fe400078e0009 */
[----:B------:R-:W2:Y:S01]  /*771a0*/  LDL.LU.64 R8, [R1+0x45c8] ;  /* 0x0045c80001087983 */ /* 0x000ea20000300a00 */
[----:B------:R-:W-:Y:S02]  /*771b0*/  IMAD.MOV.U32 R29, RZ, RZ, R10 ;  /* 0x000000ffff1d7224 */ /* 0x000fe400078e000a */
[----:B------:R-:W-:-:S05]  /*771c0*/  IMAD.MOV.U32 R2, RZ, RZ, R11 ;  /* 0x000000ffff027224 */ /* 0x000fca00078e000b */
[----:B------:R-:W-:Y:S04]  /*771d0*/  STL [R1+0x4438], R2 ;  /* 0x0044380201007387 */ /* 0x000fe80000100800 */
[----:B------:R-:W-:Y:S01]  /*771e0*/  STL [R1+0x4434], R29 ;  /* 0x0044341d01007387 */ /* 0x000fe20000100800 */
[----:B------:R-:W-:-:S03]  /*771f0*/  IMAD.MOV.U32 R16, RZ, RZ, R25 ;  /* 0x000000ffff107224 */ /* 0x000fc600078e0019 */
[----:B------:R-:W-:Y:S04]  /*77200*/  STL [R1+0x4430], R28 ;  /* 0x0044301c01007387 */ /* 0x000fe80000100800 */
[----:B------:R-:W-:Y:S01]  /*77210*/  STL [R1+0x4424], R23 ;  /* 0x0044241701007387 */ /* 0x000fe20000100800 */
[----:B--2---:R-:W-:Y:S11]  /*77220*/  HMMA.16816.F32.BF16 R8, R4, R8, R12 ;  /* 0x000000080408723c */ /* 0x004ff6000004180c */
[----:B------:R-:W-:Y:S11]  /*77230*/  @!UPT UIADD3 URZ, URZ, URZ, URZ ;  /* 0x0000003f3f3ff290 */ /* 0x000ff6000fffe03f */
[----:B------:R-:W-:Y:S02]  /*77240*/  @!UPT UIADD3 URZ, URZ, URZ, URZ ;  /* 0x0000003f3f3ff290 */ /* 0x000fe4000fffe03f */
[----:B------:R-:W-:Y:S02]  /*77250*/  IMAD.MOV.U32 R14, RZ, RZ, R11 ;  /* 0x000000ffff0e7224 */ /* 0x000fe400078e000b */
[----:B------:R-:W-:Y:S02]  /*77260*/  IMAD.MOV.U32 R20, RZ, RZ, R8 ;  /* 0x000000ffff147224 */ /* 0x000fe400078e0008 */
[----:B------:R-:W-:Y:S02]  /*77270*/  IMAD.MOV.U32 R22, RZ, RZ, R9 ;  /* 0x000000ffff167224 */ /* 0x000fe400078e0009 */
[----:B------:R-:W-:Y:S01]  /*77280*/  IMAD.MOV.U32 R15, RZ, RZ, R10 ;  /* 0x000000ffff0f7224 */ /* 0x000fe200078e000a */
[----:B------:R-:W2:Y:S04]  /*77290*/  LDL.LU.64 R8, [R1+0x720] ;  /* 0x0007200001087983 */ /* 0x000ea80000300a00 */
[----:B------:R-:W2:Y:S04]  /*772a0*/  LDL.LU.64 R10, [R1+0x728] ;  /* 0x00072800010a7983 */ /* 0x000ea80000300a00 */
[----:B------:R-:W3:Y:S04]  /*772b0*/  LDL.LU R25, [R1+0x344] ;  /* 0x0003440001197983 */ /* 0x000ee80000300800 */
[----:B------:R-:W-:Y:S04]  /*772c0*/  STL [R1+0x4448], R14 ;  /* 0x0044480e01007387 */ /* 0x000fe80000100800 */
[----:B------:R-:W-:Y:S04]  /*772d0*/  STL [R1+0x4444], R15 ;  /* 0x0044440f01007387 */ /* 0x000fe80000100800 */
[----:B------:R-:W4:Y:S04]  /*772e0*/  LDL.LU R12, [R1+0x370] ;  /* 0x00037000010c7983 */ /* 0x000f280000300800 */
[----:B------:R-:W4:Y:S04]  /*772f0*/  LDL.LU R13, [R1+0x374] ;  /* 0x00037400010d7983 */ /* 0x000f280000300800 */
[----:B------:R-:W-:Y:S04]  /*77300*/  STL [R1+0x4440], R22 ;  /* 0x0044401601007387 */ /* 0x000fe80000100800 */
[----:B------:R0:W-:Y:S04]  /*77310*/  STL [R1+0x443c], R20 ;  /* 0x00443c1401007387 */ /* 0x0001e80000100800 */
[----:B0-----:R-:W4:Y:S04]  /*77320*/  LDL.LU.64 R20, [R1+0x730] ;  /* 0x0007300001147983 */ /* 0x001f280000300a00 */
[----:B------:R-:W4:Y:S01]  /*77330*/  LDL.LU.64 R22, [R1+0x738] ;  /* 0x0007380001167983 */ /* 0x000f220000300a00 */
[----:B------:R-:W-:-:S07]  /*77340*/  IMAD.MOV.U32 R17, RZ, RZ, R26 ;  /* 0x000000ffff117224 */ /* 0x000fce00078e001a */
[C---:B--2---:R-:W-:Y:S08]  /*77350*/  HMMA.16816.F32.BF16 R16, R4.reuse, R16, R8 ;  /* 0x000000100410723c */ /* 0x044ff00000041808 */
[----:B----4-:R-:W-:Y:S11]  /*77360*/  HMMA.16816.F32.BF16 R12, R4, R12, R20 ;  /* 0x0000000c040c723c */ /* 0x010ff60000041814 */
[----:B------:R-:W-:Y:S05]  /*77370*/  @!UPT UIADD3 URZ, URZ, URZ, URZ ;  /* 0x0000003f3f3ff290 */ /* 0x000fea000fffe03f */
[----:B------:R-:W-:Y:S02]  /*77380*/  IMAD.MOV.U32 R10, RZ, RZ, R19 ;  /* 0x000000ffff0a7224 */ /* 0x000fe400078e0013 */
[----:B------:R-:W-:-:S06]  /*77390*/  IMAD.MOV.U32 R11, RZ, RZ, R18 ;  /* 0x000000ffff0b7224 */ /* 0x000fcc00078e0012 */
[----:B------:R-:W-:Y:S02]  /*773a0*/  IMAD.MOV.U32 R21, RZ, RZ, R15 ;  /* 0x000000ffff157224 */ /* 0x000fe400078e000f */
[----:B------:R-:W-:Y:S02]  /*773b0*/  IMAD.MOV.U32 R3, RZ, RZ, R14 ;  /* 0x000000ffff037224 */ /* 0x000fe400078e000e */
[----:B------:R-:W-:Y:S02]  /*773c0*/  IMAD.MOV.U32 R0, RZ, RZ, R13 ;  /* 0x000000ffff007224 */ /* 0x000fe400078e000d */
[----:B------:R-:W-:Y:S01]  /*773d0*/  IMAD.MOV.U32 R23, RZ, RZ, R12 ;  /* 0x000000ffff177224 */ /* 0x000fe200078e000c */
[----:B------:R0:W-:Y:S04]  /*773e0*/  STL [R1+0x4458], R21 ;  /* 0x0044581501007387 */ /* 0x0001e80000100800 */
[----:B------:R-:W-:Y:S01]  /*773f0*/  STL [R1+0x4454], R3 ;  /* 0x0044540301007387 */ /* 0x000fe20000100800 */
[----:B------:R-:W-:-:S03]  /*77400*/  IMAD.MOV.U32 R13, RZ, RZ, R16 ;  /* 0x000000ffff0d7224 */ /* 0x000fc600078e0010 */
[----:B------:R-:W-:Y:S01]  /*77410*/  STL [R1+0x4450], R0 ;  /* 0x0044500001007387 */ /* 0x000fe20000100800 */
[----:B------:R-:W-:-:S03]  /*77420*/  IMAD.MOV.U32 R12, RZ, RZ, R17 ;  /* 0x000000ffff0c7224 */ /* 0x000fc600078e0011 */
[----:B------:R1:W-:Y:S04]  /*77430*/  STL [R1+0x444c], R23 ;  /* 0x00444c1701007387 */ /* 0x0003e80000100800 */
[----:B0-----:R-:W3:Y:S04]  /*77440*/  LDL.LU.64 R20, [R1+0x700] ;  /* 0x0007000001147983 */ /* 0x001ee80000300a00 */
[----:B-1----:R-:W3:Y:S04]  /*77450*/  LDL.LU.64 R22, [R1+0x708] ;  /* 0x0007080001167983 */ /* 0x002ee80000300a00 */
[----:B------:R-:W2:Y:S04]  /*77460*/  LDL.LU R16, [R1+0x320] ;  /* 0x0003200001107983 */ /* 0x000ea80000300800 */
[----:B------:R-:W2:Y:S04]  /*77470*/  LDL.LU R17, [R1+0x324] ;  /* 0x0003240001117983 */ /* 0x000ea80000300800 */
        /* <DEDUP_REMOVED lines=9> */
[C---:B---3--:R-:W-:Y:S08]  /*77510*/  HMMA.16816.F32.BF16 R24, R4.reuse, R24, R20 ;  /* 0x000000180418723c */ /* 0x048ff00000041814 */
[----:B----4-:R-:W-:Y:S11]  /*77520*/  HMMA.16816.F32.BF16 R12, R4, R8, R12 ;  /* 0x00000008040c723c */ /* 0x010ff6000004180c */
[----:B------:R-:W-:Y:S05]  /*77530*/  @!UPT UIADD3 URZ, URZ, URZ, URZ ;  /* 0x0000003f3f3ff290 */ /* 0x000fea000fffe03f */
[----:B------:R-:W-:Y:S02]  /*77540*/  IMAD.MOV.U32 R2, RZ, RZ, R27 ;  /* 0x000000ffff027224 */ /* 0x000fe400078e001b */
[----:B------:R-:W-:Y:S02]  /*77550*/  IMAD.MOV.U32 R20, RZ, RZ, R26 ;  /* 0x000000ffff147224 */ /* 0x000fe400078e001a */
[----:B------:R-:W-:-:S04]  /*77560*/  IMAD.MOV.U32 R22, RZ, RZ, R25 ;  /* 0x000000ffff167224 */ /* 0x000fc800078e0019 */
[----:B------:R-:W-:Y:S02]  /*77570*/  IMAD.MOV.U32 R9, RZ, RZ, R15 ;  /* 0x000000ffff097224 */ /* 0x000fe400078e000f */
[----:B------:R-:W-:Y:S02]  /*77580*/  IMAD.MOV.U32 R8, RZ, RZ, R14 ;  /* 0x000000ffff087224 */ /* 0x000fe400078e000e */
[----:B------:R-:W-:Y:S02]  /*77590*/  IMAD.MOV.U32 R28, RZ, RZ, R13 ;  /* 0x000000ffff1c7224 */ /* 0x000fe400078e000d */
[----:B------:R-:W-:Y:S01]  /*775a0*/  IMAD.MOV.U32 R29, RZ, RZ, R12 ;  /* 0x000000ffff1d7224 */ /* 0x000fe200078e000c */
[----:B------:R-:W-:Y:S04]  /*775b0*/  STL [R1+0x4478], R9 ;  /* 0x0044780901007387 */ /* 0x000fe80000100800 */
[----:B------:R0:W-:Y:S01]  /*775c0*/  STL [R1+0x4474], R8 ;  /* 0x0044740801007387 */ /* 0x0001e20000100800 */
[----:B------:R-:W-:-:S03]  /*775d0*/  IMAD.MOV.U32 R15, RZ, RZ, R24 ;  /* 0x000000ffff0f7224 */ /* 0x000fc600078e0018 */
[----:B------:R-:W-:Y:S04]  /*775e0*/  STL [R1+0x4470], R28 ;  /* 0x0044701c01007387 */ /* 0x000fe80000100800 */
[----:B------:R-:W-:Y:S04]  /*775f0*/  STL [R1+0x446c], R29 ;  /* 0x00446c1d01007387 */ /* 0x000fe80000100800 */
[----:B0-----:R-:W2:Y:S04]  /*77600*/  LDL.LU.64 R8, [R1+0x6e0] ;  /* 0x0006e00001087983 */ /* 0x001ea80000300a00 */
[----:B------:R-:W2:Y:S04]  /*77610*/  LDL.LU.64 R10, [R1+0x6e8] ;  /* 0x0006e800010a7983 */ /* 0x000ea80000300a00 */
[----:B------:R-:W3:Y:S04]  /*77620*/  LDL.LU R24, [R1+0x300] ;  /* 0x0003000001187983 */ /* 0x000ee80000300800 */
[----:B------:R-:W3:Y:S04]  /*77630*/  LDL.LU R25, [R1+0x304] ;  /* 0x0003040001197983 */ /* 0x000ee80000300800 */
[----:B------:R-:W-:Y:S04]  /*77640*/  STL [R1+0x4488], R2 ;  /* 0x0044880201007387 */ /* 0x000fe80000100800 */
[----:B------:R0:W-:Y:S04]  /*77650*/  STL [R1+0x4484], R20 ;  /* 0x0044841401007387 */ /* 0x0001e80000100800 */
[----:B------:R-:W-:Y:S04]  /*77660*/  STL [R1+0x4480], R22 ;  /* 0x0044801601007387 */ /* 0x000fe80000100800 */
[----:B0-----:R-:W4:Y:S04]  /*77670*/  LDL.LU R20, [R1+0x330] ;  /* 0x0003300001147983 */ /* 0x001f280000300800 */
[----:B------:R-:W4:Y:S04]  /*77680*/  LDL.LU R21, [R1+0x334] ;  /* 0x0003340001157983 */ /* 0x000f280000300800 */
[----:B------:R0:W-:Y:S04]  /*77690*/  STL [R1+0x447c], R15 ;  /* 0x00447c0f01007387 */ /* 0x0001e80000100800 */
[----:B------:R-:W4:Y:S04]  /*776a0*/  LDL.LU.64 R12, [R1+0x6f0] ;  /* 0x0006f000010c7983 */ /* 0x000f280000300a00 */
[----:B0-----:R-:W4:Y:S01]  /*776b0*/  LDL.LU.64 R14, [R1+0x6f8] ;  /* 0x0006f800010e7983 */ /* 0x001f220000300a00 */
        /* <DEDUP_REMOVED lines=9> */
[----:B------:R-:W-:Y:S01]  /*77750*/  STL [R1+0x4498], R14 ;  /* 0x0044980e01007387 */ /* 0x000fe20000100800 */
[----:B------:R-:W-:-:S03]  /*77760*/  IMAD.MOV.U32 R12, RZ, RZ, R17 ;  /* 0x000000ffff0c7224 */ /* 0x000fc600078e0011 */
[----:B------:R-:W-:Y:S01]  /*77770*/  STL [R1+0x4494], R23 ;  /* 0x0044941701007387 */ /* 0x000fe20000100800 */
[----:B------:R-:W-:-:S03]  /*77780*/  IMAD.MOV.U32 R13, RZ, RZ, R18 ;  /* 0x000000ffff0d7224 */ /* 0x000fc600078e0012 */
[----:B------:R-:W-:Y:S04]  /*77790*/  STL [R1+0x4490], R0 ;  /* 0x0044900001007387 */ /* 0x000fe80000100800 */
[----:B------:R-:W-:Y:S04]  /*777a0*/  STL [R1+0x448c], R3 ;  /* 0x00448c0301007387 */ /* 0x000fe80000100800 */
[----:B------:R-:W2:Y:S04]  /*777b0*/  LDL.LU R16, [R1+0x2e0] ;  /* 0x0002e00001107983 */ /* 0x000ea80000300800 */
[----:B------:R-:W2:Y:S04]  /*777c0*/  LDL.LU R17, [R1+0x2e4] ;  /* 0x0002e40001117983 */ /* 0x000ea80000300800 */
[----:B------:R0:W-:Y:S04]  /*777d0*/  STL [R1+0x44a8], R21 ;  /* 0x0044a81501007387 */ /* 0x0001e80000100800 */
[----:B0-----:R-:W3:Y:S04]  /*777e0*/  LDL.LU.64 R20, [R1+0x6c0] ;  /* 0x0006c00001147983 */ /* 0x001ee80000300a00 */
[----:B------:R-:W3:Y:S04]  /*777f0*/  LDL.LU.64 R22, [R1+0x6c8] ;  /* 0x0006c80001167983 */ /* 0x000ee80000300a00 */
[----:B------:R-:W-:Y:S04]  /*77800*/  STL [R1+0x44a4], R13 ;  /* 0x0044a40d01007387 */ /* 0x000fe80000100800 */
[----:B------:R0:W-:Y:S04]  /*77810*/  STL [R1+0x44a0], R12 ;  /* 0x0044a00c01007387 */ /* 0x0001e80000100800 */
[----:B0-----:R-:W4:Y:S04]  /*77820*/  LDL.LU R12, [R1+0x310] ;  /* 0x00031000010c7983 */ /* 0x001f280000300800 */
[----:B------:R-:W4:Y:S04]  /*77830*/  LDL.LU R13, [R1+0x314] ;  /* 0x00031400010d7983 */ /* 0x000f280000300800 */
[----:B------:R0:W-:Y:S04]  /*77840*/  STL [R1+0x449c], R11 ;  /* 0x00449c0b01007387 */ /* 0x0001e80000100800 */
[----:B------:R-:W4:Y:S04]  /*77850*/  LDL.LU.64 R8, [R1+0x6d0] ;  /* 0x0006d00001087983 */ /* 0x000f280000300a00 */
[----:B0-----:R-:W4:Y:S01]  /*77860*/  LDL.LU.64 R10, [R1+0x6d8] ;  /* 0x0006d800010a7983 */ /* 0x001f220000300a00 */
        /* <DEDUP_REMOVED lines=10> */
[----:B------:R-:W-:Y:S01]  /*77910*/  STL [R1+0x44b8], R10 ;  /* 0x0044b80a01007387 */ /* 0x000fe20000100800 */
[----:B------:R-:W-:-:S03]  /*77920*/  IMAD.MOV.U32 R15, RZ, RZ, R26 ;  /* 0x000000ffff0f7224 */ /* 0x000fc600078e001a */
[----:B------:R-:W-:Y:S04]  /*77930*/  STL [R1+0x44b4], R29 ;  /* 0x0044b41d01007387 */ /* 0x000fe80000100800 */
[----:B------:R-:W-:Y:S04]  /*77940*/  STL [R1+0x44b0], R28 ;  /* 0x0044b01c01007387 */ /* 0x000fe80000100800 */
[----:B------:R-:W-:Y:S04]  /*77950*/  STL [R1+0x44ac], R8 ;  /* 0x0044ac0801007387 */ /* 0x000fe80000100800 */
[----:B------:R-:W3:Y:S04]  /*77960*/  LDL.LU R24, [R1+0x2c0] ;  /* 0x0002c00001187983 */ /* 0x000ee80000300800 */
[----:B------:R-:W3:Y:S04]  /*77970*/  LDL.LU R25, [R1+0x2c4] ;  /* 0x0002c40001197983 */ /* 0x000ee80000300800 */
[----:B------:R0:W-:Y:S04]  /*77980*/  STL [R1+0x44c8], R9 ;  /* 0x0044c80901007387 */ /* 0x0001e80000100800 */
[----:B0-----:R-:W2:Y:S04]  /*77990*/  LDL.LU.64 R8, [R1+0x6a0] ;  /* 0x0006a00001087983 */ /* 0x001ea80000300a00 */
[----:B------:R-:W2:Y:S04]  /*779a0*/  LDL.LU.64 R10, [R1+0x6a8] ;  /* 0x0006a800010a7983 */ /* 0x000ea80000300a00 */
[----:B------:R-:W-:Y:S04]  /*779b0*/  STL [R1+0x44c4], R15 ;  /* 0x0044c40f01007387 */ /* 0x000fe80000100800 */
[----:B------:R-:W4:Y:S04]  /*779c0*/  LDL.LU R12, [R1+0x2f0] ;  /* 0x0002f000010c7983 */ /* 0x000f280000300800 */
[----:B------:R-:W4:Y:S04]  /*779d0*/  LDL.LU R13, [R1+0x2f4] ;  /* 0x0002f400010d7983 */ /* 0x000f280000300800 */
[----:B------:R-:W-:Y:S04]  /*779e0*/  STL [R1+0x44c0], R22 ;  /* 0x0044c01601007387 */ /* 0x000fe80000100800 */
[----:B------:R0:W-:Y:S04]  /*779f0*/  STL [R1+0x44bc], R20 ;  /* 0x0044bc1401007387 */ /* 0x0001e80000100800 */
[----:B0-----:R-:W4:Y:S04]  /*77a00*/  LDL.LU.64 R20, [R1+0x6b0] ;  /* 0x0006b00001147983 */ /* 0x001f280000300a00 */
[----:B------:R-:W4:Y:S01]  /*77a10*/  LDL.LU.64 R22, [R1+0x6b8] ;  /* 0x0006b80001167983 */ /* 0x000f220000300a00 */
[C---:B--2---:R-:W-:Y:S08]  /*77a20*/  HMMA.16816.F32.BF16 R16, R4.reuse, R16, R8 ;  /* 0x000000100410723c */ /* 0x044ff00000041808 */
[----:B----4-:R-:W-:Y:S11]  /*77a30*/  HMMA.16816.F32.BF16 R12, R4, R12, R20 ;  /* 0x0000000c040c723c */ /* 0x010ff60000041814 */
[----:B------:R-:W-:Y:S05]  /*77a40*/  @!UPT UIADD3 URZ, URZ, URZ, URZ ;  /* 0x0000003f3f3ff290 */ /* 0x000fea000fffe03f */
[----:B------:R-:W-:-:S08]  /*77a50*/  IMAD.MOV.U32 R11, RZ, RZ, R18 ;  /* 0x000000ffff0b7224 */ /* 0x000fd000078e0012 */
        /* <DEDUP_REMOVED lines=8> */
[----:B------:R-:W-:Y:S01]  /*77ae0*/  STL [R1+0x44d0], R0 ;  /* 0x0044d00001007387 */ /* 0x000fe20000100800 */
[----:B------:R-:W-:-:S03]  /*77af0*/  IMAD.MOV.U32 R12, RZ, RZ, R17 ;  /* 0x000000ffff0c7224 */ /* 0x000fc600078e0011 */
[----:B------:R-:W-:Y:S04]  /*77b00*/  STL [R1+0x44cc], R23 ;  /* 0x0044cc1701007387 */ /* 0x000fe80000100800 */
[----:B------:R-:W2:Y:S04]  /*77b10*/  LDL.LU R20, [R1+0x2d0] ;  /* 0x0002d00001147983 */ /* 0x000ea80000300800 */
[----:B------:R-:W2:Y:S04]  /*77b20*/  LDL.LU R21, [R1+0x2d4] ;  /* 0x0002d40001157983 */ /* 0x000ea80000300800 */
[----:B------:R-:W4:Y:S04]  /*77b30*/  LDL.LU R16, [R1+0x2a0] ;  /* 0x0002a00001107983 */ /* 0x000f280000300800 */
[----:B------:R-:W4:Y:S04]  /*77b40*/  LDL.LU R17, [R1+0x2a4] ;  /* 0x0002a40001117983 */ /* 0x000f280000300800 */
[----:B------:R-:W-:Y:S04]  /*77b50*/  STL [R1+0x44e8], R14 ;  /* 0x0044e80e01007387 */ /* 0x000fe80000100800 */
[----:B------:R0:W-:Y:S04]  /*77b60*/  STL [R1+0x44e4], R11 ;  /* 0x0044e40b01007387 */ /* 0x0001e80000100800 */
[----:B------:R-:W2:Y:S04]  /*77b70*/  LDL.LU.64 R8, [R1+0x690] ;  /* 0x0006900001087983 */ /* 0x000ea80000300a00 */
[----:B0-----:R-:W2:Y:S04]  /*77b80*/  LDL.LU.64 R10, [R1+0x698] ;  /* 0x00069800010a7983 */ /* 0x001ea80000300a00 */
[----:B------:R-:W-:Y:S04]  /*77b90*/  STL [R1+0x44e0], R12 ;  /* 0x0044e00c01007387 */ /* 0x000fe80000100800 */
[----:B------:R0:W-:Y:S04]  /*77ba0*/  STL [R1+0x44dc], R13 ;  /* 0x0044dc0d01007387 */ /* 0x0001e80000100800 */
[----:B0-----:R-:W3:Y:S04]  /*77bb0*/  LDL.LU.64 R12, [R1+0x680] ;  /* 0x00068000010c7983 */ /* 0x001ee80000300a00 */
[----:B------:R-:W3:Y:S01]  /*77bc0*/  LDL.LU.64 R14, [R1+0x688] ;  /* 0x00068800010e7983 */ /* 0x000ee20000300a00 */
[C---:B--2---:R-:W-:Y:S08]  /*77bd0*/  HMMA.16816.F32.BF16 R20, R4.reuse, R20, R8 ;  /* 0x000000140414723c */ /* 0x044ff00000041808 */
[----:B---3--:R-:W-:Y:S11]  /*77be0*/  HMMA.16816.F32.BF16 R24, R4, R24, R12 ;  /* 0x000000180418723c */ /* 0x008ff6000004180c */
[----:B------:R-:W-:Y:S05]  /*77bf0*/  @!UPT UIADD3 URZ, URZ, URZ, URZ ;  /* 0x0000003f3f3ff290 */ /* 0x000fea000fffe03f */
[----:B------:R-:W-:Y:S02]  /*77c00*/  IMAD.MOV.U32 R28, RZ, RZ, R21 ;  /* 0x000000ffff1c7224 */ /* 0x000fe400078e0015 */
[----:B------:R-:W-:Y:S02]  /*77c10*/  IMAD.MOV.U32 R21, RZ, RZ, R23 ;  /* 0x000000ffff157224 */ /* 0x000fe400078e0017 */
[----:B------:R-:W-:Y:S02]  /*77c20*/  IMAD.MOV.U32 R8, RZ, RZ, R22 ;  /* 0x000000ffff087224 */ /* 0x000fe400078e0016 */
[----:B------:R-:W-:Y:S01]  /*77c30*/  IMAD.MOV.U32 R29, RZ, RZ, R20 ;  /* 0x000000ffff1d7224 */ /* 0x000fe200078e0014 */
[----:B------:R-:W-:Y:S04]  /*77c40*/  STL [R1+0x44f8], R21 ;  /* 0x0044f81501007387 */ /* 0x000fe80000100800 */
[----:B------:R0:W-:Y:S04]  /*77c50*/  STL [R1+0x44f4], R8 ;  /* 0x0044f40801007387 */ /* 0x0001e80000100800 */
[----:B------:R-:W-:Y:S04]  /*77c60*/  STL [R1+0x44f0], R28 ;  /* 0x0044f01c01007387 */ /* 0x000fe80000100800 */
[----:B------:R-:W-:Y:S01]  /*77c70*/  STL [R1+0x44ec], R29 ;  /* 0x0044ec1d01007387 */ /* 0x000fe20000100800 */
[----:B------:R-:W-:-:S02]  /*77c80*/  IMAD.MOV.U32 R10, RZ, RZ, R27 ;  /* 0x000000ffff0a7224 */ /* 0x000fc400078e001b */
[----:B------:R-:W-:Y:S02]  /*77c90*/  IMAD.MOV.U32 R15, RZ, RZ, R24 ;  /* 0x000000ffff0f7224 */ /* 0x000fe400078e0018 */
[----:B------:R-:W-:Y:S01]  /*77ca0*/  IMAD.MOV.U32 R22, RZ, RZ, R25 ;  /* 0x000000ffff167224 */ /* 0x000fe200078e0019 */
[----:B------:R-:W2:Y:S01]  /*77cb0*/  LDL.LU R24, [R1+0x280] ;  /* 0x0002800001187983 */ /* 0x000ea20000300800 */
[----:B------:R-:W-:-:S03]  /*77cc0*/  IMAD.MOV.U32 R20, RZ, RZ, R26 ;  /* 0x000000ffff147224 */ /* 0x000fc600078e001a */
[----:B------:R-:W2:Y:S04]  /*77cd0*/  LDL.LU R25, [R1+0x284] ;  /* 0x0002840001197983 */ /* 0x000ea80000300800 */
[----:B------:R-:W-:Y:S04]  /*77ce0*/  STL [R1+0x4508], R10 ;  /* 0x0045080a01007387 */ /* 0x000fe80000100800 */
[----:B0-----:R-:W3:Y:S04]  /*77cf0*/  LDL.LU R8, [R1+0x2b0] ;  /* 0x0002b00001087983 */ /* 0x001ee80000300800 */
[----:B------:R-:W3:Y:S04]  /*77d00*/  LDL.LU R9, [R1+0x2b4] ;  /* 0x0002b40001097983 */ /* 0x000ee80000300800 */
[----:B------:R0:W-:Y:S04]  /*77d10*/  STL [R1+0x4504], R20 ;  /* 0x0045041401007387 */ /* 0x0001e80000100800 */
[----:B------:R1:W-:Y:S04]  /*77d20*/  STL [R1+0x4500], R22 ;  /* 0x0045001601007387 */ /* 0x0003e80000100800 */
[----:B0-----:R-:W3:Y:S04]  /*77d30*/  LDL.LU.64 R20, [R1+0x670] ;  /* 0x0006700001147983 */ /* 0x001ee80000300a00 */
[----:B-1----:R-:W3:Y:S04]  /*77d40*/  LDL.LU.64 R22, [R1+0x678] ;  /* 0x0006780001167983 */ /* 0x002ee80000300a00 */
        /* <DEDUP_REMOVED lines=8> */
[----:B------:R-:W-:Y:S02]  /*77dd0*/  IMAD.MOV.U32 R23, RZ, RZ, R10 ;  /* 0x000000ffff177224 */ /* 0x000fe400078e000a */
[----:B------:R-:W-:Y:S01]  /*77de0*/  IMAD.MOV.U32 R3, RZ, RZ, R8 ;  /* 0x000000ffff037224 */ /* 0x000fe200078e0008 */
[----:B------:R-:W-:Y:S04]  /*77df0*/  STL [R1+0x4518], R9 ;  /* 0x0045180901007387 */ /* 0x000fe80000100800 */
[----:B------:R0:W-:Y:S01]  /*77e00*/  STL [R1+0x4514], R23 ;  /* 0x0045141701007387 */ /* 0x0001e20000100800 */
[----:B------:R-:W-:-:S03]  /*77e10*/  IMAD.MOV.U32 R2, RZ, RZ, R19 ;  /* 0x000000ffff027224 */ /* 0x000fc600078e0013 */
[----:B------:R-:W-:Y:S01]  /*77e20*/  STL [R1+0x4510], R0 ;  /* 0x0045100001007387 */ /* 0x000fe20000100800 */
[----:B------:R-:W-:-:S03]  /*77e30*/  IMAD.MOV.U32 R13, RZ, RZ, R18 ;  /* 0x000000ffff0d7224 */ /* 0x000fc600078e0012 */
[----:B------:R-:W-:Y:S01]  /*77e40*/  STL [R1+0x450c], R3 ;  /* 0x00450c0301007387 */ /* 0x000fe20000100800 */
[----:B------:R-:W-:Y:S02]  /*77e50*/  IMAD.MOV.U32 R11, RZ, RZ, R16 ;  /* 0x000000ffff0b7224 */ /* 0x000fe400078e0010 */
[----:B------:R-:W-:Y:S01]  /*77e60*/  IMAD.MOV.U32 R12, RZ, RZ, R17 ;  /* 0x000000ffff0c7224 */ /* 0x000fe200078e0011 */
[----:B------:R-:W2:Y:S04]  /*77e70*/  LDL.LU.64 R20, [R1+0x640] ;  /* 0x0006400001147983 */ /* 0x000ea80000300a00 */
[----:B0-----:R-:W2:Y:S04]  /*77e80*/  LDL.LU.64 R22, [R1+0x648] ;  /* 0x0006480001167983 */ /* 0x001ea80000300a00 */
[----:B------:R-:W3:Y:S04]  /*77e90*/  LDL.LU R16, [R1+0x260] ;  /* 0x0002600001107983 */ /* 0x000ee80000300800 */
[----:B------:R-:W3:Y:S04]  /*77ea0*/  LDL.LU R17, [R1+0x264] ;  /* 0x0002640001117983 */ /* 0x000ee80000300800 */
[----:B------:R-:W-:Y:S04]  /*77eb0*/  STL [R1+0x4528], R2 ;  /* 0x0045280201007387 */ /* 0x000fe80000100800 */
[----:B------:R-:W-:Y:S04]  /*77ec0*/  STL [R1+0x4524], R13 ;  /* 0x0045240d01007387 */ /* 0x000fe80000100800 */
[----:B------:R0:W-:Y:S04]  /*77ed0*/  STL [R1+0x4520], R12 ;  /* 0x0045200c01007387 */ /* 0x0001e80000100800 */
        /* <DEDUP_REMOVED lines=19> */
[----:B------:R0:W-:Y:S04]  /*78010*/  STL [R1+0x452c], R8 ;  /* 0x00452c0801007387 */ /* 0x0001e80000100800 */
[----:B0-----:R-:W2:Y:S04]  /*78020*/  LDL.LU R8, [R1+0x270] ;  /* 0x0002700001087983 */ /* 0x001ea80000300800 */
[----:B------:R-:W2:Y:S04]  /*78030*/  LDL.LU R9, [R1+0x274] ;  /* 0x0002740001097983 */ /* 0x000ea80000300800 */
[----:B------:R-:W4:Y:S04]  /*78040*/  LDL.LU R24, [R1+0x250] ;  /* 0x0002500001187983 */ /* 0x000f280000300800 */
[----:B------:R-:W4:Y:S04]  /*78050*/  LDL.LU R25, [R1+0x254] ;  /* 0x0002540001197983 */ /* 0x000f280000300800 */
[----:B------:R-:W-:Y:S04]  /*78060*/  STL [R1+0x4548], R21 ;  /* 0x0045481501007387 */ /* 0x000fe80000100800 */
[----:B------:R0:W-:Y:S04]  /*78070*/  STL [R1+0x4544], R15 ;  /* 0x0045440f01007387 */ /* 0x0001e80000100800 */
[----:B------:R-:W3:Y:S04]  /*78080*/  LDL.LU.64 R12, [R1+0x620] ;  /* 0x00062000010c7983 */ /* 0x000ee80000300a00 */
[----:B0-----:R-:W3:Y:S04]  /*78090*/  LDL.LU.64 R14, [R1+0x628] ;  /* 0x00062800010e7983 */ /* 0x001ee80000300a00 */
[----:B------:R-:W-:Y:S04]  /*780a0*/  STL [R1+0x4540], R22 ;  /* 0x0045401601007387 */ /* 0x000fe80000100800 */
[----:B------:R0:W-:Y:S04]  /*780b0*/  STL [R1+0x453c], R20 ;  /* 0x00453c1401007387 */ /* 0x0001e80000100800 */
[----:B0-----:R-:W2:Y:S04]  /*780c0*/  LDL.LU.64 R20, [R1+0x630] ;  /* 0x0006300001147983 */ /* 0x001ea80000300a00 */
[----:B------:R-:W2:Y:S01]  /*780d0*/  LDL.LU.64 R22, [R1+0x638] ;  /* 0x0006380001167983 */ /* 0x000ea20000300a00 */
[C---:B---3--:R-:W-:Y:S08]  /*780e0*/  HMMA.16816.F32.BF16 R16, R4.reuse, R16, R12 ;  /* 0x000000100410723c */ /* 0x048ff0000004180c */
[----:B--2---:R-:W-:Y:S11]  /*780f0*/  HMMA.16816.F32.BF16 R8, R4, R8, R20 ;  /* 0x000000080408723c */ /* 0x004ff60000041814 */
[----:B------:R-:W-:Y:S05]  /*78100*/  @!UPT UIADD3 URZ, URZ, URZ, URZ ;  /* 0x0000003f3f3ff290 */ /* 0x000fea000fffe03f */
[----:B------:R-:W-:Y:S02]  /*78110*/  IMAD.MOV.U32 R13, RZ, RZ, R16 ;  /* 0x000000ffff0d7224 */ /* 0x000fe400078e0010 */
[----:B------:R-:W-:-:S06]  /*78120*/  IMAD.MOV.U32 R12, RZ, RZ, R17 ;  /* 0x000000ffff0c7224 */ /* 0x000fcc00078e0011 */
[----:B------:R-:W-:Y:S02]  /*78130*/  IMAD.MOV.U32 R3, RZ, RZ, R10 ;  /* 0x000000ffff037224 */ /* 0x000fe400078e000a */
[----:B------:R-:W-:Y:S02]  /*78140*/  IMAD.MOV.U32 R10, RZ, RZ, R11 ;  /* 0x000000ffff0a7224 */ /* 0x000fe400078e000b */
[----:B------:R-:W-:Y:S02]  /*78150*/  IMAD.MOV.U32 R0, RZ, RZ, R9 ;  /* 0x000000ffff007224 */ /* 0x000fe400078e0009 */
[----:B------:R-:W-:Y:S01]  /*78160*/  IMAD.MOV.U32 R23, RZ, RZ, R8 ;  /* 0x000000ffff177224 */ /* 0x000fe200078e0008 */
[----:B------:R-:W-:Y:S04]  /*78170*/  STL [R1+0x4558], R10 ;  /* 0x0045580a01007387 */ /* 0x000fe80000100800 */
[----:B------:R-:W-:Y:S04]  /*78180*/  STL [R1+0x4554], R3 ;  /* 0x0045540301007387 */ /* 0x000fe80000100800 */
[----:B------:R-:W-:Y:S04]  /*78190*/  STL [R1+0x4550], R0 ;  /* 0x0045500001007387 */ /* 0x000fe80000100800 */
[----:B------:R-:W-:Y:S04]  /*781a0*/  STL [R1+0x454c], R23 ;  /* 0x00454c1701007387 */ /* 0x000fe80000100800 */
[----:B------:R-:W2:Y:S04]  /*781b0*/  LDL.LU R20, [R1+0x240] ;  /* 0x0002400001147983 */ /* 0x000ea80000300800 */
[----:B------:R-:W2:Y:S04]  /*781c0*/  LDL.LU R21, [R1+0x244] ;  /* 0x0002440001157983 */ /* 0x000ea80000300800 */
[----:B------:R-:W3:Y:S04]  /*781d0*/  LDL.LU R16, [R1+0x200] ;  /* 0x0002000001107983 */ /* 0x000ee80000300800 */
[----:B------:R-:W3:Y:S04]  /*781e0*/  LDL.LU R17, [R1+0x204] ;  /* 0x0002040001117983 */ /* 0x000ee80000300800 */
[----:B---3--:R0:W-:Y:S04]  /*781f0*/  STL.64 [R1+0x45a0], R16 ;  /* 0x0045a01001007387 */ /* 0x0081e80000100a00 */
[----:B0-----:R-:W3:Y:S04]  /*78200*/  LDL.LU R16, [R1+0x210] ;  /* 0x0002100001107983 */ /* 0x001ee80000300800 */
[----:B------:R-:W3:Y:S01]  /*78210*/  LDL.LU R17, [R1+0x214] ;  /* 0x0002140001117983 */ /* 0x000ee20000300800 */
[----:B------:R-:W-:-:S02]  /*78220*/  IMAD.MOV.U32 R9, RZ, RZ, R19 ;  /* 0x000000ffff097224 */ /* 0x000fc400078e0013 */
[----:B------:R-:W-:Y:S01]  /*78230*/  IMAD.MOV.U32 R11, RZ, RZ, R18 ;  /* 0x000000ffff0b7224 */ /* 0x000fe200078e0012 */
[----:B---3--:R0:W-:Y:S04]  /*78240*/  STL.64 [R1+0x45b8], R16 ;  /* 0x0045b81001007387 */ /* 0x0081e80000100a00 */
[----:B0-----:R-:W3:Y:S04]  /*78250*/  LDL.LU R16, [R1+0x220] ;  /* 0x0002200001107983 */ /* 0x001ee80000300800 */
[----:B------:R-:W3:Y:S04]  /*78260*/  LDL.LU R17, [R1+0x224] ;  /* 0x0002240001117983 */ /* 0x000ee80000300800 */
[----:B------:R0:W-:Y:S04]  /*78270*/  STL [R1+0x4568], R9 ;  /* 0x0045680901007387 */ /* 0x0001e80000100800 */
[----:B------:R1:W-:Y:S04]  /*78280*/  STL [R1+0x4564], R11 ;  /* 0x0045640b01007387 */ /* 0x0003e80000100800 */
[----:B0-----:R-:W4:Y:S04]  /*78290*/  LDL.LU.64 R8, [R1+0x610] ;  /* 0x0006100001087983 */ /* 0x001f280000300a00 */
[----:B-1----:R-:W4:Y:S04]  /*782a0*/  LDL.LU.64 R10, [R1+0x618] ;  /* 0x00061800010a7983 */ /* 0x002f280000300a00 */
[----:B------:R-:W-:Y:S04]  /*782b0*/  STL [R1+0x4560], R12 ;  /* 0x0045600c01007387 */ /* 0x000fe80000100800 */
[----:B------:R0:W-:Y:S04]  /*782c0*/  STL [R1+0x455c], R13 ;  /* 0x00455c0d01007387 */ /* 0x0001e80000100800 */
[----:B0-----:R-:W2:Y:S04]  /*782d0*/  LDL.LU.64 R12, [R1+0x600] ;  /* 0x00060000010c7983 */ /* 0x001ea80000300a00 */
[----:B------:R-:W2:Y:S01]  /*782e0*/  LDL.LU.64 R14, [R1+0x608] ;  /* 0x00060800010e7983 */ /* 0x000ea20000300a00 */
[C---:B----4-:R-:W-:Y:S11]  /*782f0*/  HMMA.16816.F32.BF16 R24, R4.reuse, R24, R8 ;  /* 0x000000180418723c */ /* 0x050ff60000041808 */
[----:B------:R-:W-:Y:S11]  /*78300*/  @!UPT UIADD3 URZ, URZ, URZ, URZ ;  /* 0x0000003f3f3ff290 */ /* 0x000ff6000fffe03f */
[----:B------:R-:W-:Y:S02]  /*78310*/  @!UPT UIADD3 URZ, URZ, URZ, URZ ;  /* 0x0000003f3f3ff290 */ /* 0x000fe4000fffe03f */
[----:B------:R-:W-:Y:S02]  /*78320*/  IMAD.MOV.U32 R2, RZ, RZ, R27 ;  /* 0x000000ffff027224 */ /* 0x000fe400078e001b */
[----:B------:R-:W-:Y:S02]  /*78330*/  IMAD.MOV.U32 R8, RZ, RZ, R26 ;  /* 0x000000ffff087224 */ /* 0x000fe400078e001a */
[----:B------:R-:W-:Y:S02]  /*78340*/  IMAD.MOV.U32 R29, RZ, RZ, R24 ;  /* 0x000000ffff1d7224 */ /* 0x000fe400078e0018 */
[----:B------:R-:W-:Y:S02]  /*78350*/  IMAD.MOV.U32 R28, RZ, RZ, R25 ;  /* 0x000000ffff1c7224 */ /* 0x000fe400078e0019 */
[----:B------:R-:W4:Y:S04]  /*78360*/  LDL.LU.64 R24, [R1+0x45c0] ;  /* 0x0045c00001187983 */ /* 0x000f280000300a00 */
[----:B------:R-:W-:Y:S04]  /*78370*/  STL [R1+0x4578], R2 ;  /* 0x0045780201007387 */ /* 0x000fe80000100800 */
[----:B------:R2:W-:Y:S02]  /*78380*/  STL [R1+0x4574], R8 ;  /* 0x0045740801007387 */ /* 0x0005e40000100800 */
[C---:B--2---:R-:W-:Y:S02]  /*78390*/  HMMA.16816.F32.BF16 R8, R4.reuse, R20, R12 ;  /* 0x000000140408723c */ /* 0x044fe4000004180c */
[----:B------:R-:W-:Y:S04]  /*783a0*/  STL [R1+0x4570], R28 ;  /* 0x0045701c01007387 */ /* 0x000fe80000100800 */
[----:B------:R-:W-:Y:S11]  /*783b0*/  STL [R1+0x456c], R29 ;  /* 0x00456c1d01007387 */ /* 0x000ff60000100800 */
[----:B------:R-:W-:Y:S07]  /*783c0*/  @!UPT UIADD3 URZ, URZ, URZ, URZ ;  /* 0x0000003f3f3ff290 */ /* 0x000fee000fffe03f */
[----:B------:R-:W-:Y:S02]  /*783d0*/  IMAD.MOV.U32 R20, RZ, RZ, R10 ;  /* 0x000000ffff147224 */ /* 0x000fe400078e000a */
[----:B------:R-:W-:Y:S02]  /*783e0*/  IMAD.MOV.U32 R22, RZ, RZ, R9 ;  /* 0x000000ffff167224 */ /* 0x000fe400078e0009 */
[----:B------:R-:W-:Y:S02]  /*783f0*/  IMAD.MOV.U32 R15, RZ, RZ, R8 ;  /* 0x000000ffff0f7224 */ /* 0x000fe400078e0008 */
[----:B------:R-:W-:Y:S01]  /*78400*/  IMAD.MOV.U32 R14, RZ, RZ, R11 ;  /* 0x000000ffff0e7224 */ /* 0x000fe200078e000b */
[----:B------:R-:W3:Y:S04]  /*78410*/  LDL.LU.64 R8, [R1+0x5e0] ;  /* 0x0005e00001087983 */ /* 0x000ee80000300a00 */
[----:B------:R-:W3:Y:S04]  /*78420*/  LDL.LU.64 R10, [R1+0x5e8] ;  /* 0x0005e800010a7983 */ /* 0x000ee80000300a00 */
[----:B------:R0:W-:Y:S04]  /*78430*/  STL [R1+0x4584], R20 ;  /* 0x0045841401007387 */ /* 0x0001e80000100800 */
[----:B------:R1:W-:Y:S04]  /*78440*/  STL [R1+0x4580], R22 ;  /* 0x0045801601007387 */ /* 0x0003e80000100800 */
[----:B0-----:R-:W4:Y:S04]  /*78450*/  LDL.LU.64 R20, [R1+0x5f0] ;  /* 0x0005f00001147983 */ /* 0x001f280000300a00 */
[----:B-1----:R-:W4:Y:S04]  /*78460*/  LDL.LU.64 R22, [R1+0x5f8] ;  /* 0x0005f80001167983 */ /* 0x002f280000300a00 */
[----:B------:R-:W-:Y:S01]  /*78470*/  STL [R1+0x457c], R15 ;  /* 0x00457c0f01007387 */ /* 0x000fe20000100800 */
[----:B----4-:R-:W-:Y:S11]  /*78480*/  HMMA.16816.F32.BF16 R24, R4, R24, R20 ;  /* 0x000000180418723c */ /* 0x010ff60000041814 */
[----:B------:R-:W-:Y:S11]  /*78490*/  @!UPT UIADD3 URZ, URZ, URZ, URZ ;  /* 0x0000003f3f3ff290 */ /* 0x000ff6000fffe03f */
[----:B------:R-:W-:Y:S02]  /*784a0*/  @!UPT UIADD3 URZ, URZ, URZ, URZ ;  /* 0x0000003f3f3ff290 */ /* 0x000fe4000fffe03f */
[----:B------:R-:W-:Y:S02]  /*784b0*/  IMAD.MOV.U32 R23, RZ, RZ, R26 ;  /* 0x000000ffff177224 */ /* 0x000fe400078e001a */
[----:B------:R-:W-:-:S03]  /*784c0*/  IMAD.MOV.U32 R21, RZ, RZ, R27 ;  /* 0x000000ffff157224 */ /* 0x000fc600078e001b */
[----:B------:R-:W-:Y:S04]  /*784d0*/  STL [R1+0x459c], R23 ;  /* 0x00459c1701007387 */ /* 0x000fe80000100800 */
[----:B------:R0:W-:Y:S04]  /*784e0*/  STL [R1+0x4598], R21 ;  /* 0x0045981501007387 */ /* 0x0001e80000100800 */
[----:B0-----:R-:W2:Y:S04]  /*784f0*/  LDL.LU.64 R20, [R1+0x5c0] ;  /* 0x0005c00001147983 */ /* 0x001ea80000300a00 */
[----:B------:R-:W4:Y:S01]  /*78500*/  LDL.LU.64 R22, [R1+0x5c8] ;  /* 0x0005c80001167983 */ /* 0x000f220000300a00 */
[----:B---3--:R-:W-:Y:S01]  /*78510*/  HMMA.16816.F32.BF16 R16, R4, R16, R8 ;  /* 0x000000100410723c */ /* 0x008fe20000041808 */
[----:B------:R-:W-:-:S02]  /*78520*/  IMAD.MOV.U32 R3, RZ, RZ, R24 ;  /* 0x000000ffff037224 */ /* 0x000fc400078e0018 */
[----:B------:R-:W-:Y:S11]  /*78530*/  IMAD.MOV.U32 R0, RZ, RZ, R25 ;  /* 0x000000ffff007224 */ /* 0x000ff600078e0019 */
[----:B------:R-:W-:Y:S10]  /*78540*/  @!UPT UIADD3 URZ, URZ, URZ, URZ ;  /* 0x0000003f3f3ff290 */ /* 0x000ff4000fffe03f */
[----:B------:R-:W-:Y:S02]  /*78550*/  IMAD.MOV.U32 R11, RZ, RZ, R16 ;  /* 0x000000ffff0b7224 */ /* 0x000fe400078e0010 */
[----:B------:R-:W-:Y:S01]  /*78560*/  IMAD.MOV.U32 R12, RZ, RZ, R17 ;  /* 0x000000ffff0c7224 */ /* 0x000fe200078e0011 */
[----:B----4-:R-:W-:Y:S04]  /*78570*/  STL.64 [R1+0x45b0], R22 ;  /* 0x0045b01601007387 */ /* 0x010fe80000100a00 */
[----:B--2---:R0:W-:Y:S04]  /*78580*/  STL.64 [R1+0x45a8], R20 ;  /* 0x0045a81401007387 */ /* 0x0041e80000100a00 */
[----:B0-----:R-:W2:Y:S04]  /*78590*/  LDL.LU.64 R20, [R1+0x5d0] ;  /* 0x0005d00001147983 */ /* 0x001ea80000300a00 */
[----:B------:R-:W2:Y:S04]  /*785a0*/  LDL.LU.64 R22, [R1+0x5d8] ;  /* 0x0005d80001167983 */ /* 0x000ea80000300a00 */
[----:B------:R-:W3:Y:S04]  /*785b0*/  LDL.LU.64 R24, [R1+0x400] ;  /* 0x0004000001187983 */ /* 0x000ee80000300a00 */
[----:B------:R-:W3:Y:S04]  /*785c0*/  LDL.LU.64 R26, [R1+0x408] ;  /* 0x00040800011a7983 */ /* 0x000ee80000300a00 */
[----:B------:R-:W2:Y:S01]  /*785d0*/  LDL.LU.64 R16, [R1+0x45b8] ;  /* 0x0045b80001107983 */ /* 0x000ea20000300a00 */
[----:B------:R-:W-:-:S02]  /*785e0*/  IMAD.MOV.U32 R13, RZ, RZ, R18 ;  /* 0x000000ffff0d7224 */ /* 0x000fc400078e0012 */
[----:B------:R-:W-:Y:S02]  /*785f0*/  IMAD.MOV.U32 R10, RZ, RZ, R19 ;  /* 0x000000ffff0a7224 */ /* 0x000fe400078e0013 */
[C---:B--2---:R-:W-:Y:S01]  /*78600*/  HMMA.16816.F32.BF16 R16, R4.reuse, R16, R20 ;  /* 0x000000100410723c */ /* 0x044fe20000041814 */
[----:B------:R-:W2:Y:S04]  /*78610*/  LDL.LU.64 R22, [R1+0x45b0] ;  /* 0x0045b00001167983 */ /* 0x000ea80000300a00 */
[----:B------:R-:W2:Y:S11]  /*78620*/  LDL.LU.64 R20, [R1+0x45a8] ;  /* 0x0045a80001147983 */ /* 0x000eb60000300a00 */
[----:B------:R-:W-:Y:S08]  /*78630*/  @!UPT UIADD3 URZ, URZ, URZ, URZ ;  /* 0x0000003f3f3ff290 */ /* 0x000ff0000fffe03f */
[----:B------:R-:W-:Y:S02]  /*78640*/  IMAD.MOV.U32 R8, RZ, RZ, R16 ;  /* 0x000000ffff087224 */ /* 0x000fe400078e0010 */
[----:B------:R-:W-:Y:S02]  /*78650*/  IMAD.MOV.U32 R28, RZ, RZ, R17 ;  /* 0x000000ffff1c7224 */ /* 0x000fe400078e0011 */
[----:B------:R-:W2:Y:S01]  /*78660*/  LDL.LU.64 R16, [R1+0x45a0] ;  /* 0x0045a00001107983 */ /* 0x000ea20000300a00 */
[----:B------:R-:W-:Y:S02]  /*78670*/  IMAD.MOV.U32 R29, RZ, RZ, R18 ;  /* 0x000000ffff1d7224 */ /* 0x000fe400078e0012 */
[----:B------:R-:W-:Y:S02]  /*78680*/  IMAD.MOV.U32 R9, RZ, RZ, R19 ;  /* 0x000000ffff097224 */ /* 0x000fe400078e0013 */
[----:B--2---:R-:W-:Y:S01]  /*78690*/  HMMA.16816.F32.BF16 R16, R4, R16, R20 ;  /* 0x000000100410723c */ /* 0x004fe20000041814 */
[----:B------:R-:W2:Y:S04]  /*786a0*/  LDL.LU R23, [R1+0x459c] ;  /* 0x00459c0001177983 */ /* 0x000ea80000300800 */
[----:B------:R-:W4:Y:S11]  /*786b0*/  LDL.LU R21, [R1+0x4598] ;  /* 0x0045980001157983 */ /* 0x000f360000300800 */
[----:B------:R-:W-:Y:S08]  /*786c0*/  @!UPT UIADD3 URZ, URZ, URZ, URZ ;  /* 0x0000003f3f3ff290 */ /* 0x000ff0000fffe03f */
[----:B------:R-:W-:Y:S02]  /*786d0*/  IMAD.MOV.U32 R15, RZ, RZ, R18 ;  /* 0x000000ffff0f7224 */ /* 0x000fe400078e0012 */
[----:B------:R-:W-:Y:S02]  /*786e0*/  IMAD.MOV.U32 R2, RZ, RZ, R19 ;  /* 0x000000ffff027224 */ /* 0x000fe400078e0013 */
[----:B------:R-:W-:Y:S01]  /*786f0*/  IMAD.MOV.U32 R20, RZ, RZ, R16 ;  /* 0x000000ffff147224 */ /* 0x000fe200078e0010 */
[----:B------:R-:W2:Y:S01]  /*78700*/  LDL.LU.64 R18, [R1+0x4590] ;  /* 0x0045900001127983 */ /* 0x000ea20000300a00 */
[----:B------:R-:W-:-:S03]  /*78710*/  IMAD.MOV.U32 R22, RZ, RZ, R17 ;  /* 0x000000ffff167224 */ /* 0x000fc600078e0011 */
[----:B------:R-:W3:Y:S02]  /*78720*/  LDL.LU.64 R16, [R1+0x4588] ;  /* 0x0045880001107983 */ /* 0x000ee40000300a00 */
[----:B---3--:R-:W-:Y:S11]  /*78730*/  HMMA.16816.F32.BF16 R24, R4, R16, R24 ;  /* 0x000000100418723c */ /* 0x008ff60000041818 */
[----:B------:R-:W-:Y:S11]  /*78740*/  @!UPT UIADD3 URZ, URZ, URZ, URZ ;  /* 0x0000003f3f3ff290 */ /* 0x000ff6000fffe03f */
[----:B------:R-:W-:Y:S01]  /*78750*/  @!UPT UIADD3 URZ, URZ, URZ, URZ ;  /* 0x0000003f3f3ff290 */ /* 0x000fe2000fffe03f */
[----:B------:R-:W-:Y:S04]  /*78760*/  STL.64 [R1+0x4138], R26 ;  /* 0x0041381a01007387 */ /* 0x000fe80000100a00 */
[----:B------:R-:W-:Y:S04]  /*78770*/  STL.64 [R1+0x4130], R24 ;  /* 0x0041301801007387 */ /* 0x000fe80000100a00 */
[----:B--2---:R0:W-:Y:S04]  /*78780*/  STL.64 [R1+0x4128], R18 ;  /* 0x0041281201007387 */ /* 0x0041e80000100a00 */
[----:B0-----:R-:W2:Y:S04]  /*78790*/  LDL.LU R18, [R1+0x208] ;  /* 0x0002080001127983 */ /* 0x001ea80000300800 */
[----:B------:R-:W2:Y:S04]  /*787a0*/  LDL.LU R19, [R1+0x20c] ;  /* 0x00020c0001137983 */ /* 0x000ea80000300800 */
[----:B--2---:R0:W-:Y:S04]  /*787b0*/  STL.64 [R1+0x4140], R18 ;  /* 0x0041401201007387 */ /* 0x0041e80000100a00 */
[----:B0-----:R-:W2:Y:S04]  /*787c0*/  LDL.LU R18, [R1+0x218] ;  /* 0x0002180001127983 */ /* 0x001ea80000300800 */
[----:B------:R-:W2:Y:S01]  /*787d0*/  LDL.LU R19, [R1+0x21c] ;  /* 0x00021c0001137983 */ /* 0x000ea20000300800 */
[----:B------:R-:W-:-:S02]  /*787e0*/  IMAD.MOV.U32 R24, RZ, RZ, R20 ;  /* 0x000000ffff187224 */ /* 0x000fc400078e0014 */
[----:B------:R-:W-:Y:S02]  /*787f0*/  IMAD.MOV.U32 R25, RZ, RZ, R22 ;  /* 0x000000ffff197224 */ /* 0x000fe400078e0016 */
[----:B------:R-:W-:Y:S02]  /*78800*/  IMAD.MOV.U32 R26, RZ, RZ, R15 ;  /* 0x000000ffff1a7224 */ /* 0x000fe400078e000f */
[----:B------:R-:W-:Y:S01]  /*78810*/  IMAD.MOV.U32 R27, RZ, RZ, R2 ;  /* 0x000000ffff1b7224 */ /* 0x000fe200078e0002 */
[----:B--2---:R0:W-:Y:S04]  /*78820*/  STL.64 [R1+0x4158], R18 ;  /* 0x0041581201007387 */ /* 0x0041e80000100a00 */
[----:B------:R-:W2:Y:S04]  /*78830*/  LDL.LU R20, [R1+0x4584] ;  /* 0x0045840001147983 */ /* 0x000ea80000300800 */
[----:B------:R-:W3:Y:S04]  /*78840*/  LDL.LU R22, [R1+0x4580] ;  /* 0x0045800001167983 */ /* 0x000ee80000300800 */
[----:B------:R-:W2:Y:S04]  /*78850*/  LDL.LU R15, [R1+0x457c] ;  /* 0x00457c00010f7983 */ /* 0x000ea80000300800 */
[----:B------:R-:W2:Y:S04]  /*78860*/  LDL.LU R2, [R1+0x4578] ;  /* 0x0045780001027983 */ /* 0x000ea80000300800 */
[----:B0-----:R-:W2:Y:S04]  /*78870*/  LDL.LU R18, [R1+0x228] ;  /* 0x0002280001127983 */ /* 0x001ea80000300800 */
[----:B------:R-:W2:Y:S04]  /*78880*/  LDL.LU R19, [R1+0x22c] ;  /* 0x00022c0001137983 */ /* 0x000ea80000300800 */
[----:B--2---:R-:W-:Y:S04]  /*78890*/  STL.64 [R1+0x4170], R18 ;  /* 0x0041701201007387 */ /* 0x004fe80000100a00 */
[----:B------:R0:W-:Y:S04]  /*788a0*/  STL.64 [R1+0x4150], R26 ;  /* 0x0041501a01007387 */ /* 0x0001e80000100a00 */
[----:B------:R1:W-:Y:S01]  /*788b0*/  STL.64 [R1+0x4148], R24 ;  /* 0x0041481801007387 */ /* 0x0003e20000100a00 */
[----:B0-----:R-:W-:-:S02]  /*788c0*/  IMAD.MOV.U32 R26, RZ, RZ, R29 ;  /* 0x000000ffff1a7224 */ /* 0x001fc400078e001d */
[----:B-1----:R-:W-:Y:S02]  /*788d0*/  IMAD.MOV.U32 R24, RZ, RZ, R8 ;  /* 0x000000ffff187224 */ /* 0x002fe400078e0008 */
[----:B------:R-:W2:Y:S01]  /*788e0*/  LDL.LU R8, [R1+0x4574] ;  /* 0x0045740001087983 */ /* 0x000ea20000300800 */
[----:B------:R-:W-:Y:S02]  /*788f0*/  IMAD.MOV.U32 R25, RZ, RZ, R28 ;  /* 0x000000ffff197224 */ /* 0x000fe400078e001c */
[----:B------:R-:W-:Y:S01]  /*78900*/  IMAD.MOV.U32 R27, RZ, RZ, R9 ;  /* 0x000000ffff1b7224 */ /* 0x000fe200078e0009 */
[----:B------:R-:W2:Y:S04]  /*78910*/  LDL.LU R28, [R1+0x4570] ;  /* 0x00457000011c7983 */ /* 0x000ea80000300800 */
[----:B------:R-:W2:Y:S04]  /*78920*/  LDL.LU R29, [R1+0x456c] ;  /* 0x00456c00011d7983 */ /* 0x000ea80000300800 */
[----:B------:R-:W2:Y:S04]  /*78930*/  LDL.LU R9, [R1+0x4568] ;  /* 0x0045680001097983 */ /* 0x000ea80000300800 */
[----:B------:R-:W2:Y:S04]  /*78940*/  LDL.LU R18, [R1+0x238] ;  /* 0x0002380001127983 */ /* 0x000ea80000300800 */
        /* <DEDUP_REMOVED lines=21> */
[----:B----4-:R-:W-:Y:S01]  /*78aa0*/  IMAD.MOV.U32 R27, RZ, RZ, R21 ;  /* 0x000000ffff1b7224 */ /* 0x010fe200078e0015 */
[----:B------:R-:W4:Y:S04]  /*78ab0*/  LDL.LU R0, [R1+0x4550] ;  /* 0x0045500001007983 */ /* 0x000f280000300800 */
        /* <DEDUP_REMOVED lines=10> */
[----:B---3--:R-:W-:Y:S02]  /*78b60*/  IMAD.MOV.U32 R25, RZ, RZ, R22 ;  /* 0x000000ffff197224 */ /* 0x008fe400078e0016 */
[----:B------:R-:W-:Y:S01]  /*78b70*/  IMAD.MOV.U32 R27, RZ, RZ, R14 ;  /* 0x000000ffff1b7224 */ /* 0x000fe200078e000e */
[----:B------:R-:W3:Y:S04]  /*78b80*/  LDL.LU R22, [R1+0x4540] ;  /* 0x0045400001167983 */ /* 0x000ee80000300800 */
[----:B------:R-:W2:Y:S04]  /*78b90*/  LDL.LU R20, [R1+0x453c] ;  /* 0x00453c0001147983 */ /* 0x000ea80000300800 */
[----:B------:R-:W2:Y:S04]  /*78ba0*/  LDL.LU R14, [R1+0x4538] ;  /* 0x00453800010e7983 */ /* 0x000ea80000300800 */
[----:B------:R-:W2:Y:S04]  /*78bb0*/  LDL.LU R18, [R1+0x268] ;  /* 0x0002680001127983 */ /* 0x000ea80000300800 */
[----:B------:R-:W2:Y:S04]  /*78bc0*/  LDL.LU R19, [R1+0x26c] ;  /* 0x00026c0001137983 */ /* 0x000ea80000300800 */
[----:B--2---:R0:W-:Y:S04]  /*78bd0*/  STL.64 [R1+0x41d0], R18 ;  /* 0x0041d01201007387 */ /* 0x0041e80000100a00 */
        /* <DEDUP_REMOVED lines=34> */
[----:B----4-:R-:W-:Y:S02]  /*78e00*/  IMAD.MOV.U32 R25, RZ, RZ, R0 ;  /* 0x000000ffff197224 */ /* 0x010fe400078e0000 */
[----:B------:R-:W-:Y:S01]  /*78e10*/  IMAD.MOV.U32 R27, RZ, RZ, R10 ;  /* 0x000000ffff1b7224 */ /* 0x000fe200078e000a */
        /* <DEDUP_REMOVED lines=200> */
[----:B------:R-:W-:Y:S02]  /*79aa0*/  IMAD.MOV.U32 R27, RZ, RZ, R10 ;  /* 0x000000ffff1b7224 */ /* 0x000fe400078e000a */
[----:B-1----:R-:W-:Y:S02]  /*79ab0*/  IMAD.MOV.U32 R24, RZ, RZ, R13 ;  /* 0x000000ffff187224 */ /* 0x002fe400078e000d */
[----:B------:R-:W-:Y:S02]  /*79ac0*/  IMAD.MOV.U32 R25, RZ, RZ, R12 ;  /* 0x000000ffff197224 */ /* 0x000fe400078e000c */
[----:B------:R-:W-:Y:S02]  /*79ad0*/  IMAD.MOV.U32 R12, RZ, RZ, R9 ;  /* 0x000000ffff0c7224 */ /* 0x000fe400078e0009 */
[----:B------:R-:W-:Y:S02]  /*79ae0*/  IMAD.MOV.U32 R13, RZ, RZ, R8 ;  /* 0x000000ffff0d7224 */ /* 0x000fe400078e0008 */
[----:B------:R-:W2:Y:S04]  /*79af0*/  LDL.LU.64 R8, [R1+0x3f0] ;  /* 0x0003f00001087983 */ /* 0x000ea80000300a00 */
[----:B------:R-:W2:Y:S04]  /*79b00*/  LDL.LU.64 R10, [R1+0x3f8] ;  /* 0x0003f800010a7983 */ /* 0x000ea80000300a00 */
[----:B------:R-:W-:Y:S04]  /*79b10*/  STL.64 [R1+0x43e0], R12 ;  /* 0x0043e00c01007387 */ /* 0x000fe80000100a00 */
[----:B------:R0:W-:Y:S04]  /*79b20*/  STL.64 [R1+0x4360], R26 ;  /* 0x0043601a01007387 */ /* 0x0001e80000100a00 */
[----:B------:R1:W-:Y:S01]  /*79b30*/  STL.64 [R1+0x4358], R24 ;  /* 0x0043581801007387 */ /* 0x0003e20000100a00 */
[----:B0-----:R-:W-:-:S02]  /*79b40*/  IMAD.MOV.U32 R26, RZ, RZ, R3 ;  /* 0x000000ffff1a7224 */ /* 0x001fc400078e0003 */
[----:B------:R-:W-:Y:S02]  /*79b50*/  IMAD.MOV.U32 R27, RZ, RZ, R21 ;  /* 0x000000ffff1b7224 */ /* 0x000fe400078e0015 */
[----:B-1----:R-:W-:Y:S02]  /*79b60*/  IMAD.MOV.U32 R24, RZ, RZ, R23 ;  /* 0x000000ffff187224 */ /* 0x002fe400078e0017 */
[----:B------:R-:W2:Y:S01]  /*79b70*/  LDL.LU R23, [R1+0x4424] ;  /* 0x0044240001177983 */ /* 0x000ea20000300800 */
[----:B----4-:R-:W-:-:S03]  /*79b80*/  IMAD.MOV.U32 R25, RZ, RZ, R0 ;  /* 0x000000ffff197224 */ /* 0x010fc600078e0000 */
[----:B------:R-:W4:Y:S04]  /*79b90*/  LDL.LU R0, [R1+0x4420] ;  /* 0x0044200001007983 */ /* 0x000f280000300800 */
[----:B------:R-:W4:Y:S04]  /*79ba0*/  LDL.LU R3, [R1+0x441c] ;  /* 0x00441c0001037983 */ /* 0x000f280000300800 */
[----:B------:R-:W4:Y:S04]  /*79bb0*/  LDL.LU R21, [R1+0x4418] ;  /* 0x0044180001157983 */ /* 0x000f280000300800 */
[----:B------:R-:W-:Y:S04]  /*79bc0*/  STL.64 [R1+0x4378], R26 ;  /* 0x0043781a01007387 */ /* 0x000fe80000100a00 */
[----:B------:R0:W-:Y:S02]  /*79bd0*/  STL.64 [R1+0x4370], R24 ;  /* 0x0043701801007387 */ /* 0x0001e40000100a00 */
[----:B0-----:R-:W-:-:S02]  /*79be0*/  IMAD.MOV.U32 R24, RZ, RZ, R20 ;  /* 0x000000ffff187224 */ /* 0x001fc400078e0014 */
[----:B------:R-:W4:Y:S01]  /*79bf0*/  LDL.LU R20, [R1+0x4414] ;  /* 0x0044140001147983 */ /* 0x000f220000300800 */
[----:B---3--:R-:W-:Y:S02]  /*79c00*/  IMAD.MOV.U32 R25, RZ, RZ, R22 ;  /* 0x000000ffff197224 */ /* 0x008fe400078e0016 */
[----:B------:R-:W-:Y:S01]  /*79c10*/  IMAD.MOV.U32 R26, RZ, RZ, R15 ;  /* 0x000000ffff1a7224 */ /* 0x000fe200078e000f */
[----:B------:R-:W3:Y:S01]  /*79c20*/  LDL.LU R22, [R1+0x4410] ;  /* 0x0044100001167983 */ /* 0x000ee20000300800 */
[----:B------:R-:W-:-:S03]  /*79c30*/  IMAD.MOV.U32 R27, RZ, RZ, R14 ;  /* 0x000000ffff1b7224 */ /* 0x000fc600078e000e */
[----:B------:R-:W3:Y:S04]  /*79c40*/  LDL.LU.64 R12, [R1+0x3d0] ;  /* 0x0003d000010c7983 */ /* 0x000ee80000300a00 */
[----:B------:R-:W3:Y:S04]  /*79c50*/  LDL.LU.64 R14, [R1+0x3d8] ;  /* 0x0003d800010e7983 */ /* 0x000ee80000300a00 */
[----:B------:R-:W3:Y:S04]  /*79c60*/  LDL.LU.64 R16, [R1+0x3c0] ;  /* 0x0003c00001107983 */ /* 0x000ee80000300a00 */
[----:B------:R-:W3:Y:S04]  /*79c70*/  LDL.LU.64 R18, [R1+0x3c8] ;  /* 0x0003c80001127983 */ /* 0x000ee80000300a00 */
[----:B------:R0:W-:Y:S04]  /*79c80*/  STL.64 [R1+0x4390], R26 ;  /* 0x0043901a01007387 */ /* 0x0001e80000100a00 */
[----:B------:R1:W-:Y:S01]  /*79c90*/  STL.64 [R1+0x4388], R24 ;  /* 0x0043881801007387 */ /* 0x0003e20000100a00 */
[----:B0-----:R-:W-:-:S02]  /*79ca0*/  IMAD.MOV.U32 R26, RZ, RZ, R29 ;  /* 0x000000ffff1a7224 */ /* 0x001fc400078e001d */
[----:B------:R-:W-:Y:S02]  /*79cb0*/  IMAD.MOV.U32 R27, RZ, RZ, R2 ;  /* 0x000000ffff1b7224 */ /* 0x000fe400078e0002 */
[----:B-1----:R-:W-:Y:S02]  /*79cc0*/  IMAD.MOV.U32 R25, RZ, RZ, R28 ;  /* 0x000000ffff197224 */ /* 0x002fe400078e001c */
[----:B--2---:R-:W-:Y:S02]  /*79cd0*/  IMAD.MOV.U32 R24, RZ, RZ, R23 ;  /* 0x000000ffff187224 */ /* 0x004fe400078e0017 */
[----:B------:R-:W2:Y:S04]  /*79ce0*/  LDL.LU R23, [R1+0x440c] ;  /* 0x00440c0001177983 */ /* 0x000ea80000300800 */
[----:B------:R-:W2:Y:S04]  /*79cf0*/  LDL.LU R28, [R1+0x4408] ;  /* 0x00440800011c7983 */ /* 0x000ea80000300800 */
[----:B------:R-:W2:Y:S04]  /*79d00*/  LDL.LU R29, [R1+0x4404] ;  /* 0x00440400011d7983 */ /* 0x000ea80000300800 */
[----:B------:R-:W2:Y:S04]  /*79d10*/  LDL.LU R2, [R1+0x4400] ;  /* 0x0044000001027983 */ /* 0x000ea80000300800 */
[----:B------:R-:W-:Y:S04]  /*79d20*/  STL.64 [R1+0x43a8], R26 ;  /* 0x0043a81a01007387 */ /* 0x000fe80000100a00 */
[----:B------:R4:W-:Y:S02]  /*79d30*/  STL.64 [R1+0x43a0], R24 ;  /* 0x0043a01801007387 */ /* 0x0009e40000100a00 */
[----:B----4-:R-:W-:-:S02]  /*79d40*/  IMAD.MOV.U32 R24, RZ, RZ, R20 ;  /* 0x000000ffff187224 */ /* 0x010fc400078e0014 */
[----:B------:R-:W4:Y:S01]  /*79d50*/  LDL.LU R20, [R1+0x43fc] ;  /* 0x0043fc0001147983 */ /* 0x000f220000300800 */
[----:B------:R-:W-:-:S03]  /*79d60*/  IMAD.MOV.U32 R25, RZ, RZ, R21 ;  /* 0x000000ffff197224 */ /* 0x000fc600078e0015 */
[----:B------:R-:W4:Y:S01]  /*79d70*/  LDL.LU R21, [R1+0x43f8] ;  /* 0x0043f80001157983 */ /* 0x000f220000300800 */
[----:B------:R-:W-:Y:S02]  /*79d80*/  IMAD.MOV.U32 R26, RZ, RZ, R3 ;  /* 0x000000ffff1a7224 */ /* 0x000fe400078e0003 */
[----:B------:R-:W-:Y:S01]  /*79d90*/  IMAD.MOV.U32 R27, RZ, RZ, R0 ;  /* 0x000000ffff1b7224 */ /* 0x000fe200078e0000 */
[----:B------:R-:W4:Y:S04]  /*79da0*/  LDL.LU R3, [R1+0x43f4] ;  /* 0x0043f40001037983 */ /* 0x000f280000300800 */
[----:B------:R-:W4:Y:S04]  /*79db0*/  LDL.LU R0, [R1+0x43f0] ;  /* 0x0043f00001007983 */ /* 0x000f280000300800 */
[----:B------:R3:W-:Y:S04]  /*79dc0*/  STL.64 [R1+0x43c0], R26 ;  /* 0x0043c01a01007387 */ /* 0x0007e80000100a00 */
[----:B------:R0:W-:Y:S01]  /*79dd0*/  STL.64 [R1+0x43b8], R24 ;  /* 0x0043b81801007387 */ /* 0x0001e20000100a00 */
[----:B---3--:R-:W-:-:S02]  /*79de0*/  IMAD.MOV.U32 R27, RZ, RZ, R22 ;  /* 0x000000ffff1b7224 */ /* 0x008fc400078e0016 */
[----:B--2---:R-:W-:Y:S02]  /*79df0*/  IMAD.MOV.U32 R26, RZ, RZ, R23 ;  /* 0x000000ffff1a7224 */ /* 0x004fe400078e0017 */
[C---:B----4-:R-:W-:Y:S01]  /*79e00*/  HMMA.16816.F32.BF16 R20, R4.reuse, R20, R8 ;  /* 0x000000140414723c */ /* 0x050fe20000041808 */
[----:B------:R-:W2:Y:S07]  /*79e10*/  LDL.LU.64 R8, [R1+0x43e8] ;  /* 0x0043e80001087983 */ /* 0x000eae0000300a00 */
[----:B--2---:R-:W-:Y:S01]  /*79e20*/  HMMA.16816.F32.BF16 R8, R4, R8, R12 ;  /* 0x000000080408723c */ /* 0x004fe2000004180c */
[----:B------:R-:W2:Y:S01]  /*79e30*/  LDL.LU.64 R12, [R1+0x43e0] ;  /* 0x0043e000010c7983 */ /* 0x000ea20000300a00 */
[----:B0-----:R-:W-:-:S02]  /*79e40*/  IMAD.MOV.U32 R24, RZ, RZ, R29 ;  /* 0x000000ffff187224 */ /* 0x001fc400078e001d */
[----:B------:R-:W-:-:S04]  /*79e50*/  IMAD.MOV.U32 R25, RZ, RZ, R28 ;  /* 0x000000ffff197224 */ /* 0x000fc800078e001c */
[----:B--2---:R-:W-:Y:S01]  /*79e60*/  HMMA.16816.F32.BF16 R4, R4, R12, R16 ;  /* 0x0000000c0404723c */ /* 0x004fe20000041810 */
[----:B------:R-:W2:Y:S04]  /*79e70*/  LDL.LU.64 R18, [R1+0x43d8] ;  /* 0x0043d80001127983 */ /* 0x000ea80000300a00 */
[----:B------:R-:W2:Y:S04]  /*79e80*/  LDL.LU.64 R14, [R1+0x43d0] ;  /* 0x0043d000010e7983 */ /* 0x000ea80000300a00 */
[----:B------:R-:W2:Y:S02]  /*79e90*/  LDL.LU.64 R12, [R1+0x43c8] ;  /* 0x0043c800010c7983 */ /* 0x000ea40000300a00 */
[C---:B--2---:R-:W-:Y:S02]  /*79ea0*/  HMMA.16816.F32.BF16 R16, R12.reuse, R18, R24 ;  /* 0x000000120c10723c */ /* 0x044fe40000041818 */
[----:B------:R-:W2:Y:S04]  /*79eb0*/  LDL.LU.64 R26, [R1+0x43c0] ;  /* 0x0043c000011a7983 */ /* 0x000ea80000300a00 */
[----:B------:R-:W2:Y:S11]  /*79ec0*/  LDL.LU.64 R24, [R1+0x43b8] ;  /* 0x0043b80001187983 */ /* 0x000eb60000300a00 */
[----:B------:R-:W-:Y:S06]  /*79ed0*/  @!UPT UIADD3 URZ, URZ, URZ, URZ ;  /* 0x0000003f3f3ff290 */ /* 0x000fec000fffe03f */
[----:B------:R-:W-:Y:S04]  /*79ee0*/  STL.64 [R1+0x3c0], R16 ;  /* 0x0003c01001007387 */ /* 0x000fe80000100a00 */
[----:B------:R0:W-:Y:S04]  /*79ef0*/  STL.64 [R1+0x3c8], R18 ;  /* 0x0003c81201007387 */ /* 0x0001e80000100a00 */
[----:B0-----:R-:W2:Y:S02]  /*79f00*/  LDL.LU.64 R18, [R1+0x43b0] ;  /* 0x0043b00001127983 */ /* 0x001ea40000300a00 */
        /* <DEDUP_REMOVED lines=189> */
[----:B--2---:R-:W-:Y:S02]  /*7aae0*/  HMMA.16816.F32.BF16 R24, R12, R18, R24 ;  /* 0x000000120c18723c */ /* 0x004fe40000041818 */
[----:B------:R-:W2:Y:S04]  /*7aaf0*/  LDL.LU.64 R18, [R1+0x4120] ;  /* 0x0041200001127983 */ /* 0x000ea80000300a00 */
[----:B------:R-:W3:Y:S11]  /*7ab00*/  LDL.LU.64 R16, [R1+0x4118] ;  /* 0x0041180001107983 */ /* 0x000ef60000300a00 */
[----:B------:R-:W-:Y:S06]  /*7ab10*/  @!UPT UIADD3 URZ, URZ, URZ, URZ ;  /* 0x0000003f3f3ff290 */ /* 0x000fec000fffe03f */
[----:B------:R-:W-:Y:S04]  /*7ab20*/  STL.64 [R1], R24 ;  /* 0x0000001801007387 */ /* 0x000fe80000100a00 */
[----:B------:R2:W-:Y:S02]  /*7ab30*/  STL.64 [R1+0x8], R26 ;  /* 0x0000081a01007387 */ /* 0x0005e40000100a00 */
[----:B--2---:R-:W-:Y:S02]  /*7ab40*/  IMAD.MOV.U32 R26, RZ, RZ, R19 ;  /* 0x000000ffff1a7224 */ /* 0x004fe400078e0013 */
[----:B------:R-:W-:-:S07]  /*7ab50*/  IMAD.MOV.U32 R27, RZ, RZ, R18 ;  /* 0x000000ffff1b7224 */ /* 0x000fce00078e0012 */
[----:B------:R-:W-:Y:S07]  /*7ab60*/  HMMA.16816.F32.BF16 R24, R12, R26, R20 ;  /* 0x0000001a0c18723c */ /* 0x000fee0000041814 */
[----:B---3--:R-:W-:Y:S02]  /*7ab70*/  IMAD.MOV.U32 R22, RZ, RZ, R17 ;  /* 0x000000ffff167224 */ /* 0x008fe400078e0011 */
[----:B------:R-:W-:-:S07]  /*7ab80*/  IMAD.MOV.U32 R23, RZ, RZ, R16 ;  /* 0x000000ffff177224 */ /* 0x000fce00078e0010 */
[----:B------:R-:W-:Y:S07]  /*7ab90*/  HMMA.16816.F32.BF16 R20, R12, R22, R8 ;  /* 0x000000160c14723c */ /* 0x000fee0000041808 */
[----:B------:R0:W-:Y:S04]  /*7aba0*/  STL.64 [R1+0x3ee8], R26 ;  /* 0x003ee81a01007387 */ /* 0x0001e80000100a00 */
[----:B------:R-:W-:Y:S04]  /*7abb0*/  STL.64 [R1+0x3ee0], R24 ;  /* 0x003ee01801007387 */ /* 0x000fe80000100a00 */
[----:B------:R-:W-:Y:S04]  /*7abc0*/  STL [R1+0x3e08], R0 ;  /* 0x003e080001007387 */ /* 0x000fe80000100800 */
[----:B------:R-:W2:Y:S01]  /*7abd0*/  LDL R11, [R1+0x9e0] ;  /* 0x0009e000010b7983 */ /* 0x000ea20000100800 */
[----:B0-----:R-:W-:-:S02]  /*7abe0*/  IMAD.MOV.U32 R26, RZ, RZ, R3 ;  /* 0x000000ffff1a7224 */ /* 0x001fc400078e0003 */
[----:B------:R-:W-:-:S07]  /*7abf0*/  IMAD.MOV.U32 R27, RZ, RZ, R2 ;  /* 0x000000ffff1b7224 */ /* 0x000fce00078e0002 */
[----:B------:R-:W-:Y:S01]  /*7ac00*/  HMMA.16816.F32.BF16 R12, R12, R26, R4 ;  /* 0x0000001a0c0c723c */ /* 0x000fe20000041804 */
[----:B------:R-:W-:Y:S01]  /*7ac10*/  LOP3.LUT R16, R0, 0x40, RZ, 0x3c, !PT ;  /* 0x0000004000107812 */ /* 0x000fe200078e3cff */
[----:B------:R-:W-:Y:S04]  /*7ac20*/  STL.64 [R1+0x3ed8], R22 ;  /* 0x003ed81601007387 */ /* 0x000fe80000100a00 */
[----:B------:R-:W-:Y:S04]  /*7ac30*/  STL.64 [R1+0x3ed0], R20 ;  /* 0x003ed01401007387 */ /* 0x000fe80000100a00 */
[----:B------:R-:W0:Y:S04]  /*7ac40*/  LDSM.16.M88.4 R20, [R16] ;  /* 0x000000001014783b */ /* 0x000e280000000200 */
[----:B------:R-:W-:Y:S09]  /*7ac50*/  LDSM.16.M88.4 R24, [R16+0xd000] ;  /* 0x00d000001018783b */ /* 0x000ff20000000200 */
[----:B------:R-:W-:Y:S04]  /*7ac60*/  STL.64 [R1+0x3ec8], R14 ;  /* 0x003ec80e01007387 */ /* 0x000fe80000100a00 */
[----:B------:R-:W-:Y:S04]  /*7ac70*/  STL.64 [R1+0x3ec0], R12 ;  /* 0x003ec00c01007387 */ /* 0x000fe80000100a00 */
[----:B------:R-:W-:Y:S01]  /*7ac80*/  LDSM.16.M88.4 R12, [R16+0x6000] ;  /* 0x00600000100c783b */ /* 0x000fe20000000200 */
[----:B0-----:R-:W-:-:S02]  /*7ac90*/  IMAD.MOV.U32 R18, RZ, RZ, R22 ;  /* 0x000000ffff127224 */ /* 0x001fc400078e0016 */
[----:B------:R-:W-:Y:S01]  /*7aca0*/  IMAD.MOV.U32 R17, RZ, RZ, R21 ;  /* 0x000000ffff117224 */ /* 0x000fe200078e0015 */
[----:B--2---:R-:W0:Y:S04]  /*7acb0*/  LDSM.16.MT88.4 R4, [R11+0x20400] ;  /* 0x020400000b04783b */ /* 0x004e280000004200 */
[----:B------:R-:W-:Y:S04]  /*7acc0*/  STL [R1+0x410c], R11 ;  /* 0x00410c0b01007387 */ /* 0x000fe80000100800 */
[----:B------:R-:W1:Y:S04]  /*7acd0*/  LDSM.16.M88.4 R8, [R16+0x1000] ;  /* 0x001000001008783b */ /* 0x000e680000000200 */
[----:B0-----:R-:W-:Y:S04]  /*7ace0*/  STL [R1+0x40f4], R4 ;  /* 0x0040f40401007387 */ /* 0x001fe80000100800 */
[----:B------:R-:W-:Y:S04]  /*7acf0*/  STL [R1+0x40f0], R5 ;  /* 0x0040f00501007387 */ /* 0x000fe80000100800 */
[----:B------:R1:W-:Y:S04]  /*7ad00*/  STL [R1+0x40ec], R6 ;  /* 0x0040ec0601007387 */ /* 0x0003e80000100800 */
[----:B------:R0:W-:Y:S04]  /*7ad10*/  STL [R1+0x40e8], R7 ;  /* 0x0040e80701007387 */ /* 0x0001e80000100800 */
[----:B------:R-:W-:Y:S01]  /*7ad20*/  STL [R1+0x3b0], R20 ;  /* 0x0003b01401007387 */ /* 0x000fe20000100800 */
[----:B-1----:R-:W-:-:S03]  /*7ad30*/  IMAD.MOV.U32 R6, RZ, RZ, R8 ;  /* 0x000000ffff067224 */ /* 0x002fc600078e0008 */
[----:B------:R-:W-:Y:S01]  /*7ad40*/  STL [R1+0x4114], R18 ;  /* 0x0041141201007387 */ /* 0x000fe20000100800 */
[----:B0-----:R-:W-:-:S03]  /*7ad50*/  IMAD.MOV.U32 R7, RZ, RZ, R9 ;  /* 0x000000ffff077224 */ /* 0x001fc600078e0009 */
[----:B------:R-:W-:Y:S04]  /*7ad60*/  STL [R1+0x4110], R17 ;  /* 0x0041101101007387 */ /* 0x000fe80000100800 */
[----:B------:R-:W-:Y:S04]  /*7ad70*/  STL.64 [R1+0x3a8], R10 ;  /* 0x0003a80a01007387 */ /* 0x000fe80000100a00 */
[----:B------:R-:W0:Y:S04]  /*7ad80*/  LDSM.16.M88.4 R8, [R16+0x2000] ;  /* 0x002000001008783b */ /* 0x000e280000000200 */
[----:B------:R-:W-:Y:S04]  /*7ad90*/  STL [R1+0x40fc], R6 ;  /* 0x0040fc0601007387 */ /* 0x000fe80000100800 */
[----:B------:R-:W-:Y:S01]  /*7ada0*/  STL [R1+0x40f8], R7 ;  /* 0x0040f80701007387 */ /* 0x000fe20000100800 */
[----:B0-----:R-:W-:-:S03]  /*7adb0*/  IMAD.MOV.U32 R4, RZ, RZ, R8 ;  /* 0x000000ffff047224 */ /* 0x001fc600078e0008 */
[----:B------:R-:W-:Y:S01]  /*7adc0*/  STL.64 [R1+0x398], R10 ;  /* 0x0003980a01007387 */ /* 0x000fe20000100a00 */
[----:B------:R-:W-:-:S03]  /*7add0*/  IMAD.MOV.U32 R5, RZ, RZ, R9 ;  /* 0x000000ffff057224 */ /* 0x000fc600078e0009 */
[----:B------:R-:W0:Y:S04]  /*7ade0*/  LDSM.16.M88.4 R8, [R16+0x3000] ;  /* 0x003000001008783b */ /* 0x000e280000000200 */
[----:B------:R-:W-:Y:S04]  /*7adf0*/  STL [R1+0x4104], R5 ;  /* 0x0041040501007387 */ /* 0x000fe80000100800 */
[----:B------:R-:W-:Y:S04]  /*7ae00*/  STL [R1+0x4100], R4 ;  /* 0x0041000401007387 */ /* 0x000fe80000100800 */
[----:B0-----:R-:W-:Y:S01]  /*7ae10*/  STL [R1+0x384], R9 ;  /* 0x0003840901007387 */ /* 0x001fe20000100800 */
[----:B------:R-:W-:-:S03]  /*7ae20*/  IMAD.MOV.U32 R7, RZ, RZ, R8 ;  /* 0x000000ffff077224 */ /* 0x000fc600078e0008 */
[----:B------:R-:W-:Y:S04]  /*7ae30*/  STL.64 [R1+0x388], R10 ;  /* 0x0003880a01007387 */ /* 0x000fe80000100a00 */
[----:B------:R-:W0:Y:S04]  /*7ae40*/  LDSM.16.M88.4 R8, [R16+0x4000] ;  /* 0x004000001008783b */ /* 0x000e280000000200 */
[----:B------:R-:W-:Y:S01]  /*7ae50*/  STL [R1+0x4108], R7 ;  /* 0x0041080701007387 */ /* 0x000fe20000100800 */
[----:B0-----:R-:W-:-:S03]  /*7ae60*/  IMAD.MOV.U32 R4, RZ, RZ, R8 ;  /* 0x000000ffff047224 */ /* 0x001fc600078e0008 */
[----:B------:R-:W-:Y:S01]  /*7ae70*/  STL.64 [R1+0x378], R10 ;  /* 0x0003780a01007387 */ /* 0x000fe20000100a00 */
[----:B------:R-:W-:-:S03]  /*7ae80*/  IMAD.MOV.U32 R6, RZ, RZ, R9 ;  /* 0x000000ffff067224 */ /* 0x000fc600078e0009 */
[----:B------:R-:W0:Y:S02]  /*7ae90*/  LDSM.16.M88.4 R8, [R16+0x5000] ;  /* 0x005000001008783b */ /* 0x000e240000000200 */
[----:B0-----:R-:W-:Y:S02]  /*7aea0*/  IMAD.MOV.U32 R7, RZ, RZ, R8 ;  /* 0x000000ffff077224 */ /* 0x001fe400078e0008 */
[----:B------:R-:W-:Y:S01]  /*7aeb0*/  STL.64 [R1+0x368], R10 ;  /* 0x0003680a01007387 */ /* 0x000fe20000100a00 */
[----:B------:R-:W-:Y:S02]  /*7aec0*/  IMAD.MOV.U32 R5, RZ, RZ, R9 ;  /* 0x000000ffff057224 */ /* 0x000fe400078e0009 */
[----:B------:R-:W-:Y:S01]  /*7aed0*/  IMAD.MOV.U32 R9, RZ, RZ, R13 ;  /* 0x000000ffff097224 */ /* 0x000fe200078e000d */
[----:B------:R-:W-:Y:S01]  /*7aee0*/  STL.64 [R1+0x358], R14 ;  /* 0x0003580e01007387 */ /* 0x000fe20000100a00 */
[----:B------:R-:W-:-:S03]  /*7aef0*/  IMAD.MOV.U32 R8, RZ, RZ, R12 ;  /* 0x000000ffff087224 */ /* 0x000fc600078e000c */
[----:B------:R-:W0:Y:S01]  /*7af00*/  LDSM.16.M88.4 R12, [R16+0x7000] ;  /* 0x00700000100c783b */ /* 0x000e220000000200 */
[----:B------:R-:W-:-:S03]  /*7af10*/  IMAD.MOV.U32 R19, RZ, RZ, R23 ;  /* 0x000000ffff137224 */ /* 0x000fc600078e0017 */
        /* <DEDUP_REMOVED lines=20> */
[----:B0-----:R-:W-:Y:S04]  /*7b060*/  STL.64 [R1+0x2f0], R12 ;  /* 0x0002f00c01007387 */ /* 0x001fe80000100a00 */
[----:B------:R-:W-:Y:S04]  /*7b070*/  STL.64 [R1+0x2f8], R14 ;  /* 0x0002f80e01007387 */ /* 0x000fe80000100a00 */
[----:B------:R-:W0:Y:S04]  /*7b080*/  LDSM.16.M88.4 R12, [R16+0xf000] ;  /* 0x00f00000100c783b */ /* 0x000e280000000200 */
[----:B------:R-:W-:Y:S04]  /*7b090*/  STL.64 [R1+0x2e0], R24 ;  /* 0x0002e01801007387 */ /* 0x000fe80000100a00 */
[----:B------:R-:W-:Y:S04]  /*7b0a0*/  STL.64 [R1+0x2e8], R26 ;  /* 0x0002e81a01007387 */ /* 0x000fe80000100a00 */
[----:B------:R-:W1:Y:S04]  /*7b0b0*/  LDSM.16.M88.4 R24, [R16+0x10000] ;  /* 0x010000001018783b */ /* 0x000e680000000200 */
[----:B------:R-:W-:Y:S04]  /*7b0c0*/  STL.64 [R1+0x2d0], R20 ;  /* 0x0002d01401007387 */ /* 0x000fe80000100a00 */
[----:B------:R-:W-:Y:S04]  /*7b0d0*/  STL.64 [R1+0x2d8], R22 ;  /* 0x0002d81601007387 */ /* 0x000fe80000100a00 */
[----:B------:R-:W2:Y:S04]  /*7b0e0*/  LDSM.16.M88.4 R20, [R16+0x11000] ;  /* 0x011000001014783b */ /* 0x000ea80000000200 */
[----:B0-----:R-:W-:Y:S04]  /*7b0f0*/  STL.64 [R1+0x2c0], R12 ;  /* 0x0002c00c01007387 */ /* 0x001fe80000100a00 */
[----:B------:R-:W-:Y:S04]  /*7b100*/  STL.64 [R1+0x2c8], R14 ;  /* 0x0002c80e01007387 */ /* 0x000fe80000100a00 */
[----:B------:R-:W0:Y:S04]  /*7b110*/  LDSM.16.M88.4 R12, [R16+0x12000] ;  /* 0x01200000100c783b */ /* 0x000e280000000200 */
[----:B-1----:R-:W-:Y:S04]  /*7b120*/  STL.64 [R1+0x2b0], R24 ;  /* 0x0002b01801007387 */ /* 0x002fe80000100a00 */
[----:B------:R-:W-:Y:S04]  /*7b130*/  STL.64 [R1+0x2b8], R26 ;  /* 0x0002b81a01007387 */ /* 0x000fe80000100a00 */
[----:B------:R-:W1:Y:S04]  /*7b140*/  LDSM.16.M88.4 R24, [R16+0x13000] ;  /* 0x013000001018783b */ /* 0x000e680000000200 */
[----:B--2---:R-:W-:Y:S04]  /*7b150*/  STL.64 [R1+0x2a0], R20 ;  /* 0x0002a01401007387 */ /* 0x004fe80000100a00 */
        /* <DEDUP_REMOVED lines=25> */
[----:B------:R-:W-:Y:S04]  /*7b2f0*/  LDSM.16.M88.4 R24, [R16+0x1c000] ;  /* 0x01c000001018783b */ /* 0x000fe80000000200 */
[----:B--2---:R-:W-:Y:S04]  /*7b300*/  STL.64 [R1+0x210], R20 ;  /* 0x0002101401007387 */ /* 0x004fe80000100a00 */
[----:B------:R-:W-:Y:S04]  /*7b310*/  STL.64 [R1+0x218], R22 ;  /* 0x0002181601007387 */ /* 0x000fe80000100a00 */
[----:B------:R-:W-:Y:S04]  /*7b320*/  LDSM.16.M88.4 R20, [R16+0x1d000] ;  /* 0x01d000001014783b */ /* 0x000fe80000000200 */
[----:B0-----:R-:W-:Y:S04]  /*7b330*/  STL.64 [R1+0x200], R12 ;  /* 0x0002000c01007387 */ /* 0x001fe80000100a00 */
[----:B------:R-:W-:Y:S04]  /*7b340*/  STL.64 [R1+0x208], R14 ;  /* 0x0002080e01007387 */ /* 0x000fe80000100a00 */
[----:B------:R-:W0:Y:S02]  /*7b350*/  LDSM.16.M88.4 R12, [R16+0x1e000] ;  /* 0x01e00000100c783b */ /* 0x000e240000000200 */
[----:B0-----:R-:W-:-:S02]  /*7b360*/  IMAD.MOV.U32 R0, RZ, RZ, R15 ;  /* 0x000000ffff007224 */ /* 0x001fc400078e000f */
[----:B------:R-:W-:Y:S02]  /*7b370*/  IMAD.MOV.U32 R15, RZ, RZ, R18 ;  /* 0x000000ffff0f7224 */ /* 0x000fe400078e0012 */
[----:B------:R-:W2:Y:S04]  /*7b380*/  LDL.LU R18, [R1+0x4114] ;  /* 0x0041140001127983 */ /* 0x000ea80000300800 */
[----:B------:R0:W-:Y:S02]  /*7b390*/  STL.64 [R1+0x1f8], R26 ;  /* 0x0001f81a01007387 */ /* 0x0001e40000100a00 */
[----:B0-----:R-:W-:Y:S02]  /*7b3a0*/  IMAD.MOV.U32 R26, RZ, RZ, R17 ;  /* 0x000000ffff1a7224 */ /* 0x001fe400078e0011 */
[----:B------:R-:W3:Y:S04]  /*7b3b0*/  LDL.LU R17, [R1+0x4110] ;  /* 0x0041100001117983 */ /* 0x000ee80000300800 */
[----:B------:R-:W4:Y:S04]  /*7b3c0*/  LDL.LU R27, [R1+0x3b0] ;  /* 0x0003b000011b7983 */ /* 0x000f280000300800 */
[----:B------:R0:W-:Y:S02]  /*7b3d0*/  STL.64 [R1+0x3ef8], R24 ;  /* 0x003ef81801007387 */ /* 0x0001e40000100a00 */
[----:B0-----:R-:W-:-:S02]  /*7b3e0*/  IMAD.MOV.U32 R24, RZ, RZ, R11 ;  /* 0x000000ffff187224 */ /* 0x001fc400078e000b */
[----:B------:R-:W3:Y:S04]  /*7b3f0*/  LDL.LU R11, [R1+0x410c] ;  /* 0x00410c00010b7983 */ /* 0x000ee80000300800 */
[----:B------:R0:W-:Y:S04]  /*7b400*/  STL [R1+0x3e30], R0 ;  /* 0x003e300001007387 */ /* 0x0001e80000100800 */
[----:B------:R-:W-:Y:S04]  /*7b410*/  STL.64 [R1+0x1e8], R22 ;  /* 0x0001e81601007387 */ /* 0x000fe80000100a00 */
[----:B------:R-:W-:Y:S04]  /*7b420*/  STL.64 [R1+0x3ef0], R20 ;  /* 0x003ef01401007387 */ /* 0x000fe80000100a00 */
[----:B------:R-:W1:Y:S01]  /*7b430*/  LDSM.16.M88.4 R20, [R16+0x1f000] ;  /* 0x01f000001014783b */ /* 0x000e620000000200 */
[----:B------:R-:W-:-:S02]  /*7b440*/  IMAD.MOV.U32 R25, RZ, RZ, R3 ;  /* 0x000000ffff197224 */ /* 0x000fc400078e0003 */
[----:B0-----:R-:W-:Y:S01]  /*7b450*/  IMAD.MOV.U32 R0, RZ, RZ, R2 ;  /* 0x000000ffff007224 */ /* 0x001fe200078e0002 */
[----:B-1----:R-:W-:Y:S01]  /*7b460*/  STL.64 [R1+0x3d0], R20 ;  /* 0x0003d01401007387 */ /* 0x002fe20000100a00 */
[----:B------:R-:W-:Y:S02]  /*7b470*/  IMAD.MOV.U32 R2, RZ, RZ, R23 ;  /* 0x000000ffff027224 */ /* 0x000fe400078e0017 */
[----:B------:R-:W-:Y:S01]  /*7b480*/  IMAD.MOV.U32 R3, RZ, RZ, R22 ;  /* 0x000000ffff037224 */ /* 0x000fe200078e0016 */
[----:B------:R-:W-:Y:S04]  /*7b490*/  STL [R1+0x1d8], R14 ;  /* 0x0001d80e01007387 */ /* 0x000fe80000100800 */
[----:B------:R0:W-:Y:S04]  /*7b4a0*/  STL.64 [R1+0x40e0], R12 ;  /* 0x0040e00c01007387 */ /* 0x0001e80000100a00 */
[----:B------:R1:W-:Y:S04]  /*7b4b0*/  STL [R1+0x3e38], R2 ;  /* 0x003e380201007387 */ /* 0x0003e80000100800 */
[----:B------:R-:W-:Y:S01]  /*7b4c0*/  STL [R1+0x3e34], R3 ;  /* 0x003e340301007387 */ /* 0x000fe20000100800 */
[----:B0-----:R-:W-:-:S02]  /*7b4d0*/  IMAD.MOV.U32 R12, RZ, RZ, R24 ;  /* 0x000000ffff0c7224 */ /* 0x001fc400078e0018 */
[----:B------:R-:W-:Y:S02]  /*7b4e0*/  IMAD.MOV.U32 R13, RZ, RZ, R25 ;  /* 0x000000ffff0d7224 */ /* 0x000fe400078e0019 */
[----:B------:R-:W-:Y:S02]  /*7b4f0*/  IMAD.MOV.U32 R24, RZ, RZ, R15 ;  /* 0x000000ffff187224 */ /* 0x000fe400078e000f */
[----:B------:R-:W-:Y:S01]  /*7b500*/  IMAD.MOV.U32 R25, RZ, RZ, R10 ;  /* 0x000000ffff197224 */ /* 0x000fe200078e000a */
[----:B------:R4:W-:Y:S04]  /*7b510*/  STL [R1+0x3630], R16 ;  /* 0x0036301001007387 */ /* 0x0009e80000100800 */
[----:B--2---:R-:W-:Y:S04]  /*7b520*/  STL [R1+0x3eb8], R18 ;  /* 0x003eb81201007387 */ /* 0x004fe80000100800 */
[----:B------:R0:W-:Y:S04]  /*7b530*/  STL.64 [R1+0x4030], R24 ;  /* 0x0040301801007387 */ /* 0x0001e80000100a00 */
[----:B------:R-:W2:Y:S04]  /*7b540*/  LDL.LU R20, [R1+0x110] ;  /* 0x0001100001147983 */ /* 0x000ea80000300800 */
[----:B------:R-:W2:Y:S04]  /*7b550*/  LDL.LU R21, [R1+0x114] ;  /* 0x0001140001157983 */ /* 0x000ea80000300800 */
[----:B------:R-:W2:Y:S04]  /*7b560*/  LDL.LU R22, [R1+0x118] ;  /* 0x0001180001167983 */ /* 0x000ea80000300800 */
[----:B------:R-:W2:Y:S01]  /*7b570*/  LDL.LU R23, [R1+0x11c] ;  /* 0x00011c0001177983 */ /* 0x000ea20000300800 */
[----:B-1----:R-:W-:-:S02]  /*7b580*/  IMAD.MOV.U32 R2, RZ, RZ, R26 ;  /* 0x000000ffff027224 */ /* 0x002fc400078e001a */
[----:B----4-:R-:W-:Y:S01]  /*7b590*/  IMAD.MOV.U32 R16, RZ, RZ, R27 ;  /* 0x000000ffff107224 */ /* 0x010fe200078e001b */
[----:B--2---:R-:W-:Y:S04]  /*7b5a0*/  STL.64 [R1+0x4040], R22 ;  /* 0x0040401601007387 */ /* 0x004fe80000100a00 */
[----:B------:R1:W-:Y:S04]  /*7b5b0*/  STL.64 [R1+0x4038], R20 ;  /* 0x0040381401007387 */ /* 0x0003e80000100a00 */
[----:B------:R-:W-:Y:S04]  /*7b5c0*/  STL [R1+0x3ebc], R19 ;  /* 0x003ebc1301007387 */ /* 0x000fe80000100800 */
[----:B0-----:R-:W2:Y:S04]  /*7b5d0*/  LDL.LU R24, [R1+0x130] ;  /* 0x0001300001187983 */ /* 0x001ea80000300800 */
[----:B------:R-:W2:Y:S04]  /*7b5e0*/  LDL.LU R25, [R1+0x134] ;  /* 0x0001340001197983 */ /* 0x000ea80000300800 */
[----:B------:R-:W4:Y:S04]  /*7b5f0*/  LDL.LU R26, [R1+0x138] ;  /* 0x00013800011a7983 */ /* 0x000f280000300800 */
[----:B------:R-:W4:Y:S01]  /*7b600*/  LDL.LU R27, [R1+0x13c] ;  /* 0x00013c00011b7983 */ /* 0x000f220000300800 */
[----:B-1----:R-:W-:-:S02]  /*7b610*/  IMAD.MOV.U32 R20, RZ, RZ, R2 ;  /* 0x000000ffff147224 */ /* 0x002fc400078e0002 */
[----:B------:R-:W-:Y:S01]  /*7b620*/  IMAD.MOV.U32 R21, RZ, RZ, R12 ;  /* 0x000000ffff157224 */ /* 0x000fe200078e000c */
[----:B----4-:R-:W-:Y:S04]  /*7b630*/  STL.64 [R1+0x4050], R26 ;  /* 0x0040501a01007387 */ /* 0x010fe80000100a00 */
[----:B--2---:R0:W-:Y:S04]  /*7b640*/  STL.64 [R1+0x4048], R24 ;  /* 0x0040481801007387 */ /* 0x0041e80000100a00 */
[----:B------:R1:W-:Y:S04]  /*7b650*/  STL.64 [R1+0x4058], R20 ;  /* 0x0040581401007387 */ /* 0x0003e80000100a00 */
[----:B0-----:R-:W2:Y:S04]  /*7b660*/  LDL.LU R24, [R1+0x140] ;  /* 0x0001400001187983 */ /* 0x001ea80000300800 */
[----:B------:R-:W2:Y:S04]  /*7b670*/  LDL.LU R25, [R1+0x144] ;  /* 0x0001440001197983 */ /* 0x000ea80000300800 */
[----:B------:R-:W4:Y:S04]  /*7b680*/  LDL.LU R26, [R1+0x148] ;  /* 0x00014800011a7983 */ /* 0x000f280000300800 */
[----:B------:R-:W4:Y:S01]  /*7b690*/  LDL.LU R27, [R1+0x14c] ;  /* 0x00014c00011b7983 */ /* 0x000f220000300800 */
[----:B------:R-:W-:-:S02]  /*7b6a0*/  IMAD.MOV.U32 R14, RZ, RZ, R0 ;  /* 0x000000ffff0e7224 */ /* 0x000fc400078e0000 */
[----:B-1----:R-:W-:Y:S02]  /*7b6b0*/  IMAD.MOV.U32 R20, RZ, RZ, R13 ;  /* 0x000000ffff147224 */ /* 0x002fe400078e000d */
        /* <DEDUP_REMOVED lines=9> */
[----:B------:R-:W-:Y:S02]  /*7b750*/  IMAD.MOV.U32 R0, RZ, RZ, R8 ;  /* 0x000000ffff007224 */ /* 0x000fe400078e0008 */
[----:B-1----:R-:W-:Y:S01]  /*7b760*/  IMAD.MOV.U32 R21, RZ, RZ, R15 ;  /* 0x000000ffff157224 */ /* 0x002fe200078e000f */
[----:B---3--:R-:W0:Y:S01]  /*7b770*/  LDSM.16.MT88.4 R8, [R11+0x20600] ;  /* 0x020600000b08783b */ /* 0x008e220000004200 */
[----:B------:R-:W-:-:S03]  /*7b780*/  IMAD.MOV.U32 R20, RZ, RZ, R0 ;  /* 0x000000ffff147224 */ /* 0x000fc600078e0000 */
[----:B----4-:R-:W-:Y:S04]  /*7b790*/  STL.64 [R1+0x4080], R26 ;  /* 0x0040801a01007387 */ /* 0x010fe80000100a00 */
[----:B--2---:R1:W-:Y:S04]  /*7b7a0*/  STL.64 [R1+0x4078], R24 ;  /* 0x0040781801007387 */ /* 0x0043e80000100a00 */
[----:B------:R2:W-:Y:S04]  /*7b7b0*/  STL.64 [R1+0x4088], R20 ;  /* 0x0040881401007387 */ /* 0x0005e80000100a00 */
[----:B-1----:R-:W3:Y:S04]  /*7b7c0*/  LDL.LU R24, [R1+0x160] ;  /* 0x0001600001187983 */ /* 0x002ee80000300800 */
[----:B------:R-:W3:Y:S04]  /*7b7d0*/  LDL.LU R25, [R1+0x164] ;  /* 0x0001640001197983 */ /* 0x000ee80000300800 */
[----:B------:R-:W4:Y:S04]  /*7b7e0*/  LDL.LU R26, [R1+0x168] ;  /* 0x00016800011a7983 */ /* 0x000f280000300800 */
[----:B------:R-:W4:Y:S01]  /*7b7f0*/  LDL.LU R27, [R1+0x16c] ;  /* 0x00016c00011b7983 */ /* 0x000f220000300800 */
[----:B--2---:R-:W-:-:S02]  /*7b800*/  IMAD.MOV.U32 R20, RZ, RZ, R7 ;  /* 0x000000ffff147224 */ /* 0x004fc400078e0007 */
[----:B------:R-:W-:Y:S01]  /*7b810*/  IMAD.MOV.U32 R21, RZ, RZ, R5 ;  /* 0x000000ffff157224 */ /* 0x000fe200078e0005 */
[----:B----4-:R-:W-:Y:S04]  /*7b820*/  STL.64 [R1+0x4098], R26 ;  /* 0x0040981a01007387 */ /* 0x010fe80000100a00 */
[----:B---3--:R-:W-:Y:S04]  /*7b830*/  STL.64 [R1+0x4090], R24 ;  /* 0x0040901801007387 */ /* 0x008fe80000100a00 */
[----:B------:R-:W2:Y:S04]  /*7b840*/  LDL.LU R7, [R1+0x4108] ;  /* 0x0041080001077983 */ /* 0x000ea80000300800 */
[----:B------:R-:W3:Y:S04]  /*7b850*/  LDL.LU R5, [R1+0x4104] ;  /* 0x0041040001057983 */ /* 0x000ee80000300800 */
[----:B------:R1:W-:Y:S02]  /*7b860*/  STL.64 [R1+0x40a0], R20 ;  /* 0x0040a01401007387 */ /* 0x0003e40000100a00 */
[----:B-1----:R-:W-:-:S02]  /*7b870*/  IMAD.MOV.U32 R20, RZ, RZ, R4 ;  /* 0x000000ffff147224 */ /* 0x002fc400078e0004 */
[----:B------:R-:W4:Y:S01]  /*7b880*/  LDL.LU R4, [R1+0x4100] ;  /* 0x0041000001047983 */ /* 0x000f220000300800 */
[----:B------:R-:W-:-:S03]  /*7b890*/  IMAD.MOV.U32 R21, RZ, RZ, R6 ;  /* 0x000000ffff157224 */ /* 0x000fc600078e0006 */
[----:B------:R-:W3:Y:S04]  /*7b8a0*/  LDL.LU R6, [R1+0x40fc] ;  /* 0x0040fc0001067983 */ /* 0x000ee80000300800 */
[----:B------:R-:W3:Y:S04]  /*7b8b0*/  LDL.LU R12, [R1+0x3c0] ;  /* 0x0003c000010c7983 */ /* 0x000ee80000300800 */
[----:B------:R-:W3:Y:S04]  /*7b8c0*/  LDL.LU R13, [R1+0x3c4] ;  /* 0x0003c400010d7983 */ /* 0x000ee80000300800 */
[----:B------:R-:W3:Y:S04]  /*7b8d0*/  LDL.LU R14, [R1+0x3c8] ;  /* 0x0003c800010e7983 */ /* 0x000ee80000300800 */
[----:B------:R-:W3:Y:S04]  /*7b8e0*/  LDL.LU R15, [R1+0x3cc] ;  /* 0x0003cc00010f7983 */ /* 0x000ee80000300800 */
[----:B------:R2:W-:Y:S04]  /*7b8f0*/  STL.64 [R1+0x40b8], R20 ;  /* 0x0040b81401007387 */ /* 0x0005e80000100a00 */
[----:B------:R-:W3:Y:S04]  /*7b900*/  LDL.LU R24, [R1+0x170] ;  /* 0x0001700001187983 */ /* 0x000ee80000300800 */
[----:B------:R-:W3:Y:S04]  /*7b910*/  LDL.LU R25, [R1+0x174] ;  /* 0x0001740001197983 */ /* 0x000ee80000300800 */
[----:B------:R-:W3:Y:S04]  /*7b920*/  LDL.LU R26, [R1+0x178] ;  /* 0x00017800011a7983 */ /* 0x000ee80000300800 */
[----:B------:R-:W3:Y:S01]  /*7b930*/  LDL.LU R27, [R1+0x17c] ;  /* 0x00017c00011b7983 */ /* 0x000ee20000300800 */
[----:B--2---:R-:W-:-:S03]  /*7b940*/  IMAD.MOV.U32 R20, RZ, RZ, R7 ;  /* 0x000000ffff147224 */ /* 0x004fc600078e0007 */
[----:B------:R-:W2:Y:S04]  /*7b950*/  LDL.LU R7, [R1+0x40f8] ;  /* 0x0040f80001077983 */ /* 0x000ea80000300800 */
[----:B------:R-:W2:Y:S04]  /*7b960*/  LDL.LU R21, [R1+0x384] ;  /* 0x0003840001157983 */ /* 0x000ea80000300800 */
[----:B--2---:R4:W-:Y:S02]  /*7b970*/  STL.64 [R1+0x40d0], R20 ;  /* 0x0040d01401007387 */ /* 0x0049e40000100a00 */
[----:B----4-:R-:W-:-:S02]  /*7b980*/  IMAD.MOV.U32 R20, RZ, RZ, R4 ;  /* 0x000000ffff147224 */ /* 0x010fc400078e0004 */
[----:B---3--:R-:W-:Y:S01]  /*7b990*/  IMAD.MOV.U32 R21, RZ, RZ, R5 ;  /* 0x000000ffff157224 */ /* 0x008fe200078e0005 */
[----:B------:R-:W2:Y:S04]  /*7b9a0*/  LDL.LU R4, [R1+0x40f4] ;  /* 0x0040f40001047983 */ /* 0x000ea80000300800 */
[----:B------:R-:W2:Y:S04]  /*7b9b0*/  LDL.LU R5, [R1+0x40f0] ;  /* 0x0040f00001057983 */ /* 0x000ea80000300800 */
[----:B------:R1:W-:Y:S02]  /*7b9c0*/  STL.64 [R1+0x40d8], R20 ;  /* 0x0040d81401007387 */ /* 0x0003e40000100a00 */
[----:B-1----:R-:W-:-:S02]  /*7b9d0*/  IMAD.MOV.U32 R20, RZ, RZ, R6 ;  /* 0x000000ffff147224 */ /* 0x002fc400078e0006 */
[----:B------:R-:W2:Y:S01]  /*7b9e0*/  LDL.LU R6, [R1+0x40ec] ;  /* 0x0040ec0001067983 */ /* 0x000ea20000300800 */
[----:B------:R-:W-:-:S03]  /*7b9f0*/  IMAD.MOV.U32 R21, RZ, RZ, R7 ;  /* 0x000000ffff157224 */ /* 0x000fc600078e0007 */
[----:B------:R-:W2:Y:S04]  /*7ba00*/  LDL.LU R7, [R1+0x40e8] ;  /* 0x0040e80001077983 */ /* 0x000ea80000300800 */
[----:B------:R-:W-:Y:S04]  /*7ba10*/  STL.64 [R1+0x40b0], R26 ;  /* 0x0040b01a01007387 */ /* 0x000fe80000100a00 */
[----:B------:R1:W-:Y:S04]  /*7ba20*/  STL.64 [R1+0x40a8], R24 ;  /* 0x0040a81801007387 */ /* 0x0003e80000100a00 */
[----:B-1----:R-:W3:Y:S04]  /*7ba30*/  LDL.LU R24, [R1+0x180] ;  /* 0x0001800001187983 */ /* 0x002ee80000300800 */
[----:B------:R-:W3:Y:S04]  /*7ba40*/  LDL.LU R25, [R1+0x184] ;  /* 0x0001840001197983 */ /* 0x000ee80000300800 */
[----:B------:R-:W4:Y:S04]  /*7ba50*/  LDL.LU R26, [R1+0x188] ;  /* 0x00018800011a7983 */ /* 0x000f280000300800 */
[----:B------:R-:W4:Y:S01]  /*7ba60*/  LDL.LU R27, [R1+0x18c] ;  /* 0x00018c00011b7983 */ /* 0x000f220000300800 */
[----:B--2---:R-:W-:Y:S03]  /*7ba70*/  HMMA.16816.F32.BF16 R16, R4, R16, R12 ;  /* 0x000000100410723c */ /* 0x004fe6000004180c */
[----:B----4-:R-:W-:Y:S04]  /*7ba80*/  STL.64 [R1+0x40c8], R26 ;  /* 0x0040c81a01007387 */ /* 0x010fe80000100a00 */
[----:B---3--:R1:W-:Y:S04]  /*7ba90*/  STL.64 [R1+0x40c0], R24 ;  /* 0x0040c01801007387 */ /* 0x0083e80000100a00 */
[----:B-1----:R-:W2:Y:S04]  /*7baa0*/  LDL.LU R24, [R1+0x190] ;  /* 0x0001900001187983 */ /* 0x002ea80000300800 */
[----:B------:R-:W2:Y:S04]  /*7bab0*/  LDL.LU R25, [R1+0x194] ;  /* 0x0001940001197983 */ /* 0x000ea80000300800 */
[----:B------:R-:W2:Y:S04]  /*7bac0*/  LDL.LU R26, [R1+0x198] ;  /* 0x00019800011a7983 */ /* 0x000ea80000300800 */
[----:B------:R-:W2:Y:S04]  /*7bad0*/  LDL.LU R27, [R1+0x19c] ;  /* 0x00019c00011b7983 */ /* 0x000ea80000300800 */
[----:B0-----:R-:W-:Y:S04]  /*7bae0*/  STL.64 [R1+0x3eb0], R10 ;  /* 0x003eb00a01007387 */ /* 0x001fe80000100a00 */
[----:B------:R0:W-:Y:S01]  /*7baf0*/  STL.64 [R1+0x3ea8], R8 ;  /* 0x003ea80801007387 */ /* 0x0001e20000100a00 */
[----:B------:R-:W-:-:S02]  /*7bb00*/  IMAD.MOV.U32 R15, RZ, RZ, R18 ;  /* 0x000000ffff0f7224 */ /* 0x000fc400078e0012 */
[----:B------:R-:W-:Y:S01]  /*7bb10*/  IMAD.MOV.U32 R14, RZ, RZ, R19 ;  /* 0x000000ffff0e7224 */ /* 0x000fe200078e0013 */
[----:B0-----:R-:W3:Y:S04]  /*7bb20*/  LDL.LU R8, [R1+0x1a0] ;  /* 0x0001a00001087983 */ /* 0x001ee80000300800 */
[----:B------:R-:W3:Y:S04]  /*7bb30*/  LDL.LU R9, [R1+0x1a4] ;  /* 0x0001a40001097983 */ /* 0x000ee80000300800 */
[----:B------:R-:W3:Y:S04]  /*7bb40*/  LDL.LU R10, [R1+0x1a8] ;  /* 0x0001a800010a7983 */ /* 0x000ee80000300800 */
[----:B------:R-:W3:Y:S04]  /*7bb50*/  LDL.LU R11, [R1+0x1ac] ;  /* 0x0001ac00010b7983 */ /* 0x000ee80000300800 */
[----:B------:R-:W4:Y:S04]  /*7bb60*/  LDL.LU.64 R12, [R1+0x40e0] ;  /* 0x0040e000010c7983 */ /* 0x000f280000300a00 */
[----:B------:R0:W-:Y:S04]  /*7bb70*/  STL.64 [R1+0x1c0], R16 ;  /* 0x0001c01001007387 */ /* 0x0001e80000100a00 */
[----:B0-----:R-:W2:Y:S04]  /*7bb80*/  LDL.LU R16, [R1+0x1b0] ;  /* 0x0001b00001107983 */ /* 0x001ea80000300800 */
[----:B------:R-:W2:Y:S04]  /*7bb90*/  LDL.LU R17, [R1+0x1b4] ;  /* 0x0001b40001117983 */ /* 0x000ea80000300800 */
[----:B------:R-:W2:Y:S04]  /*7bba0*/  LDL.LU R18, [R1+0x1b8] ;  /* 0x0001b80001127983 */ /* 0x000ea80000300800 */
[----:B------:R-:W2:Y:S04]  /*7bbb0*/  LDL.LU R19, [R1+0x1bc] ;  /* 0x0001bc0001137983 */ /* 0x000ea80000300800 */
[----:B------:R-:W-:Y:S04]  /*7bbc0*/  STL.64 [R1+0x3f08], R14 ;  /* 0x003f080e01007387 */ /* 0x000fe80000100a00 */
[----:B----4-:R0:W-:Y:S01]  /*7bbd0*/  STL.64 [R1+0x3f00], R12 ;  /* 0x003f000c01007387 */ /* 0x0101e20000100a00 */
[----:B--2---:R-:W-:Y:S01]  /*7bbe0*/  HMMA.16816.F32.BF16 R20, R4, R20, R16 ;  /* 0x000000140414723c */ /* 0x004fe20000041810 */
[----:B0-----:R-:W-:-:S02]  /*7bbf0*/  IMAD.MOV.U32 R12, RZ, RZ, R29 ;  /* 0x000000ffff0c7224 */ /* 0x001fc400078e001d */
[----:B------:R-:W-:Y:S11]  /*7bc00*/  IMAD.MOV.U32 R13, RZ, RZ, R28 ;  /* 0x000000ffff0d7224 */ /* 0x000ff600078e001c */
[----:B------:R-:W-:Y:S10]  /*7bc10*/  @!UPT UIADD3 URZ, URZ, URZ, URZ ;  /* 0x0000003f3f3ff290 */ /* 0x000ff4000fffe03f */
[----:B------:R-:W-:Y:S02]  /*7bc20*/  IMAD.MOV.U32 R29, RZ, RZ, R20 ;  /* 0x000000ffff1d7224 */ /* 0x000fe400078e0014 */
[----:B------:R-:W-:Y:S02]  /*7bc30*/  IMAD.MOV.U32 R28, RZ, RZ, R21 ;  /* 0x000000ffff1c7224 */ /* 0x000fe400078e0015 */
[----:B------:R-:W3:Y:S01]  /*7bc40*/  LDL.LU.64 R20, [R1+0x40d8] ;  /* 0x0040d80001147983 */ /* 0x000ee20000300a00 */
[----:B------:R-:W-:Y:S02]  /*7bc50*/  IMAD.MOV.U32 R17, RZ, RZ, R22 ;  /* 0x000000ffff117224 */ /* 0x000fe400078e0016 */
[----:B------:R-:W-:Y:S02]  /*7bc60*/  IMAD.MOV.U32 R16, RZ, RZ, R23 ;  /* 0x000000ffff107224 */ /* 0x000fe400078e0017 */
        /* <DEDUP_REMOVED lines=8> */
[----:B------:R0:W-:Y:S04]  /*7bcf0*/  STL.64 [R1+0x3f40], R10 ;  /* 0x003f400a01007387 */ /* 0x0001e80000100a00 */
[----:B------:R-:W3:Y:S04]  /*7bd00*/  LDL.LU R8, [R1+0x120] ;  /* 0x0001200001087983 */ /* 0x000ee80000300800 */
[----:B------:R-:W3:Y:S04]  /*7bd10*/  LDL.LU R9, [R1+0x124] ;  /* 0x0001240001097983 */ /* 0x000ee80000300800 */
[----:B0-----:R-:W3:Y:S04]  /*7bd20*/  LDL.LU R10, [R1+0x128] ;  /* 0x00012800010a7983 */ /* 0x001ee80000300800 */
[----:B------:R-:W3:Y:S04]  /*7bd30*/  LDL.LU R11, [R1+0x12c] ;  /* 0x00012c00010b7983 */ /* 0x000ee80000300800 */
[----:B------:R-:W-:Y:S04]  /*7bd40*/  STL.64 [R1+0x3f18], R18 ;  /* 0x003f181201007387 */ /* 0x000fe80000100a00 */
[----:B------:R0:W-:Y:S04]  /*7bd50*/  STL.64 [R1+0x3f10], R16 ;  /* 0x003f101001007387 */ /* 0x0001e80000100a00 */
[----:B0-----:R-:W4:Y:S04]  /*7bd60*/  LDL.LU R16, [R1+0x320] ;  /* 0x0003200001107983 */ /* 0x001f280000300800 */
[----:B------:R-:W4:Y:S01]  /*7bd70*/  LDL.LU R17, [R1+0x324] ;  /* 0x0003240001117983 */ /* 0x000f220000300800 */
[C---:B--2---:R-:W-:Y:S03]  /*7bd80*/  HMMA.16816.F32.BF16 R20, R4.reuse, R20, R24 ;  /* 0x000000140414723c */ /* 0x044fe60000041818 */
[----:B------:R-:W2:Y:S04]  /*7bd90*/  LDL.LU.64 R26, [R1+0x40c8] ;  /* 0x0040c800011a7983 */ /* 0x000ea80000300a00 */
[----:B------:R-:W2:Y:S11]  /*7bda0*/  LDL.LU.64 R24, [R1+0x40c0] ;  /* 0x0040c00001187983 */ /* 0x000eb60000300a00 */
[----:B------:R-:W-:Y:S05]  /*7bdb0*/  @!UPT UIADD3 URZ, URZ, URZ, URZ ;  /* 0x0000003f3f3ff290 */ /* 0x000fea000fffe03f */
[----:B------:R0:W-:Y:S04]  /*7bdc0*/  STL.64 [R1+0x190], R20 ;  /* 0x0001901401007387 */ /* 0x0001e80000100a00 */
[----:B------:R2:W-:Y:S04]  /*7bdd0*/  STL.64 [R1+0x198], R22 ;  /* 0x0001981601007387 */ /* 0x0005e80000100a00 */
[----:B0-----:R-:W2:Y:S02]  /*7bde0*/  LDL.LU.64 R20, [R1+0x40b8] ;  /* 0x0040b80001147983 */ /* 0x001ea40000300a00 */
[C---:B--2---:R-:W-:Y:S02]  /*7bdf0*/  HMMA.16816.F32.BF16 R20, R4.reuse, R20, R24 ;  /* 0x000000140414723c */ /* 0x044fe40000041818 */
[----:B------:R-:W2:Y:S04]  /*7be00*/  LDL.LU.64 R26, [R1+0x40b0] ;  /* 0x0040b000011a7983 */ /* 0x000ea80000300a00 */
[----:B------:R-:W2:Y:S11]  /*7be10*/  LDL.LU.64 R24, [R1+0x40a8] ;  /* 0x0040a80001187983 */ /* 0x000eb60000300a00 */
[----:B------:R-:W-:Y:S06]  /*7be20*/  @!UPT UIADD3 URZ, URZ, URZ, URZ ;  /* 0x0000003f3f3ff290 */ /* 0x000fec000fffe03f */
        /* <DEDUP_REMOVED lines=25> */
[----:B------:R-:W4:Y:S04]  /*7bfc0*/  LDL.LU.64 R26, [R1+0x4050] ;  /* 0x00405000011a7983 */ /* 0x000f280000300a00 */
[----:B------:R-:W4:Y:S11]  /*7bfd0*/  LDL.LU.64 R24, [R1+0x4048] ;  /* 0x0040480001187983 */ /* 0x000f360000300a00 */
[----:B------:R-:W-:Y:S06]  /*7bfe0*/  @!UPT UIADD3 URZ, URZ, URZ, URZ ;  /* 0x0000003f3f3ff290 */ /* 0x000fec000fffe03f */
[----:B------:R-:W-:Y:S04]  /*7bff0*/  STL.64 [R1+0x140], R20 ;  /* 0x0001401401007387 */ /* 0x000fe80000100a00 */
[----:B------:R0:W-:Y:S04]  /*7c000*/  STL.64 [R1+0x148], R22 ;  /* 0x0001481601007387 */ /* 0x0001e80000100a00 */
[----:B0-----:R-:W2:Y:S04]  /*7c010*/  LDL.LU.64 R22, [R1+0x4040] ;  /* 0x0040400001167983 */ /* 0x001ea80000300a00 */
[----:B------:R-:W2:Y:S01]  /*7c020*/  LDL.LU.64 R20, [R1+0x4038] ;  /* 0x0040380001147983 */ /* 0x000ea20000300a00 */
[C---:B----4-:R-:W-:Y:S03]  /*7c030*/  HMMA.16816.F32.BF16 R16, R4.reuse, R16, R24 ;  /* 0x000000100410723c */ /* 0x050fe60000041818 */
[----:B------:R-:W2:Y:S05]  /*7c040*/  LDL.LU.64 R24, [R1+0x4030] ;  /* 0x0040300001187983 */ /* 0x000eaa0000300a00 */
[C---:B---3--:R-:W-:Y:S11]  /*7c050*/  HMMA.16816.F32.BF16 R12, R4.reuse, R12, R8 ;  /* 0x0000000c040c723c */ /* 0x048ff60000041808 */
[----:B------:R-:W-:Y:S04]  /*7c060*/  @!UPT UIADD3 URZ, URZ, URZ, URZ ;  /* 0x0000003f3f3ff290 */ /* 0x000fe8000fffe03f */
[----:B------:R0:W-:Y:S04]  /*7c070*/  STL.64 [R1+0x130], R16 ;  /* 0x0001301001007387 */ /* 0x0001e80000100a00 */
[----:B------:R-:W-:Y:S01]  /*7c080*/  STL.64 [R1+0x138], R18 ;  /* 0x0001381201007387 */ /* 0x000fe20000100a00 */
[C---:B--2---:R-:W-:Y:S03]  /*7c090*/  HMMA.16816.F32.BF16 R8, R4.reuse, R24, R20 ;  /* 0x000000180408723c */ /* 0x044fe60000041814 */
[----:B------:R-:W2:Y:S04]  /*7c0a0*/  LDL.LU R24, [R1+0x270] ;  /* 0x0002700001187983 */ /* 0x000ea80000300800 */
[----:B------:R-:W-:Y:S04]  /*7c0b0*/  STL.64 [R1+0x120], R12 ;  /* 0x0001200c01007387 */ /* 0x000fe80000100a00 */
[----:B------:R-:W-:Y:S11]  /*7c0c0*/  STL.64 [R1+0x128], R14 ;  /* 0x0001280e01007387 */ /* 0x000ff60000100a00 */
[----:B------:R-:W-:Y:S01]  /*7c0d0*/  @!UPT UIADD3 URZ, URZ, URZ, URZ ;  /* 0x0000003f3f3ff290 */ /* 0x000fe2000fffe03f */
[----:B------:R-:W-:Y:S04]  /*7c0e0*/  STL.64 [R1+0x110], R8 ;  /* 0x0001100801007387 */ /* 0x000fe80000100a00 */
[----:B------:R-:W-:Y:S04]  /*7c0f0*/  STL.64 [R1+0x118], R10 ;  /* 0x0001180a01007387 */ /* 0x000fe80000100a00 */
[----:B------:R-:W2:Y:S04]  /*7c100*/  LDL.LU R25, [R1+0x274] ;  /* 0x0002740001197983 */ /* 0x000ea80000300800 */
[----:B--2---:R-:W-:Y:S04]  /*7c110*/  STL.64 [R1+0x3f98], R24 ;  /* 0x003f981801007387 */ /* 0x004fe80000100a00 */
[----:B------:R-:W2:Y:S04]  /*7c120*/  LDL.LU R20, [R1+0x80] ;  /* 0x0000800001147983 */ /* 0x000ea80000300800 */
[----:B------:R-:W2:Y:S04]  /*7c130*/  LDL.LU R21, [R1+0x84] ;  /* 0x0000840001157983 */ /* 0x000ea80000300800 */
[----:B------:R-:W3:Y:S04]  /*7c140*/  LDL.LU R22, [R1+0x88] ;  /* 0x0000880001167983 */ /* 0x000ee80000300800 */
[----:B------:R-:W3:Y:S04]  /*7c150*/  LDL.LU R23, [R1+0x8c] ;  /* 0x00008c0001177983 */ /* 0x000ee80000300800 */
[----:B---3--:R-:W-:Y:S04]  /*7c160*/  STL.64 [R1+0x3fa8], R22 ;  /* 0x003fa81601007387 */ /* 0x008fe80000100a00 */
[----:B--2---:R1:W-:Y:S04]  /*7c170*/  STL.64 [R1+0x3fa0], R20 ;  /* 0x003fa01401007387 */ /* 0x0043e80000100a00 */
[----:B0-----:R-:W2:Y:S04]  /*7c180*/  LDL.LU R16, [R1+0x290] ;  /* 0x0002900001107983 */ /* 0x001ea80000300800 */
[----:B------:R-:W2:Y:S04]  /*7c190*/  LDL.LU R17, [R1+0x294] ;  /* 0x0002940001117983 */ /* 0x000ea80000300800 */
[----:B--2---:R-:W-:Y:S04]  /*7c1a0*/  STL.64 [R1+0x3fb0], R16 ;  /* 0x003fb01001007387 */ /* 0x004fe80000100a00 */
[----:B-1----:R-:W2:Y:S04]  /*7c1b0*/  LDL.LU R20, [R1+0x2a0] ;  /* 0x0002a00001147983 */ /* 0x002ea80000300800 */
[----:B------:R-:W2:Y:S04]  /*7c1c0*/  LDL.LU R21, [R1+0x2a4] ;  /* 0x0002a40001157983 */ /* 0x000ea80000300800 */
[----:B--2---:R0:W-:Y:S04]  /*7c1d0*/  STL.64 [R1+0x3fb8], R20 ;  /* 0x003fb81401007387 */ /* 0x0041e80000100a00 */
[----:B0-----:R-:W2:Y:S04]  /*7c1e0*/  LDL.LU R20, [R1+0x2b0] ;  /* 0x0002b00001147983 */ /* 0x001ea80000300800 */
[----:B------:R-:W2:Y:S04]  /*7c1f0*/  LDL.LU R21, [R1+0x2b4] ;  /* 0x0002b40001157983 */ /* 0x000ea80000300800 */
[----:B--2---:R0:W-:Y:S04]  /*7c200*/  STL.64 [R1+0x3fd0], R20 ;  /* 0x003fd01401007387 */ /* 0x0041e80000100a00 */
[----:B------:R-:W2:Y:S04]  /*7c210*/  LDL.LU R16, [R1+0xb0] ;  /* 0x0000b00001107983 */ /* 0x000ea80000300800 */
[----:B------:R-:W2:Y:S04]  /*7c220*/  LDL.LU R17, [R1+0xb4] ;  /* 0x0000b40001117983 */ /* 0x000ea80000300800 */
[----:B------:R-:W3:Y:S04]  /*7c230*/  LDL.LU R18, [R1+0xb8] ;  /* 0x0000b80001127983 */ /* 0x000ee80000300800 */
[----:B------:R-:W3:Y:S04]  /*7c240*/  LDL.LU R19, [R1+0xbc] ;  /* 0x0000bc0001137983 */ /* 0x000ee80000300800 */
[----:B0-----:R-:W4:Y:S04]  /*7c250*/  LDL.LU R20, [R1+0x2c0] ;  /* 0x0002c00001147983 */ /* 0x001f280000300800 */
[----:B------:R-:W4:Y:S04]  /*7c260*/  LDL.LU R21, [R1+0x2c4] ;  /* 0x0002c40001157983 */ /* 0x000f280000300800 */
[----:B----4-:R0:W-:Y:S04]  /*7c270*/  STL.64 [R1+0x3fe8], R20 ;  /* 0x003fe81401007387 */ /* 0x0101e80000100a00 */
        /* <DEDUP_REMOVED lines=8> */
[----:B---3--:R-:W-:Y:S04]  /*7c300*/  STL.64 [R1+0x3fc8], R18 ;  /* 0x003fc81201007387 */ /* 0x008fe80000100a00 */
[----:B--2---:R0:W-:Y:S04]  /*7c310*/  STL.64 [R1+0x3fc0], R16 ;  /* 0x003fc01001007387 */ /* 0x0041e80000100a00 */
[----:B0-----:R-:W2:Y:S04]  /*7c320*/  LDL.LU R16, [R1+0xc0] ;  /* 0x0000c00001107983 */ /* 0x001ea80000300800 */
[----:B------:R-:W2:Y:S04]  /*7c330*/  LDL.LU R17, [R1+0xc4] ;  /* 0x0000c40001117983 */ /* 0x000ea80000300800 */
[----:B------:R-:W3:Y:S04]  /*7c340*/  LDL.LU R18, [R1+0xc8] ;  /* 0x0000c80001127983 */ /* 0x000ee80000300800 */
[----:B------:R-:W3:Y:S04]  /*7c350*/  LDL.LU R19, [R1+0xcc] ;  /* 0x0000cc0001137983 */ /* 0x000ee80000300800 */
        /* <DEDUP_REMOVED lines=20> */
[----:B0-----:R-:W4:Y:S04]  /*7c4a0*/  LDL.LU R16, [R1+0x100] ;  /* 0x0001000001107983 */ /* 0x001f280000300800 */
[----:B------:R-:W4:Y:S04]  /*7c4b0*/  LDL.LU R17, [R1+0x104] ;  /* 0x0001040001117983 */ /* 0x000f280000300800 */
[----:B------:R-:W4:Y:S04]  /*7c4c0*/  LDL.LU R18, [R1+0x108] ;  /* 0x0001080001127983 */ /* 0x000f280000300800 */
[----:B------:R-:W4:Y:S04]  /*7c4d0*/  LDL.LU R19, [R1+0x10c] ;  /* 0x00010c0001137983 */ /* 0x000f280000300800 */
[----:B------:R-:W2:Y:S04]  /*7c4e0*/  LDL.LU R24, [R1+0xa0] ;  /* 0x0000a00001187983 */ /* 0x000ea80000300800 */
[----:B------:R-:W2:Y:S04]  /*7c4f0*/  LDL.LU R25, [R1+0xa4] ;  /* 0x0000a40001197983 */ /* 0x000ea80000300800 */
[----:B------:R-:W2:Y:S04]  /*7c500*/  LDL.LU R26, [R1+0xa8] ;  /* 0x0000a800011a7983 */ /* 0x000ea80000300800 */
[----:B------:R-:W2:Y:S04]  /*7c510*/  LDL.LU R27, [R1+0xac] ;  /* 0x0000ac00011b7983 */ /* 0x000ea80000300800 */
[----:B------:R-:W3:Y:S04]  /*7c520*/  LDL.LU R12, [R1+0x280] ;  /* 0x00028000010c7983 */ /* 0x000ee80000300800 */
[----:B------:R-:W3:Y:S04]  /*7c530*/  LDL.LU R13, [R1+0x284] ;  /* 0x00028400010d7983 */ /* 0x000ee80000300800 */
[----:B------:R-:W3:Y:S04]  /*7c540*/  LDL.LU R8, [R1+0x90] ;  /* 0x0000900001087983 */ /* 0x000ee80000300800 */
[----:B------:R-:W3:Y:S04]  /*7c550*/  LDL.LU R9, [R1+0x94] ;  /* 0x0000940001097983 */ /* 0x000ee80000300800 */
[----:B------:R-:W3:Y:S04]  /*7c560*/  LDL.LU R10, [R1+0x98] ;  /* 0x00009800010a7983 */ /* 0x000ee80000300800 */
[----:B------:R-:W3:Y:S01]  /*7c570*/  LDL.LU R11, [R1+0x9c] ;  /* 0x00009c00010b7983 */ /* 0x000ee20000300800 */
[----:B----4-:R-:W-:Y:S03]  /*7c580*/  HMMA.16816.F32.BF16 R20, R4, R20, R16 ;  /* 0x000000140414723c */ /* 0x010fe60000041810 */
[----:B------:R-:W4:Y:S04]  /*7c590*/  LDL.LU.64 R18, [R1+0x4028] ;  /* 0x0040280001127983 */ /* 0x000f280000300a00 */
[----:B------:R-:W4:Y:S11]  /*7c5a0*/  LDL.LU.64 R16, [R1+0x4020] ;  /* 0x0040200001107983 */ /* 0x000f360000300a00 */
[----:B------:R-:W-:Y:S05]  /*7c5b0*/  @!UPT UIADD3 URZ, URZ, URZ, URZ ;  /* 0x0000003f3f3ff290 */ /* 0x000fea000fffe03f */
[----:B------:R0:W-:Y:S01]  /*7c5c0*/  STL [R1+0x100], R20 ;  /* 0x0001001401007387 */ /* 0x0001e20000100800 */
[----:B------:R-:W-:-:S03]  /*7c5d0*/  IMAD.MOV.U32 R2, RZ, RZ, R21 ;  /* 0x000000ffff027224 */ /* 0x000fc600078e0015 */
[----:B0-----:R-:W4:Y:S01]  /*7c5e0*/  LDL.LU.64 R20, [R1+0x4018] ;  /* 0x0040180001147983 */ /* 0x001f220000300a00 */
[----:B------:R-:W-:Y:S02]  /*7c5f0*/  IMAD.MOV.U32 R3, RZ, RZ, R22 ;  /* 0x000000ffff037224 */ /* 0x000fe400078e0016 */
[----:B------:R-:W-:-:S05]  /*7c600*/  IMAD.MOV.U32 R0, RZ, RZ, R23 ;  /* 0x000000ffff007224 */ /* 0x000fca00078e0017 */
[----:B------:R-:W-:Y:S04]  /*7c610*/  STL [R1+0x3e44], R0 ;  /* 0x003e440001007387 */ /* 0x000fe80000100800 */
[----:B------:R-:W-:Y:S04]  /*7c620*/  STL [R1+0x3e40], R3 ;  /* 0x003e400301007387 */ /* 0x000fe80000100800 */
[----:B------:R-:W-:Y:S01]  /*7c630*/  STL [R1+0x3e3c], R2 ;  /* 0x003e3c0201007387 */ /* 0x000fe20000100800 */
[C---:B----4-:R-:W-:Y:S03]  /*7c640*/  HMMA.16816.F32.BF16 R20, R4.reuse, R20, R16 ;  /* 0x000000140414723c */ /* 0x050fe60000041810 */
[----:B------:R-:W4:Y:S04]  /*7c650*/  LDL.LU.64 R18, [R1+0x4010] ;  /* 0x0040100001127983 */ /* 0x000f280000300a00 */
[----:B------:R-:W4:Y:S11]  /*7c660*/  LDL.LU.64 R16, [R1+0x4008] ;  /* 0x0040080001107983 */ /* 0x000f360000300a00 */
[----:B------:R-:W-:Y:S05]  /*7c670*/  @!UPT UIADD3 URZ, URZ, URZ, URZ ;  /* 0x0000003f3f3ff290 */ /* 0x000fea000fffe03f */
[----:B------:R0:W-:Y:S04]  /*7c680*/  STL.64 [R1+0xf0], R20 ;  /* 0x0000f01401007387 */ /* 0x0001e80000100a00 */
[----:B------:R4:W-:Y:S04]  /*7c690*/  STL.64 [R1+0xf8], R22 ;  /* 0x0000f81601007387 */ /* 0x0009e80000100a00 */
[----:B0-----:R-:W4:Y:S02]  /*7c6a0*/  LDL.LU.64 R20, [R1+0x4000] ;  /* 0x0040000001147983 */ /* 0x001f240000300a00 */
[----:B----4-:R-:W-:Y:S02]  /*7c6b0*/  HMMA.16816.F32.BF16 R20, R4, R20, R16 ;  /* 0x000000140414723c */ /* 0x010fe40000041810 */
[----:B------:R-:W4:Y:S04]  /*7c6c0*/  LDL.LU.64 R18, [R1+0x3ff8] ;  /* 0x003ff80001127983 */ /* 0x000f280000300a00 */
[----:B------:R-:W4:Y:S11]  /*7c6d0*/  LDL.LU.64 R16, [R1+0x3ff0] ;  /* 0x003ff00001107983 */ /* 0x000f360000300a00 */
[----:B------:R-:W-:Y:S06]  /*7c6e0*/  @!UPT UIADD3 URZ, URZ, URZ, URZ ;  /* 0x0000003f3f3ff290 */ /* 0x000fec000fffe03f */
        /* <DEDUP_REMOVED lines=23> */
[----:B------:R-:W-:-:S03]  /*7c860*/  IMAD.MOV.U32 R3, RZ, RZ, R22 ;  /* 0x000000ffff037224 */ /* 0x000fc600078e0016 */
[----:B------:R-:W-:Y:S04]  /*7c870*/  STL [R1+0x3e5c], R0 ;  /* 0x003e5c0001007387 */ /* 0x000fe80000100800 */
[----:B------:R-:W-:Y:S04]  /*7c880*/  STL [R1+0x3e58], R3 ;  /* 0x003e580301007387 */ /* 0x000fe80000100800 */
[----:B------:R-:W-:Y:S01]  /*7c890*/  STL [R1+0x3e54], R2 ;  /* 0x003e540201007387 */ /* 0x000fe20000100800 */
[C---:B----4-:R-:W-:Y:S03]  /*7c8a0*/  HMMA.16816.F32.BF16 R20, R4.reuse, R20, R16 ;  /* 0x000000140414723c */ /* 0x050fe60000041810 */
[----:B------:R-:W2:Y:S11]  /*7c8b0*/  LDL.LU.64 R16, [R1+0x3fb0] ;  /* 0x003fb00001107983 */ /* 0x000eb60000300a00 */
[----:B------:R-:W-:Y:S09]  /*7c8c0*/  @!UPT UIADD3 URZ, URZ, URZ, URZ ;  /* 0x0000003f3f3ff290 */ /* 0x000ff2000fffe03f */
[----:B------:R-:W-:Y:S04]  /*7c8d0*/  STL.64 [R1+0xb0], R20 ;  /* 0x0000b01401007387 */ /* 0x000fe80000100a00 */
[----:B------:R0:W-:Y:S04]  /*7c8e0*/  STL.64 [R1+0xb8], R22 ;  /* 0x0000b81601007387 */ /* 0x0001e80000100a00 */
[----:B0-----:R-:W4:Y:S04]  /*7c8f0*/  LDL.LU.64 R22, [R1+0x3fa8] ;  /* 0x003fa80001167983 */ /* 0x001f280000300a00 */
[----:B------:R-:W4:Y:S01]  /*7c900*/  LDL.LU.64 R20, [R1+0x3fa0] ;  /* 0x003fa00001147983 */ /* 0x000f220000300a00 */
[C---:B--2---:R-:W-:Y:S03]  /*7c910*/  HMMA.16816.F32.BF16 R16, R4.reuse, R16, R24 ;  /* 0x000000100410723c */ /* 0x044fe60000041818 */
[----:B------:R-:W4:Y:S05]  /*7c920*/  LDL.LU.64 R24, [R1+0x3f98] ;  /* 0x003f980001187983 */ /* 0x000f2a0000300a00 */
[C---:B---3--:R-:W-:Y:S11]  /*7c930*/  HMMA.16816.F32.BF16 R12, R4.reuse, R12, R8 ;  /* 0x0000000c040c723c */ /* 0x048ff60000041808 */
[----:B------:R-:W-:Y:S05]  /*7c940*/  @!UPT UIADD3 URZ, URZ, URZ, URZ ;  /* 0x0000003f3f3ff290 */ /* 0x000fea000fffe03f */
[----:B------:R-:W-:Y:S02]  /*7c950*/  IMAD.MOV.U32 R2, RZ, RZ, R19 ;  /* 0x000000ffff027224 */ /* 0x000fe400078e0013 */
[----:B------:R-:W-:Y:S02]  /*7c960*/  IMAD.MOV.U32 R3, RZ, RZ, R18 ;  /* 0x000000ffff037224 */ /* 0x000fe400078e0012 */
[----:B------:R-:W-:Y:S01]  /*7c970*/  IMAD.MOV.U32 R0, RZ, RZ, R17 ;  /* 0x000000ffff007224 */ /* 0x000fe200078e0011 */
[----:B------:R0:W-:Y:S04]  /*7c980*/  STL [R1+0xa0], R16 ;  /* 0x0000a01001007387 */ /* 0x0001e80000100800 */
[----:B------:R-:W-:Y:S04]  /*7c990*/  STL [R1+0x3e68], R2 ;  /* 0x003e680201007387 */ /* 0x000fe80000100800 */
[----:B------:R-:W-:Y:S04]  /*7c9a0*/  STL [R1+0x3e64], R3 ;  /* 0x003e640301007387 */ /* 0x000fe80000100800 */
[----:B------:R-:W-:Y:S04]  /*7c9b0*/  STL [R1+0x3e60], R0 ;  /* 0x003e600001007387 */ /* 0x000fe80000100800 */
[----:B------:R-:W-:Y:S04]  /*7c9c0*/  STL.64 [R1+0x90], R12 ;  /* 0x0000900c01007387 */ /* 0x000fe80000100a00 */
[----:B------:R-:W-:Y:S01]  /*7c9d0*/  STL.64 [R1+0x98], R14 ;  /* 0x0000980e01007387 */ /* 0x000fe20000100a00 */
[----:B----4-:R-:W-:Y:S11]  /*7c9e0*/  HMMA.16816.F32.BF16 R8, R4, R24, R20 ;  /* 0x000000180408723c */ /* 0x010ff60000041814 */
[----:B------:R-:W-:Y:S11]  /*7c9f0*/  @!UPT UIADD3 URZ, URZ, URZ, URZ ;  /* 0x0000003f3f3ff290 */ /* 0x000ff6000fffe03f */
[----:B------:R-:W-:Y:S01]  /*7ca00*/  @!UPT UIADD3 URZ, URZ, URZ, URZ ;  /* 0x0000003f3f3ff290 */ /* 0x000fe2000fffe03f */
[----:B------:R-:W-:Y:S04]  /*7ca10*/  STL [R1+0x80], R8 ;  /* 0x0000800801007387 */ /* 0x000fe80000100800 */
[----:B------:R-:W2:Y:S04]  /*7ca20*/  LDL.LU R24, [R1+0x200] ;  /* 0x0002000001187983 */ /* 0x000ea80000300800 */
[----:B------:R-:W2:Y:S04]  /*7ca30*/  LDL.LU R25, [R1+0x204] ;  /* 0x0002040001197983 */ /* 0x000ea80000300800 */
[----:B--2---:R-:W-:Y:S04]  /*7ca40*/  STL.64 [R1+0x3f20], R24 ;  /* 0x003f201801007387 */ /* 0x004fe80000100a00 */
[----:B0-----:R-:W2:Y:S04]  /*7ca50*/  LDL.LU R16, [R1+0x210] ;  /* 0x0002100001107983 */ /* 0x001ea80000300800 */
[----:B------:R-:W2:Y:S04]  /*7ca60*/  LDL.LU R17, [R1+0x214] ;  /* 0x0002140001117983 */ /* 0x000ea80000300800 */
[----:B--2---:R0:W-:Y:S04]  /*7ca70*/  STL.64 [R1+0x3f28], R16 ;  /* 0x003f281001007387 */ /* 0x0041e80000100a00 */
[----:B0-----:R-:W2:Y:S04]  /*7ca80*/  LDL.LU R16, [R1+0x220] ;  /* 0x0002200001107983 */ /* 0x001ea80000300800 */
[----:B------:R-:W2:Y:S01]  /*7ca90*/  LDL.LU R17, [R1+0x224] ;  /* 0x0002240001117983 */ /* 0x000ea20000300800 */
[----:B------:R-:W-:-:S03]  /*7caa0*/  IMAD.MOV.U32 R2, RZ, RZ, R9 ;  /* 0x000000ffff027224 */ /* 0x000fc600078e0009 */
[----:B--2---:R-:W-:Y:S04]  /*7cab0*/  STL.64 [R1+0x3f48], R16 ;  /* 0x003f481001007387 */ /* 0x004fe80000100a00 */
[----:B------:R-:W2:Y:S04]  /*7cac0*/  LDL.LU R8, [R1+0x230] ;  /* 0x0002300001087983 */ /* 0x000ea80000300800 */
[----:B------:R-:W2:Y:S04]  /*7cad0*/  LDL.LU R9, [R1+0x234] ;  /* 0x0002340001097983 */ /* 0x000ea80000300800 */
[----:B--2---:R0:W-:Y:S04]  /*7cae0*/  STL.64 [R1+0x3f50], R8 ;  /* 0x003f500801007387 */ /* 0x0041e80000100a00 */
[----:B0-----:R-:W2:Y:S04]  /*7caf0*/  LDL.LU R8, [R1+0x240] ;  /* 0x0002400001087983 */ /* 0x001ea80000300800 */
        /* <DEDUP_REMOVED lines=31> */
[----:B------:R-:W3:Y:S04]  /*7ccf0*/  LDL.LU R26, [R1+0x28] ;  /* 0x00002800011a7983 */ /* 0x000ee80000300800 */
[----:B------:R-:W3:Y:S01]  /*7cd00*/  LDL.LU R27, [R1+0x2c] ;  /* 0x00002c00011b7983 */ /* 0x000ee20000300800 */
[----:B------:R-:W-:-:S02]  /*7cd10*/  IMAD.MOV.U32 R3, RZ, RZ, R10 ;  /* 0x000000ffff037224 */ /* 0x000fc400078e000a */
[----:B------:R-:W-:Y:S02]  /*7cd20*/  IMAD.MOV.U32 R0, RZ, RZ, R11 ;  /* 0x000000ffff007224 */ /* 0x000fe400078e000b */
[C---:B----4-:R-:W-:Y:S01]  /*7cd30*/  HMMA.16816.F32.BF16 R8, R4.reuse, R8, R16 ;  /* 0x000000080408723c */ /* 0x050fe20000041810 */
[----:B---3--:R-:W-:Y:S04]  /*7cd40*/  STL.64 [R1+0x3f38], R26 ;  /* 0x003f381a01007387 */ /* 0x008fe80000100a00 */
[----:B--2---:R0:W-:Y:S04]  /*7cd50*/  STL.64 [R1+0x3f30], R24 ;  /* 0x003f301801007387 */ /* 0x0041e80000100a00 */
[----:B0-----:R-:W2:Y:S04]  /*7cd60*/  LDL.LU R24, [R1+0x30] ;  /* 0x0000300001187983 */ /* 0x001ea80000300800 */
[----:B------:R-:W2:Y:S04]  /*7cd70*/  LDL.LU R25, [R1+0x34] ;  /* 0x0000340001197983 */ /* 0x000ea80000300800 */
[----:B------:R-:W2:Y:S04]  /*7cd80*/  LDL.LU R26, [R1+0x38] ;  /* 0x00003800011a7983 */ /* 0x000ea80000300800 */
[----:B------:R-:W2:Y:S04]  /*7cd90*/  LDL.LU R27, [R1+0x3c] ;  /* 0x00003c00011b7983 */ /* 0x000ea80000300800 */
[----:B------:R-:W3:Y:S04]  /*7cda0*/  LDL.LU R12, [R1+0x10] ;  /* 0x00001000010c7983 */ /* 0x000ee80000300800 */
[----:B------:R-:W3:Y:S04]  /*7cdb0*/  LDL.LU R13, [R1+0x14] ;  /* 0x00001400010d7983 */ /* 0x000ee80000300800 */
[----:B------:R-:W3:Y:S04]  /*7cdc0*/  LDL.LU R14, [R1+0x18] ;  /* 0x00001800010e7983 */ /* 0x000ee80000300800 */
[----:B------:R-:W3:Y:S04]  /*7cdd0*/  LDL.LU R15, [R1+0x1c] ;  /* 0x00001c00010f7983 */ /* 0x000ee80000300800 */
[----:B------:R-:W4:Y:S04]  /*7cde0*/  LDL.LU R20, [R1] ;  /* 0x0000000001147983 */ /* 0x000f280000300800 */
[----:B------:R-:W4:Y:S04]  /*7cdf0*/  LDL.LU R21, [R1+0x4] ;  /* 0x0000040001157983 */ /* 0x000f280000300800 */
[----:B------:R-:W4:Y:S04]  /*7ce00*/  LDL.LU R22, [R1+0x8] ;  /* 0x0000080001167983 */ /* 0x000f280000300800 */
[----:B------:R-:W4:Y:S04]  /*7ce10*/  LDL.LU R23, [R1+0xc] ;  /* 0x00000c0001177983 */ /* 0x000f280000300800 */
[----:B------:R-:W-:Y:S04]  /*7ce20*/  STL [R1+0x3e74], R0 ;  /* 0x003e740001007387 */ /* 0x000fe80000100800 */
[----:B------:R-:W-:Y:S04]  /*7ce30*/  STL [R1+0x3e70], R3 ;  /* 0x003e700301007387 */ /* 0x000fe80000100800 */
[----:B------:R-:W-:Y:S04]  /*7ce40*/  STL [R1+0x3e6c], R2 ;  /* 0x003e6c0201007387 */ /* 0x000fe80000100800 */
[----:B------:R-:W2:Y:S04]  /*7ce50*/  LDL.LU.64 R18, [R1+0x3f90] ;  /* 0x003f900001127983 */ /* 0x000ea80000300a00 */
[----:B------:R-:W2:Y:S04]  /*7ce60*/  LDL.LU.64 R16, [R1+0x3f88] ;  /* 0x003f880001107983 */ /* 0x000ea80000300a00 */
[----:B------:R0:W-:Y:S04]  /*7ce70*/  STL.64 [R1+0x70], R8 ;  /* 0x0000700801007387 */ /* 0x0001e80000100a00 */
[----:B------:R2:W-:Y:S04]  /*7ce80*/  STL.64 [R1+0x78], R10 ;  /* 0x0000780a01007387 */ /* 0x0005e80000100a00 */
[----:B0-----:R-:W2:Y:S02]  /*7ce90*/  LDL.LU.64 R8, [R1+0x3f80] ;  /* 0x003f800001087983 */ /* 0x001ea40000300a00 */
[----:B--2---:R-:W-:Y:S02]  /*7cea0*/  HMMA.16816.F32.BF16 R8, R4, R8, R16 ;  /* 0x000000080408723c */ /* 0x004fe40000041810 */
[----:B------:R-:W2:Y:S04]  /*7ceb0*/  LDL.LU.64 R18, [R1+0x3f78] ;  /* 0x003f780001127983 */ /* 0x000ea80000300a00 */
[----:B------:R-:W2:Y:S11]  /*7cec0*/  LDL.LU.64 R16, [R1+0x3f70] ;  /* 0x003f700001107983 */ /* 0x000eb60000300a00 */
[----:B------:R-:W-:Y:S06]  /*7ced0*/  @!UPT UIADD3 URZ, URZ, URZ, URZ ;  /* 0x0000003f3f3ff290 */ /* 0x000fec000fffe03f */
[----:B------:R0:W-:Y:S01]  /*7cee0*/  STL [R1+0x60], R8 ;  /* 0x0000600801007387 */ /* 0x0001e20000100800 */
[----:B------:R-:W-:-:S03]  /*7cef0*/  IMAD.MOV.U32 R0, RZ, RZ, R9 ;  /* 0x000000ffff007224 */ /* 0x000fc600078e0009 */
[----:B0-----:R-:W2:Y:S01]  /*7cf00*/  LDL.LU.64 R8, [R1+0x3f68] ;  /* 0x003f680001087983 */ /* 0x001ea20000300a00 */
[----:B------:R-:W-:Y:S02]  /*7cf10*/  IMAD.MOV.U32 R3, RZ, RZ, R10 ;  /* 0x000000ffff037224 */ /* 0x000fe400078e000a */
[----:B------:R-:W-:-:S05]  /*7cf20*/  IMAD.MOV.U32 R2, RZ, RZ, R11 ;  /* 0x000000ffff027224 */ /* 0x000fca00078e000b */
[----:B------:R-:W-:Y:S04]  /*7cf30*/  STL [R1+0x3e80], R2 ;  /* 0x003e800201007387 */ /* 0x000fe80000100800 */
[----:B------:R-:W-:Y:S04]  /*7cf40*/  STL [R1+0x3e7c], R3 ;  /* 0x003e7c0301007387 */ /* 0x000fe80000100800 */
[----:B------:R-:W-:Y:S01]  /*7cf50*/  STL [R1+0x3e78], R0 ;  /* 0x003e780001007387 */ /* 0x000fe20000100800 */
        /* <DEDUP_REMOVED lines=8> */
[----:B------:R-:W2:Y:S11]  /*7cfe0*/  LDL.LU.64 R16, [R1+0x3f48] ;  /* 0x003f480001107983 */ /* 0x000eb60000300a00 */
[----:B------:R-:W-:Y:S10]  /*7cff0*/  @!UPT UIADD3 URZ, URZ, URZ, URZ ;  /* 0x0000003f3f3ff290 */ /* 0x000ff4000fffe03f */
[----:B------:R0:W-:Y:S01]  /*7d000*/  STL [R1+0x40], R8 ;  /* 0x0000400801007387 */ /* 0x0001e20000100800 */
[----:B------:R-:W-:Y:S02]  /*7d010*/  IMAD.MOV.U32 R0, RZ, RZ, R11 ;  /* 0x000000ffff007224 */ /* 0x000fe400078e000b */
[----:B------:R-:W-:Y:S02]  /*7d020*/  IMAD.MOV.U32 R3, RZ, RZ, R10 ;  /* 0x000000ffff037224 */ /* 0x000fe400078e000a */
[----:B------:R-:W-:Y:S01]  /*7d030*/  IMAD.MOV.U32 R2, RZ, RZ, R9 ;  /* 0x000000ffff027224 */ /* 0x000fe200078e0009 */
[----:B------:R-:W3:Y:S04]  /*7d040*/  LDL.LU.64 R10, [R1+0x3f40] ;  /* 0x003f4000010a7983 */ /* 0x000ee80000300a00 */
[----:B0-----:R-:W3:Y:S04]  /*7d050*/  LDL.LU R8, [R1+0x3d0] ;  /* 0x0003d00001087983 */ /* 0x001ee80000300800 */
[----:B------:R-:W3:Y:S04]  /*7d060*/  LDL.LU R9, [R1+0x3d4] ;  /* 0x0003d40001097983 */ /* 0x000ee80000300800 */
        /* <DEDUP_REMOVED lines=11> */
[----:B------:R-:W3:Y:S11]  /*7d120*/  LDL.LU.64 R24, [R1+0x3f20] ;  /* 0x003f200001187983 */ /* 0x000ef60000300a00 */
[----:B------:R-:W-:Y:S11]  /*7d130*/  @!UPT UIADD3 URZ, URZ, URZ, URZ ;  /* 0x0000003f3f3ff290 */ /* 0x000ff6000fffe03f */
[----:B------:R-:W-:Y:S01]  /*7d140*/  IMAD.MOV.U32 R2, RZ, RZ, R19 ;  /* 0x000000ffff027224 */ /* 0x000fe200078e0013 */
[----:B------:R0:W-:Y:S01]  /*7d150*/  STL [R1+0x20], R16 ;  /* 0x0000201001007387 */ /* 0x0001e20000100800 */
[----:B------:R-:W-:Y:S02]  /*7d160*/  IMAD.MOV.U32 R3, RZ, RZ, R18 ;  /* 0x000000ffff037224 */ /* 0x000fe400078e0012 */
[----:B------:R-:W-:Y:S01]  /*7d170*/  IMAD.MOV.U32 R0, RZ, RZ, R17 ;  /* 0x000000ffff007224 */ /* 0x000fe200078e0011 */
[----:B------:R-:W2:Y:S04]  /*7d180*/  LDL.LU.64 R18, [R1+0x3f18] ;  /* 0x003f180001127983 */ /* 0x000ea80000300a00 */
[----:B0-----:R-:W2:Y:S04]  /*7d190*/  LDL.LU.64 R16, [R1+0x3f10] ;  /* 0x003f100001107983 */ /* 0x001ea80000300a00 */
[----:B------:R-:W-:Y:S04]  /*7d1a0*/  STL [R1+0x3e98], R2 ;  /* 0x003e980201007387 */ /* 0x000fe80000100800 */
[----:B------:R-:W-:Y:S04]  /*7d1b0*/  STL [R1+0x3e94], R3 ;  /* 0x003e940301007387 */ /* 0x000fe80000100800 */
[----:B------:R-:W-:Y:S01]  /*7d1c0*/  STL [R1+0x3e90], R0 ;  /* 0x003e900001007387 */ /* 0x000fe20000100800 */
[C---:B---3--:R-:W-:Y:S03]  /*7d1d0*/  HMMA.16816.F32.BF16 R24, R4.reuse, R24, R12 ;  /* 0x000000180418723c */ /* 0x048fe6000004180c */
[----:B------:R-:W3:Y:S04]  /*7d1e0*/  LDL.LU.64 R14, [R1+0x3f08] ;  /* 0x003f0800010e7983 */ /* 0x000ee80000300a00 */
[----:B------:R-:W2:Y:S11]  /*7d1f0*/  LDL.LU.64 R12, [R1+0x3f00] ;  /* 0x003f0000010c7983 */ /* 0x000eb60000300a00 */
[----:B------:R-:W-:Y:S05]  /*7d200*/  @!UPT UIADD3 URZ, URZ, URZ, URZ ;  /* 0x0000003f3f3ff290 */ /* 0x000fea000fffe03f */
[----:B------:R0:W-:Y:S04]  /*7d210*/  STL.64 [R1+0x10], R24 ;  /* 0x0000101801007387 */ /* 0x0001e80000100a00 */
[----:B------:R4:W-:Y:S04]  /*7d220*/  STL.64 [R1+0x18], R26 ;  /* 0x0000181a01007387 */ /* 0x0009e80000100a00 */
[----:B0-----:R-:W4:Y:S02]  /*7d230*/  LDL.LU.64 R24, [R1+0x3ef8] ;  /* 0x003ef80001187983 */ /* 0x001f240000300a00 */
[C---:B----4-:R-:W-:Y:S02]  /*7d240*/  HMMA.16816.F32.BF16 R24, R4.reuse, R24, R20 ;  /* 0x000000180418723c */ /* 0x050fe40000041814 */
[----:B------:R-:W4:Y:S11]  /*7d250*/  LDL.LU.64 R20, [R1+0x3ef0] ;  /* 0x003ef00001147983 */ /* 0x000f360000300a00 */
[----:B------:R-:W-:Y:S10]  /*7d260*/  @!UPT UIADD3 URZ, URZ, URZ, URZ ;  /* 0x0000003f3f3ff290 */ /* 0x000ff4000fffe03f */
[----:B------:R0:W-:Y:S01]  /*7d270*/  STL [R1], R24 ;  /* 0x0000001801007387 */ /* 0x0001e20000100800 */
[----:B------:R-:W-:Y:S02]  /*7d280*/  IMAD.MOV.U32 R3, RZ, RZ, R26 ;  /* 0x000000ffff037224 */ /* 0x000fe400078e001a */
[----:B------:R-:W-:Y:S02]  /*7d290*/  IMAD.MOV.U32 R0, RZ, RZ, R27 ;  /* 0x000000ffff007224 */ /* 0x000fe400078e001b */
[----:B------:R-:W-:Y:S01]  /*7d2a0*/  IMAD.MOV.U32 R2, RZ, RZ, R25 ;  /* 0x000000ffff027224 */ /* 0x000fe200078e0019 */
[----:B------:R-:W4:Y:S04]  /*7d2b0*/  LDL.LU.64 R26, [R1+0x3ee8] ;  /* 0x003ee800011a7983 */ /* 0x000f280000300a00 */
[----:B0-----:R-:W4:Y:S04]  /*7d2c0*/  LDL.LU.64 R24, [R1+0x3ee0] ;  /* 0x003ee00001187983 */ /* 0x001f280000300a00 */
[----:B------:R-:W2:Y:S01]  /*7d2d0*/  LDL.LU.64 R22, [R1+0x3ed8] ;  /* 0x003ed80001167983 */ /* 0x000ea20000300a00 */
[C---:B----4-:R-:W-:Y:S03]  /*7d2e0*/  HMMA.16816.F32.BF16 R24, R4.reuse, R20, R24 ;  /* 0x000000140418723c */ /* 0x050fe60000041818 */
[----:B------:R-:W2:Y:S11]  /*7d2f0*/  LDL.LU.64 R20, [R1+0x3ed0] ;  /* 0x003ed00001147983 */ /* 0x000eb60000300a00 */
[----:B------:R-:W-:Y:S09]  /*7d300*/  @!UPT UIADD3 URZ, URZ, URZ, URZ ;  /* 0x0000003f3f3ff290 */ /* 0x000ff2000fffe03f */
[----:B------:R0:W-:Y:S04]  /*7d310*/  STL.64 [R1+0x3bd0], R26 ;  /* 0x003bd01a01007387 */ /* 0x0001e80000100a00 */
[----:B------:R1:W-:Y:S04]  /*7d320*/  STL.64 [R1+0x3bc8], R24 ;  /* 0x003bc81801007387 */ /* 0x0003e80000100a00 */
[----:B0-----:R-:W4:Y:S04]  /*7d330*/  LDL.LU R26, [R1+0x398] ;  /* 0x00039800011a7983 */ /* 0x001f280000300800 */
[----:B------:R-:W4:Y:S01]  /*7d340*/  LDL.LU R27, [R1+0x39c] ;  /* 0x00039c00011b7983 */ /* 0x000f220000300800 */
[----:B--2---:R-:W-:Y:S03]  /*7d350*/  HMMA.16816.F32.BF16 R20, R4, R12, R20 ;  /* 0x0000000c0414723c */ /* 0x004fe60000041814 */
[----:B----4-:R3:W-:Y:S04]  /*7d360*/  STL.64 [R1+0x3ea0], R26 ;  /* 0x003ea01a01007387 */ /* 0x0107e80000100a00 */
[----:B-1----:R-:W2:Y:S04]  /*7d370*/  LDL.LU R24, [R1+0x1c0] ;  /* 0x0001c00001187983 */ /* 0x002ea80000300800 */
[----:B------:R-:W2:Y:S01]  /*7d380*/  LDL.LU R25, [R1+0x1c4] ;  /* 0x0001c40001197983 */ /* 0x000ea20000300800 */
[----:B---3--:R-:W-:-:S02]  /*7d390*/  IMAD.MOV.U32 R26, RZ, RZ, R15 ;  /* 0x000000ffff1a7224 */ /* 0x008fc400078e000f */
[----:B------:R-:W-:Y:S02]  /*7d3a0*/  IMAD.MOV.U32 R27, RZ, RZ, R14 ;  /* 0x000000ffff1b7224 */ /* 0x000fe400078e000e */
[----:B------:R-:W3:Y:S04]  /*7d3b0*/  LDL.LU.64 R14, [R1+0x3ec8] ;  /* 0x003ec800010e7983 */ /* 0x000ee80000300a00 */
[----:B------:R-:W3:Y:S04]  /*7d3c0*/  LDL.LU.64 R12, [R1+0x3ec0] ;  /* 0x003ec000010c7983 */ /* 0x000ee80000300a00 */
[----:B------:R0:W-:Y:S04]  /*7d3d0*/  STL.64 [R1+0x3bc0], R22 ;  /* 0x003bc01601007387 */ /* 0x0001e80000100a00 */
[----:B------:R1:W-:Y:S01]  /*7d3e0*/  STL.64 [R1+0x3bb8], R20 ;  /* 0x003bb81401007387 */ /* 0x0003e20000100a00 */
[----:B0-----:R-:W-:-:S02]  /*7d3f0*/  IMAD.MOV.U32 R22, RZ, RZ, R11 ;  /* 0x000000ffff167224 */ /* 0x001fc400078e000b */
[----:B------:R-:W-:Y:S02]  /*7d400*/  IMAD.MOV.U32 R23, RZ, RZ, R10 ;  /* 0x000000ffff177224 */ /* 0x000fe400078e000a */
[----:B-1----:R-:W-:Y:S02]  /*7d410*/  IMAD.MOV.U32 R20, RZ, RZ, R19 ;  /* 0x000000ffff147224 */ /* 0x002fe400078e0013 */
[----:B------:R-:W2:Y:S01]  /*7d420*/  LDL.LU R19, [R1+0x3ebc] ;  /* 0x003ebc0001137983 */ /* 0x000ea20000300800 */
[----:B------:R-:W-:-:S03]  /*7d430*/  IMAD.MOV.U32 R21, RZ, RZ, R18 ;  /* 0x000000ffff157224 */ /* 0x000fc600078e0012 */
[----:B------:R-:W2:Y:S04]  /*7d440*/  LDL.LU R18, [R1+0x3eb8] ;  /* 0x003eb80001127983 */ /* 0x000ea80000300800 */
[----:B------:R-:W2:Y:S01]  /*7d450*/  LDL.LU.64 R10, [R1+0x3eb0] ;  /* 0x003eb000010a7983 */ /* 0x000ea20000300a00 */
[----:B---3--:R-:W-:Y:S03]  /*7d460*/  HMMA.16816.F32.BF16 R4, R4, R8, R12 ;  /* 0x000000080404723c */ /* 0x008fe6000004180c */
[----:B------:R-:W2:Y:S04]  /*7d470*/  LDL.LU.64 R8, [R1+0x3ea8] ;  /* 0x003ea80001087983 */ /* 0x000ea80000300a00 */
[----:B------:R-:W3:Y:S04]  /*7d480*/  LDL.LU R14, [R1+0x3a8] ;  /* 0x0003a800010e7983 */ /* 0x000ee80000300800 */
[----:B------:R-:W3:Y:S11]  /*7d490*/  LDL.LU R15, [R1+0x3ac] ;  /* 0x0003ac00010f7983 */ /* 0x000ef60000300800 */
[----:B------:R-:W-:Y:S01]  /*7d4a0*/  @!UPT UIADD3 URZ, URZ, URZ, URZ ;  /* 0x0000003f3f3ff290 */ /* 0x000fe2000fffe03f */
[----:B------:R0:W-:Y:S04]  /*7d4b0*/  STL.64 [R1+0x3bb0], R6 ;  /* 0x003bb00601007387 */ /* 0x0001e80000100a00 */
[----:B------:R1:W-:Y:S01]  /*7d4c0*/  STL.64 [R1+0x3ba8], R4 ;  /* 0x003ba80401007387 */ /* 0x0003e20000100a00 */
[----:B0-----:R-:W-:Y:S01]  /*7d4d0*/  IMAD.MOV.U32 R6, RZ, RZ, R17 ;  /* 0x000000ffff067224 */ /* 0x001fe200078e0011 */
[----:B--2---:R-:W-:Y:S11]  /*7d4e0*/  HMMA.16816.F32.BF16 R24, R8, R18, R24 ;  /* 0x000000120818723c */ /* 0x004ff60000041818 */
[----:B------:R-:W-:Y:S11]  /*7d4f0*/  @!UPT UIADD3 URZ, URZ, URZ, URZ ;  /* 0x0000003f3f3ff290 */ /* 0x000ff6000fffe03f */
[----:B------:R-:W-:Y:S02]  /*7d500*/  @!UPT UIADD3 URZ, URZ, URZ, URZ ;  /* 0x0000003f3f3ff290 */ /* 0x000fe4000fffe03f */
[----:B------:R-:W-:Y:S02]  /*7d510*/  IMAD.MOV.U32 R18, RZ, RZ, R26 ;  /* 0x000000ffff127224 */ /* 0x000fe400078e001a */
[----:B------:R-:W-:Y:S02]  /*7d520*/  IMAD.MOV.U32 R17, RZ, RZ, R27 ;  /* 0x000000ffff117224 */ /* 0x000fe400078e001b */
[----:B------:R-:W2:Y:S01]  /*7d530*/  LDL.LU.64 R26, [R1+0x3ea0] ;  /* 0x003ea000011a7983 */ /* 0x000ea20000300a00 */
[----:B-1----:R-:W-:Y:S02]  /*7d540*/  IMAD.MOV.U32 R4, RZ, RZ, R29 ;  /* 0x000000ffff047224 */ /* 0x002fe400078e001d */
[----:B------:R-:W-:Y:S02]  /*7d550*/  IMAD.MOV.U32 R5, RZ, RZ, R28 ;  /* 0x000000ffff057224 */ /* 0x000fe400078e001c */
[----:B------:R-:W-:-:S07]  /*7d560*/  IMAD.MOV.U32 R7, RZ, RZ, R16 ;  /* 0x000000ffff077224 */ /* 0x000fce00078e0010 */
[----:B---3--:R-:W-:Y:S11]  /*7d570*/  HMMA.16816.F32.BF16 R4, R8, R14, R4 ;  /* 0x0000000e0804723c */ /* 0x008ff60000041804 */
[----:B------:R-:W-:Y:S11]  /*7d580*/  @!UPT UIADD3 URZ, URZ, URZ, URZ ;  /* 0x0000003f3f3ff290 */ /* 0x000ff6000fffe03f */
[----:B------:R-:W-:Y:S01]  /*7d590*/  @!UPT UIADD3 URZ, URZ, URZ, URZ ;  /* 0x0000003f3f3ff290 */ /* 0x000fe2000fffe03f */
[----:B------:R-:W-:Y:S01]  /*7d5a0*/  STL.64 [R1+0x1b0], R4 ;  /* 0x0001b00401007387 */ /* 0x000fe20000100a00 */
[----:B------:R-:W-:-:S03]  /*7d5b0*/  IMAD.MOV.U32 R29, RZ, RZ, R7 ;  /* 0x000000ffff1d7224 */ /* 0x000fc600078e0007 */
[----:B------:R2:W-:Y:S02]  /*7d5c0*/  STL [R1+0x1b8], R6 ;  /* 0x0001b80601007387 */ /* 0x0005e40000100800 */
[----:B--2---:R-:W-:Y:S11]  /*7d5d0*/  HMMA.16816.F32.BF16 R4, R8, R26, R20 ;  /* 0x0000001a0804723c */ /* 0x004ff60000041814 */
[----:B------:R-:W-:Y:S11]  /*7d5e0*/  @!UPT UIADD3 URZ, URZ, URZ, URZ ;  /* 0x0000003f3f3ff290 */ /* 0x000ff6000fffe03f */
[----:B------:R-:W-:Y:S02]  /*7d5f0*/  @!UPT UIADD3 URZ, URZ, URZ, URZ ;  /* 0x0000003f3f3ff290 */ /* 0x000fe4000fffe03f */
[----:B------:R-:W-:Y:S02]  /*7d600*/  IMAD.MOV.U32 R14, RZ, RZ, R5 ;  /* 0x000000ffff0e7224 */ /* 0x000fe400078e0005 */
[----:B------:R-:W-:Y:S02]  /*7d610*/  IMAD.MOV.U32 R13, RZ, RZ, R6 ;  /* 0x000000ffff0d7224 */ /* 0x000fe400078e0006 */
[----:B------:R-:W-:Y:S01]  /*7d620*/  IMAD.MOV.U32 R12, RZ, RZ, R7 ;  /* 0x000000ffff0c7224 */ /* 0x000fe200078e0007 */
[----:B------:R-:W-:Y:S04]  /*7d630*/  STL [R1+0x3d68], R14 ;  /* 0x003d680e01007387 */ /* 0x000fe80000100800 */
[----:B------:R-:W-:Y:S04]  /*7d640*/  STL.64 [R1+0x3d60], R12 ;  /* 0x003d600c01007387 */ /* 0x000fe80000100a00 */
[----:B------:R-:W2:Y:S04]  /*7d650*/  LDL.LU R26, [R1+0x1f8] ;  /* 0x0001f800011a7983 */ /* 0x000ea80000300800 */
[----:B------:R-:W2:Y:S04]  /*7d660*/  LDL.LU R27, [R1+0x1fc] ;  /* 0x0001fc00011b7983 */ /* 0x000ea80000300800 */
[----:B--2---:R0:W-:Y:S04]  /*7d670*/  STL.64 [R1+0x3be0], R26 ;  /* 0x003be01a01007387 */ /* 0x0041e80000100a00 */
[----:B------:R-:W2:Y:S04]  /*7d680*/  LDL.LU R22, [R1+0x1e8] ;  /* 0x0001e80001167983 */ /* 0x000ea80000300800 */
[----:B------:R-:W2:Y:S04]  /*7d690*/  LDL.LU R23, [R1+0x1ec] ;  /* 0x0001ec0001177983 */ /* 0x000ea80000300800 */
[----:B0-----:R-:W3:Y:S04]  /*7d6a0*/  LDL.LU R26, [R1+0x208] ;  /* 0x00020800011a7983 */ /* 0x001ee80000300800 */
[----:B------:R-:W3:Y:S01]  /*7d6b0*/  LDL.LU R27, [R1+0x20c] ;  /* 0x00020c00011b7983 */ /* 0x000ee20000300800 */
[----:B------:R-:W-:-:S03]  /*7d6c0*/  IMAD.MOV.U32 R21, RZ, RZ, R2 ;  /* 0x000000ffff157224 */ /* 0x000fc600078e0002 */
[----:B---3--:R-:W-:Y:S04]  /*7d6d0*/  STL.64 [R1+0x3bf8], R26 ;  /* 0x003bf81a01007387 */ /* 0x008fe80000100a00 */
[----:B--2---:R0:W-:Y:S04]  /*7d6e0*/  STL.64 [R1+0x3bd8], R22 ;  /* 0x003bd81601007387 */ /* 0x0041e80000100a00 */
[----:B------:R-:W2:Y:S04]  /*7d6f0*/  LDL.LU R20, [R1] ;  /* 0x0000000001147983 */ /* 0x000ea80000300800 */
[----:B------:R-:W3:Y:S01]  /*7d700*/  LDL.LU R2, [R1+0x3e98] ;  /* 0x003e980001027983 */ /* 0x000ee20000300800 */
[----:B0-----:R-:W-:-:S03]  /*7d710*/  IMAD.MOV.U32 R22, RZ, RZ, R3 ;  /* 0x000000ffff167224 */ /* 0x001fc600078e0003 */
[----:B------:R-:W4:Y:S01]  /*7d720*/  LDL.LU R3, [R1+0x3e94] ;  /* 0x003e940001037983 */ /* 0x000f220000300800 */
[----:B------:R-:W-:-:S03]  /*7d730*/  IMAD.MOV.U32 R23, RZ, RZ, R0 ;  /* 0x000000ffff177224 */ /* 0x000fc600078e0000 */
[----:B------:R-:W2:Y:S04]  /*7d740*/  LDL.LU R0, [R1+0x3e90] ;  /* 0x003e900001007983 */ /* 0x000ea80000300800 */
[----:B------:R-:W2:Y:S04]  /*7d750*/  LDL.LU R26, [R1+0x218] ;  /* 0x00021800011a7983 */ /* 0x000ea80000300800 */
[----:B------:R-:W2:Y:S04]  /*7d760*/  LDL.LU R27, [R1+0x21c] ;  /* 0x00021c00011b7983 */ /* 0x000ea80000300800 */
[----:B--2---:R-:W-:Y:S04]  /*7d770*/  STL.64 [R1+0x3c10], R26 ;  /* 0x003c101a01007387 */ /* 0x004fe80000100a00 */
[----:B------:R-:W-:Y:S04]  /*7d780*/  STL.64 [R1+0x3bf0], R22 ;  /* 0x003bf01601007387 */ /* 0x000fe80000100a00 */
[----:B------:R0:W-:Y:S04]  /*7d790*/  STL.64 [R1+0x3be8], R20 ;  /* 0x003be81401007387 */ /* 0x0001e80000100a00 */
[----:B0-----:R-:W2:Y:S04]  /*7d7a0*/  LDL.LU R20, [R1+0x10] ;  /* 0x0000100001147983 */ /* 0x001ea80000300800 */
        /* <DEDUP_REMOVED lines=8> */
[----:B----4-:R-:W-:-:S02]  /*7d830*/  IMAD.MOV.U32 R22, RZ, RZ, R3 ;  /* 0x000000ffff167224 */ /* 0x010fc400078e0003 */
[----:B---3--:R-:W-:Y:S01]  /*7d840*/  IMAD.MOV.U32 R23, RZ, RZ, R2 ;  /* 0x000000ffff177224 */ /* 0x008fe200078e0002 */
[----:B0-----:R-:W2:Y:S01]  /*7d850*/  LDL.LU R20, [R1+0x20] ;  /* 0x0000200001147983 */ /* 0x001ea20000300800 */
[----:B------:R-:W-:-:S03]  /*7d860*/  IMAD.MOV.U32 R21, RZ, RZ, R0 ;  /* 0x000000ffff157224 */ /* 0x000fc600078e0000 */
[----:B------:R-:W3:Y:S04]  /*7d870*/  LDL.LU R0, [R1+0x3e8c] ;  /* 0x003e8c0001007983 */ /* 0x000ee80000300800 */
[----:B------:R-:W4:Y:S04]  /*7d880*/  LDL.LU R3, [R1+0x3e88] ;  /* 0x003e880001037983 */ /* 0x000f280000300800 */
        /* <DEDUP_REMOVED lines=69> */
[----:B--2---:R0:W-:Y:S04]  /*7dce0*/  STL.64 [R1+0x3ce8], R26 ;  /* 0x003ce81a01007387 */ /* 0x0041e80000100a00 */
[----:B0-----:R-:W2:Y:S04]  /*7dcf0*/  LDL.LU R26, [R1+0x2b8] ;  /* 0x0002b800011a7983 */ /* 0x001ea80000300800 */
        /* <DEDUP_REMOVED lines=44> */
[----:B------:R-:W2:Y:S04]  /*7dfc0*/  LDL.LU R14, [R1+0x308] ;  /* 0x00030800010e7983 */ /* 0x000ea80000300800 */
[----:B------:R-:W2:Y:S01]  /*7dfd0*/  LDL.LU R15, [R1+0x30c] ;  /* 0x00030c00010f7983 */ /* 0x000ea20000300800 */
[----:B------:R-:W-:-:S02]  /*7dfe0*/  IMAD.MOV.U32 R28, RZ, RZ, R24 ;  /* 0x000000ffff1c7224 */ /* 0x000fc400078e0018 */
[----:B------:R-:W-:Y:S01]  /*7dff0*/  IMAD.MOV.U32 R19, RZ, RZ, R25 ;  /* 0x000000ffff137224 */ /* 0x000fe200078e0019 */
[----:B--2---:R1:W-:Y:S04]  /*7e000*/  STL.64 [R1+0x3d78], R14 ;  /* 0x003d780e01007387 */ /* 0x0043e80000100a00 */
[----:B------:R-:W2:Y:S04]  /*7e010*/  LDL.LU R24, [R1+0x110] ;  /* 0x0001100001187983 */ /* 0x000ea80000300800 */
[----:B------:R-:W2:Y:S04]  /*7e020*/  LDL.LU R25, [R1+0x114] ;  /* 0x0001140001197983 */ /* 0x000ea80000300800 */
[----:B0-----:R-:W2:Y:S04]  /*7e030*/  LDL.LU R26, [R1+0x118] ;  /* 0x00011800011a7983 */ /* 0x001ea80000300800 */
[----:B------:R-:W2:Y:S04]  /*7e040*/  LDL.LU R27, [R1+0x11c] ;  /* 0x00011c00011b7983 */ /* 0x000ea80000300800 */
[----:B--2---:R-:W-:Y:S04]  /*7e050*/  STL.64 [R1+0x3d88], R26 ;  /* 0x003d881a01007387 */ /* 0x004fe80000100a00 */
[----:B------:R0:W-:Y:S04]  /*7e060*/  STL.64 [R1+0x3d80], R24 ;  /* 0x003d801801007387 */ /* 0x0001e80000100a00 */
[----:B-1----:R-:W2:Y:S04]  /*7e070*/  LDL.LU R14, [R1+0x318] ;  /* 0x00031800010e7983 */ /* 0x002ea80000300800 */
[----:B------:R-:W2:Y:S04]  /*7e080*/  LDL.LU R15, [R1+0x31c] ;  /* 0x00031c00010f7983 */ /* 0x000ea80000300800 */
[----:B--2---:R1:W-:Y:S04]  /*7e090*/  STL.64 [R1+0x3d90], R14 ;  /* 0x003d900e01007387 */ /* 0x0043e80000100a00 */
[----:B0-----:R-:W2:Y:S04]  /*7e0a0*/  LDL.LU R24, [R1+0x120] ;  /* 0x0001200001187983 */ /* 0x001ea80000300800 */
[----:B------:R-:W2:Y:S04]  /*7e0b0*/  LDL.LU R25, [R1+0x124] ;  /* 0x0001240001197983 */ /* 0x000ea80000300800 */
[----:B------:R-:W2:Y:S04]  /*7e0c0*/  LDL.LU R26, [R1+0x128] ;  /* 0x00012800011a7983 */ /* 0x000ea80000300800 */
        /* <DEDUP_REMOVED lines=29> */
[----:B------:R-:W-:Y:S04]  /*7e2a0*/  STL.64 [R1+0x3de0], R24 ;  /* 0x003de01801007387 */ /* 0x000fe80000100a00 */
        /* <DEDUP_REMOVED lines=8> */
[----:B------:R-:W2:Y:S04]  /*7e330*/  LDL.LU R26, [R1+0x168] ;  /* 0x00016800011a7983 */ /* 0x000ea80000300800 */
[----:B------:R-:W2:Y:S04]  /*7e340*/  LDL.LU R27, [R1+0x16c] ;  /* 0x00016c00011b7983 */ /* 0x000ea80000300800 */
[----:B------:R-:W2:Y:S04]  /*7e350*/  LDL.LU R6, [R1+0x378] ;  /* 0x0003780001067983 */ /* 0x000ea80000300800 */
[----:B------:R-:W2:Y:S04]  /*7e360*/  LDL.LU R7, [R1+0x37c] ;  /* 0x00037c0001077983 */ /* 0x000ea80000300800 */
        /* <DEDUP_REMOVED lines=9> */
[----:B0-----:R-:W2:Y:S04]  /*7e400*/  LDL.LU R12, [R1+0x190] ;  /* 0x00019000010c7983 */ /* 0x001ea80000300800 */
[----:B------:R-:W2:Y:S04]  /*7e410*/  LDL.LU R13, [R1+0x194] ;  /* 0x00019400010d7983 */ /* 0x000ea80000300800 */
[----:B------:R-:W2:Y:S04]  /*7e420*/  LDL.LU R14, [R1+0x198] ;  /* 0x00019800010e7983 */ /* 0x000ea80000300800 */
[----:B------:R-:W2:Y:S04]  /*7e430*/  LDL.LU R15, [R1+0x19c] ;  /* 0x00019c00010f7983 */ /* 0x000ea80000300800 */
[----:B------:R-:W-:Y:S04]  /*7e440*/  STL.64 [R1+0x3e00], R26 ;  /* 0x003e001a01007387 */ /* 0x000fe80000100a00 */
[----:B------:R0:W-:Y:S04]  /*7e450*/  STL.64 [R1+0x3df8], R24 ;  /* 0x003df81801007387 */ /* 0x0001e80000100a00 */
        /* <DEDUP_REMOVED lines=10> */
[----:B--2---:R-:W-:Y:S04]  /*7e500*/  STL.64 [R1+0x3d28], R22 ;  /* 0x003d281601007387 */ /* 0x004fe80000100a00 */
[----:B------:R0:W-:Y:S04]  /*7e510*/  STL.64 [R1+0x3d20], R20 ;  /* 0x003d201401007387 */ /* 0x0001e80000100a00 */
[----:B0-----:R-:W2:Y:S01]  /*7e520*/  LDL.LU R20, [R1+0xe0] ;  /* 0x0000e00001147983 */ /* 0x001ea20000300800 */
[----:B----4-:R-:W-:-:S02]  /*7e530*/  IMAD.MOV.U32 R22, RZ, RZ, R3 ;  /* 0x000000ffff167224 */ /* 0x010fc400078e0003 */
[----:B---3--:R-:W-:Y:S02]  /*7e540*/  IMAD.MOV.U32 R23, RZ, RZ, R2 ;  /* 0x000000ffff177224 */ /* 0x008fe400078e0002 */
[----:B------:R-:W-:Y:S02]  /*7e550*/  IMAD.MOV.U32 R21, RZ, RZ, R0 ;  /* 0x000000ffff157224 */ /* 0x000fe400078e0000 */
[----:B------:R-:W3:Y:S04]  /*7e560*/  LDL.LU R0, [R1+0x3e44] ;  /* 0x003e440001007983 */ /* 0x000ee80000300800 */
[----:B------:R-:W4:Y:S04]  /*7e570*/  LDL.LU R3, [R1+0x3e40] ;  /* 0x003e400001037983 */ /* 0x000f280000300800 */
[----:B------:R-:W3:Y:S04]  /*7e580*/  LDL.LU R2, [R1+0x3e3c] ;  /* 0x003e3c0001027983 */ /* 0x000ee80000300800 */
[----:B------:R-:W-:Y:S04]  /*7e590*/  STL.64 [R1+0x3d40], R22 ;  /* 0x003d401601007387 */ /* 0x000fe80000100a00 */
[----:B--2---:R0:W-:Y:S04]  /*7e5a0*/  STL.64 [R1+0x3d38], R20 ;  /* 0x003d381401007387 */ /* 0x0041e80000100a00 */
[----:B0-----:R-:W2:Y:S04]  /*7e5b0*/  LDL.LU R20, [R1+0xf0] ;  /* 0x0000f00001147983 */ /* 0x001ea80000300800 */
[----:B------:R-:W2:Y:S04]  /*7e5c0*/  LDL.LU R21, [R1+0xf4] ;  /* 0x0000f40001157983 */ /* 0x000ea80000300800 */
[----:B------:R-:W2:Y:S04]  /*7e5d0*/  LDL.LU R22, [R1+0xf8] ;  /* 0x0000f80001167983 */ /* 0x000ea80000300800 */
[----:B------:R-:W2:Y:S01]  /*7e5e0*/  LDL.LU R23, [R1+0xfc] ;  /* 0x0000fc0001177983 */ /* 0x000ea20000300800 */
[----:B------:R-:W-:-:S02]  /*7e5f0*/  IMAD.MOV.U32 R16, RZ, RZ, R4 ;  /* 0x000000ffff107224 */ /* 0x000fc400078e0004 */
[----:B------:R-:W-:Y:S01]  /*7e600*/  HMMA.16816.F32.BF16 R4, R8, R6, R12 ;  /* 0x000000060804723c */ /* 0x000fe2000004180c */
[----:B--2---:R4:W-:Y:S04]  /*7e610*/  STL.64 [R1+0x3d58], R22 ;  /* 0x003d581601007387 */ /* 0x0049e80000100a00 */
[----:B------:R0:W-:Y:S01]  /*7e620*/  STL.64 [R1+0x3d50], R20 ;  /* 0x003d501401007387 */ /* 0x0001e20000100a00 */
[----:B----4-:R-:W-:Y:S02]  /*7e630*/  IMAD.MOV.U32 R22, RZ, RZ, R3 ;  /* 0x000000ffff167224 */ /* 0x010fe400078e0003 */
[----:B---3--:R-:W-:Y:S01]  /*7e640*/  IMAD.MOV.U32 R23, RZ, RZ, R0 ;  /* 0x000000ffff177224 */ /* 0x008fe200078e0000 */
[----:B0-----:R-:W2:Y:S01]  /*7e650*/  LDL.LU R20, [R1+0x100] ;  /* 0x0001000001147983 */ /* 0x001ea20000300800 */
[----:B------:R-:W-:-:S03]  /*7e660*/  IMAD.MOV.U32 R21, RZ, RZ, R2 ;  /* 0x000000ffff157224 */ /* 0x000fc600078e0002 */
[----:B------:R-:W3:Y:S04]  /*7e670*/  LDL.LU R2, [R1+0x3e38] ;  /* 0x003e380001027983 */ /* 0x000ee80000300800 */
[----:B------:R-:W4:Y:S04]  /*7e680*/  LDL.LU R3, [R1+0x3e34] ;  /* 0x003e340001037983 */ /* 0x000f280000300800 */
[----:B------:R-:W2:Y:S04]  /*7e690*/  LDL.LU R0, [R1+0x3e30] ;  /* 0x003e300001007983 */ /* 0x000ea80000300800 */
[----:B------:R-:W-:Y:S04]  /*7e6a0*/  STL [R1+0x3ba4], R16 ;  /* 0x003ba41001007387 */ /* 0x000fe80000100800 */
[----:B------:R-:W2:Y:S04]  /*7e6b0*/  LDL.LU.64 R14, [R1+0x3e28] ;  /* 0x003e2800010e7983 */ /* 0x000ea80000300a00 */
[----:B------:R-:W2:Y:S04]  /*7e6c0*/  LDL.LU.64 R12, [R1+0x3e20] ;  /* 0x003e2000010c7983 */ /* 0x000ea80000300a00 */
[----:B------:R-:W-:Y:S04]  /*7e6d0*/  STL.64 [R1+0x190], R4 ;  /* 0x0001900401007387 */ /* 0x000fe80000100a00 */
[----:B------:R0:W-:Y:S04]  /*7e6e0*/  STL.64 [R1+0x198], R6 ;  /* 0x0001980601007387 */ /* 0x0001e80000100a00 */
[----:B0-----:R-:W2:Y:S02]  /*7e6f0*/  LDL.LU.64 R6, [R1+0x3e18] ;  /* 0x003e180001067983 */ /* 0x001ea40000300a00 */
[----:B--2---:R-:W-:Y:S02]  /*7e700*/  HMMA.16816.F32.BF16 R4, R8, R6, R12 ;  /* 0x000000060804723c */ /* 0x004fe4000004180c */
[----:B------:R-:W2:Y:S11]  /*7e710*/  LDL.LU.64 R14, [R1+0x3e10] ;  /* 0x003e1000010e7983 */ /* 0x000eb60000300a00 */
[----:B------:R-:W-:Y:S10]  /*7e720*/  @!UPT UIADD3 URZ, URZ, URZ, URZ ;  /* 0x0000003f3f3ff290 */ /* 0x000ff4000fffe03f */
[----:B------:R-:W-:Y:S04]  /*7e730*/  STL.64 [R1+0x180], R4 ;  /* 0x0001800401007387 */ /* 0x000fe80000100a00 */
[----:B------:R0:W-:Y:S04]  /*7e740*/  STL.64 [R1+0x188], R6 ;  /* 0x0001880601007387 */ /* 0x0001e80000100a00 */
[----:B0-----:R-:W3:Y:S01]  /*7e750*/  LDL.LU R6, [R1+0x1d8] ;  /* 0x0001d80001067983 */ /* 0x001ee20000300800 */
[----:B------:R-:W-:-:S03]  /*7e760*/  IMAD.MOV.U32 R7, RZ, RZ, R0 ;  /* 0x000000ffff077224 */ /* 0x000fc600078e0000 */
[----:B------:R-:W3:Y:S01]  /*7e770*/  LDL.LU R0, [R1+0x3e08] ;  /* 0x003e080001007983 */ /* 0x000ee20000300800 */
[C---:B--2---:R-:W-:Y:S03]  /*7e780*/  HMMA.16816.F32.BF16 R12, R8.reuse, R14, R24 ;  /* 0x0000000e080c723c */ /* 0x044fe60000041818 */
[----:B------:R-:W2:Y:S04]  /*7e790*/  LDL.LU.64 R26, [R1+0x3e00] ;  /* 0x003e0000011a7983 */ /* 0x000ea80000300a00 */
[----:B------:R-:W2:Y:S11]  /*7e7a0*/  LDL.LU.64 R24, [R1+0x3df8] ;  /* 0x003df80001187983 */ /* 0x000eb60000300a00 */
[----:B------:R-:W-:Y:S05]  /*7e7b0*/  @!UPT UIADD3 URZ, URZ, URZ, URZ ;  /* 0x0000003f3f3ff290 */ /* 0x000fea000fffe03f */
        /* <DEDUP_REMOVED lines=39> */
[----:B------:R-:W2:Y:S11]  /*7ea30*/  LDL.LU.64 R26, [R1+0x3d70] ;  /* 0x003d7000011a7983 */ /* 0x000eb60000300a00 */
[----:B------:R-:W-:Y:S10]  /*7ea40*/  @!UPT UIADD3 URZ, URZ, URZ, URZ ;  /* 0x0000003f3f3ff290 */ /* 0x000ff4000fffe03f */
[----:B------:R-:W-:Y:S04]  /*7ea50*/  STL.64 [R1+0x110], R12 ;  /* 0x0001100c01007387 */ /* 0x000fe80000100a00 */
[----:B------:R0:W-:Y:S04]  /*7ea60*/  STL.64 [R1+0x118], R14 ;  /* 0x0001180e01007387 */ /* 0x0001e80000100a00 */
[----:B0-----:R-:W3:Y:S04]  /*7ea70*/  LDL.LU R14, [R1+0x3d68] ;  /* 0x003d6800010e7983 */ /* 0x001ee80000300800 */
[----:B------:R-:W3:Y:S04]  /*7ea80*/  LDL.LU.64 R12, [R1+0x3d60] ;  /* 0x003d6000010c7983 */ /* 0x000ee80000300a00 */
[----:B------:R-:W3:Y:S01]  /*7ea90*/  LDL R15, [R1+0x9e0] ;  /* 0x0009e000010f7983 */ /* 0x000ee20000100800 */
        /* <DEDUP_REMOVED lines=115> */
[----:B------:R-:W-:Y:S04]  /*7f1d0*/  STL.64 [R1], R24 ;  /* 0x0000001801007387 */ /* 0x000fe80000100a00 */
[----:B------:R0:W-:Y:S04]  /*7f1e0*/  STL.64 [R1+0x8], R26 ;  /* 0x0000081a01007387 */ /* 0x0001e80000100a00 */
[----:B0-----:R-:W2:Y:S04]  /*7f1f0*/  LDL.LU.64 R26, [R1+0x3bd0] ;  /* 0x003bd000011a7983 */ /* 0x001ea80000300a00 */
[----:B------:R-:W2:Y:S02]  /*7f200*/  LDL.LU.64 R24, [R1+0x3bc8] ;  /* 0x003bc80001187983 */ /* 0x000ea40000300a00 */
[C---:B--2---:R-:W-:Y:S02]  /*7f210*/  HMMA.16816.F32.BF16 R24, R8.reuse, R22, R24 ;  /* 0x000000160818723c */ /* 0x044fe40000041818 */
[----:B------:R-:W3:Y:S04]  /*7f220*/  LDL.LU.64 R22, [R1+0x3bc0] ;  /* 0x003bc00001167983 */ /* 0x000ee80000300a00 */
[----:B------:R-:W3:Y:S11]  /*7f230*/  LDL.LU.64 R20, [R1+0x3bb8] ;  /* 0x003bb80001147983 */ /* 0x000ef60000300a00 */
[----:B------:R-:W-:Y:S06]  /*7f240*/  @!UPT UIADD3 URZ, URZ, URZ, URZ ;  /* 0x0000003f3f3ff290 */ /* 0x000fec000fffe03f */
[----:B------:R4:W-:Y:S04]  /*7f250*/  STL.64 [R1+0x3968], R26 ;  /* 0x0039681a01007387 */ /* 0x0009e80000100a00 */
[----:B------:R-:W-:Y:S01]  /*7f260*/  STL.64 [R1+0x3960], R24 ;  /* 0x0039601801007387 */ /* 0x000fe20000100a00 */
[----:B---3--:R-:W-:Y:S03]  /*7f270*/  HMMA.16816.F32.BF16 R20, R8, R6, R20 ;  /* 0x000000060814723c */ /* 0x008fe60000041814 */
[----:B------:R-:W2:Y:S04]  /*7f280*/  LDL.LU.64 R6, [R1+0x3bb0] ;  /* 0x003bb00001067983 */ /* 0x000ea80000300a00 */
[----:B------:R-:W2:Y:S01]  /*7f290*/  LDL.LU.64 R4, [R1+0x3ba8] ;  /* 0x003ba80001047983 */ /* 0x000ea20000300a00 */
[----:B----4-:R-:W-:-:S02]  /*7f2a0*/  IMAD.MOV.U32 R26, RZ, RZ, R3 ;  /* 0x000000ffff1a7224 */ /* 0x010fc400078e0003 */
[----:B------:R-:W-:Y:S11]  /*7f2b0*/  IMAD.MOV.U32 R27, RZ, RZ, R2 ;  /* 0x000000ffff1b7224 */ /* 0x000ff600078e0002 */
[----:B------:R-:W-:Y:S02]  /*7f2c0*/  @!UPT UIADD3 URZ, URZ, URZ, URZ ;  /* 0x0000003f3f3ff290 */ /* 0x000fe4000fffe03f */
[----:B------:R-:W-:Y:S04]  /*7f2d0*/  STL [R1+0x3948], R20 ;  /* 0x0039481401007387 */ /* 0x000fe80000100800 */
[----:B------:R-:W-:Y:S04]  /*7f2e0*/  STL [R1+0x3944], R21 ;  /* 0x0039441501007387 */ /* 0x000fe80000100800 */
[----:B------:R-:W-:Y:S04]  /*7f2f0*/  STL [R1+0x3940], R22 ;  /* 0x0039401601007387 */ /* 0x000fe80000100800 */
[----:B------:R-:W-:Y:S04]  /*7f300*/  STL [R1+0x393c], R23 ;  /* 0x00393c1701007387 */ /* 0x000fe80000100800 */
[----:B------:R-:W0:Y:S01]  /*7f310*/  LDSM.16.M88.4 R20, [R0+0x80] ;  /* 0x000080000014783b */ /* 0x000e220000000200 */
[----:B--2---:R-:W-:Y:S03]  /*7f320*/  HMMA.16816.F32.BF16 R4, R8, R26, R4 ;  /* 0x0000001a0804723c */ /* 0x004fe60000041804 */
[----:B------:R-:W-:Y:S04]  /*7f330*/  LDSM.16.MT88.4 R8, [R15+0x20800] ;  /* 0x020800000f08783b */ /* 0x000fe80000004200 */
[----:B------:R-:W-:Y:S11]  /*7f340*/  LDSM.16.M88.4 R24, [R0+0x3080] ;  /* 0x003080000018783b */ /* 0x000ff60000000200 */
[----:B------:R-:W-:Y:S05]  /*7f350*/  @!UPT UIADD3 URZ, URZ, URZ, URZ ;  /* 0x0000003f3f3ff290 */ /* 0x000fea000fffe03f */
[----:B------:R0:W-:Y:S04]  /*7f360*/  STL [R1+0x3934], R4 ;  /* 0x0039340401007387 */ /* 0x0001e80000100800 */
[----:B------:R-:W-:Y:S04]  /*7f370*/  STL [R1+0x3930], R5 ;  /* 0x0039300501007387 */ /* 0x000fe80000100800 */
[----:B------:R-:W-:Y:S01]  /*7f380*/  STL [R1+0x392c], R6 ;  /* 0x00392c0601007387 */ /* 0x000fe20000100800 */
[----:B0-----:R-:W-:-:S03]  /*7f390*/  IMAD.MOV.U32 R4, RZ, RZ, R20 ;  /* 0x000000ffff047224 */ /* 0x001fc600078e0014 */
[----:B------:R-:W-:Y:S04]  /*7f3a0*/  STL [R1+0x3928], R7 ;  /* 0x0039280701007387 */ /* 0x000fe80000100800 */
[----:B------:R0:W-:Y:S04]  /*7f3b0*/  STL [R1+0x3ba0], R15 ;  /* 0x003ba00f01007387 */ /* 0x0001e80000100800 */
[----:B------:R-:W-:Y:S01]  /*7f3c0*/  STL.64 [R1+0x3b8], R22 ;  /* 0x0003b81601007387 */ /* 0x000fe20000100a00 */
[----:B0-----:R-:W-:-:S03]  /*7f3d0*/  IMAD.MOV.U32 R15, RZ, RZ, R21 ;  /* 0x000000ffff0f7224 */ /* 0x001fc600078e0015 */
[----:B------:R-:W0:Y:S02]  /*7f3e0*/  LDSM.16.M88.4 R20, [R0+0x1080] ;  /* 0x001080000014783b */ /* 0x000e240000000200 */
[----:B0-----:R-:W-:Y:S02]  /*7f3f0*/  IMAD.MOV.U32 R3, RZ, RZ, R20 ;  /* 0x000000ffff037224 */ /* 0x001fe400078e0014 */
[----:B------:R-:W-:Y:S01]  /*7f400*/  STL.64 [R1+0x3a8], R22 ;  /* 0x0003a81601007387 */ /* 0x000fe20000100a00 */
[----:B------:R-:W-:-:S03]  /*7f410*/  IMAD.MOV.U32 R2, RZ, RZ, R21 ;  /* 0x000000ffff027224 */ /* 0x000fc600078e0015 */
[----:B------:R-:W0:Y:S01]  /*7f420*/  LDSM.16.M88.4 R20, [R0+0x2080] ;  /* 0x002080000014783b */ /* 0x000e220000000200 */
[----:B------:R-:W-:Y:S02]  /*7f430*/  IMAD.MOV.U32 R7, RZ, RZ, R24 ;  /* 0x000000ffff077224 */ /* 0x000fe400078e0018 */
[----:B0-----:R-:W-:Y:S02]  /*7f440*/  IMAD.MOV.U32 R6, RZ, RZ, R20 ;  /* 0x000000ffff067224 */ /* 0x001fe400078e0014 */
[----:B------:R-:W-:Y:S02]  /*7f450*/  IMAD.MOV.U32 R5, RZ, RZ, R21 ;  /* 0x000000ffff057224 */ /* 0x000fe400078e0015 */
[----:B------:R-:W-:Y:S02]  /*7f460*/  IMAD.MOV.U32 R20, RZ, RZ, R26 ;  /* 0x000000ffff147224 */ /* 0x000fe400078e001a */
[----:B------:R-:W-:Y:S01]  /*7f470*/  IMAD.MOV.U32 R21, RZ, RZ, R27 ;  /* 0x000000ffff157224 */ /* 0x000fe200078e001b */
[----:B------:R-:W-:Y:S04]  /*7f480*/  STL.64 [R1+0x398], R22 ;  /* 0x0003981601007387 */ /* 0x000fe80000100a00 */
[----:B------:R0:W-:Y:S04]  /*7f490*/  STL [R1+0x3b8c], R6 ;  /* 0x003b8c0601007387 */ /* 0x0001e80000100800 */
[----:B------:R-:W-:Y:S04]  /*7f4a0*/  STL [R1+0x3b88], R5 ;  /* 0x003b880501007387 */ /* 0x000fe80000100800 */
[----:B------:R-:W-:Y:S01]  /*7f4b0*/  STL.64 [R1+0x3b80], R20 ;  /* 0x003b801401007387 */ /* 0x000fe20000100a00 */
[----:B0-----:R-:W-:-:S03]  /*7f4c0*/  IMAD.MOV.U32 R6, RZ, RZ, R25 ;  /* 0x000000ffff067224 */ /* 0x001fc600078e0019 */
[----:B------:R-:W0:Y:S04]  /*7f4d0*/  LDSM.16.M88.4 R20, [R0+0x4080] ;  /* 0x004080000014783b */ /* 0x000e280000000200 */
[----:B------:R-:W1:Y:S04]  /*7f4e0*/  LDSM.16.M88.4 R24, [R0+0x5080] ;  /* 0x005080000018783b */ /* 0x000e680000000200 */
[----:B0-----:R-:W-:Y:S04]  /*7f4f0*/  STL.64 [R1+0x370], R20 ;  /* 0x0003701401007387 */ /* 0x001fe80000100a00 */
[----:B------:R-:W-:Y:S04]  /*7f500*/  STL.64 [R1+0x378], R22 ;  /* 0x0003781601007387 */ /* 0x000fe80000100a00 */
[----:B------:R-:W0:Y:S04]  /*7f510*/  LDSM.16.M88.4 R20, [R0+0x6080] ;  /* 0x006080000014783b */ /* 0x000e280000000200 */
        /* <DEDUP_REMOVED lines=63> */
[----:B0-----:R0:W-:Y:S04]  /*7f910*/  STL.64 [R1+0x210], R20 ;  /* 0x0002101401007387 */ /* 0x0011e80000100a00 */
[----:B------:R2:W-:Y:S04]  /*7f920*/  STL.64 [R1+0x218], R22 ;  /* 0x0002181601007387 */ /* 0x0005e80000100a00 */
[----:B0-----:R-:W3:Y:S04]  /*7f930*/  LDL.LU R20, [R1+0x1b0] ;  /* 0x0001b00001147983 */ /* 0x001ee80000300800 */
[----:B-1----:R-:W-:Y:S04]  /*7f940*/  STL.64 [R1+0x200], R24 ;  /* 0x0002001801007387 */ /* 0x002fe80000100a00 */
[----:B------:R-:W-:Y:S04]  /*7f950*/  STL.64 [R1+0x208], R26 ;  /* 0x0002081a01007387 */ /* 0x000fe80000100a00 */
[----:B------:R-:W3:Y:S04]  /*7f960*/  LDL.LU R21, [R1+0x1b4] ;  /* 0x0001b40001157983 */ /* 0x000ee80000300800 */
[----:B--2---:R-:W2:Y:S01]  /*7f970*/  LDL.LU R22, [R1+0x1b8] ;  /* 0x0001b80001167983 */ /* 0x004ea20000300800 */
[----:B------:R-:W-:-:S03]  /*7f980*/  IMAD.MOV.U32 R23, RZ, RZ, R29 ;  /* 0x000000ffff177224 */ /* 0x000fc600078e001d */
[----:B------:R-:W-:Y:S04]  /*7f990*/  LDSM.16.M88.4 R24, [R0+0x1c080] ;  /* 0x01c080000018783b */ /* 0x000fe80000000200 */
[----:B--2---:R0:W-:Y:S04]  /*7f9a0*/  STL.64 [R1+0x3b98], R22 ;  /* 0x003b981601007387 */ /* 0x0041e80000100a00 */
[----:B---3--:R1:W-:Y:S01]  /*7f9b0*/  STL.64 [R1+0x3b90], R20 ;  /* 0x003b901401007387 */ /* 0x0083e20000100a00 */
[----:B0-----:R-:W-:Y:S02]  /*7f9c0*/  IMAD.MOV.U32 R22, RZ, RZ, R18 ;  /* 0x000000ffff167224 */ /* 0x001fe400078e0012 */
[----:B------:R-:W-:-:S02]  /*7f9d0*/  IMAD.MOV.U32 R23, RZ, RZ, R17 ;  /* 0x000000ffff177224 */ /* 0x000fc400078e0011 */
[----:B-1----:R-:W-:Y:S02]  /*7f9e0*/  IMAD.MOV.U32 R21, RZ, RZ, R19 ;  /* 0x000000ffff157224 */ /* 0x002fe400078e0013 */
[----:B------:R-:W0:Y:S04]  /*7f9f0*/  LDSM.16.M88.4 R16, [R0+0x1d080] ;  /* 0x01d080000010783b */ /* 0x000e280000000200 */
[----:B0-----:R0:W-:Y:S04]  /*7fa00*/  STL.64 [R1+0x1e0], R16 ;  /* 0x0001e01001007387 */ /* 0x0011e80000100a00 */
[----:B0-----:R-:W2:Y:S04]  /*7fa10*/  LDL.LU R16, [R1+0x3ba4] ;  /* 0x003ba40001107983 */ /* 0x001ea80000300800 */
[----:B------:R-:W-:Y:S04]  /*7fa20*/  STL.64 [R1+0x1f8], R26 ;  /* 0x0001f81a01007387 */ /* 0x000fe80000100a00 */
[----:B------:R0:W-:Y:S01]  /*7fa30*/  STL.64 [R1+0x3980], R24 ;  /* 0x0039801801007387 */ /* 0x0001e20000100a00 */
[----:B------:R-:W-:-:S02]  /*7fa40*/  IMAD.MOV.U32 R20, RZ, RZ, R28 ;  /* 0x000000ffff147224 */ /* 0x000fc400078e001c */
[----:B------:R-:W-:Y:S02]  /*7fa50*/  IMAD.MOV.U32 R29, RZ, RZ, R18 ;  /* 0x000000ffff1d7224 */ /* 0x000fe400078e0012 */
[----:B------:R-:W-:Y:S02]  /*7fa60*/  IMAD.MOV.U32 R28, RZ, RZ, R19 ;  /* 0x000000ffff1c7224 */ /* 0x000fe400078e0013 */
[----:B0-----:R-:W-:Y:S02]  /*7fa70*/  IMAD.MOV.U32 R24, RZ, RZ, R7 ;  /* 0x000000ffff187224 */ /* 0x001fe400078e0007 */
[----:B------:R-:W-:Y:S02]  /*7fa80*/  IMAD.MOV.U32 R25, RZ, RZ, R6 ;  /* 0x000000ffff197224 */ /* 0x000fe400078e0006 */
[----:B------:R-:W-:-:S03]  /*7fa90*/  IMAD.MOV.U32 R5, RZ, RZ, R15 ;  /* 0x000000ffff057224 */ /* 0x000fc600078e000f */
[----:B------:R0:W-:Y:S01]  /*7faa0*/  STL.64 [R1+0x3b68], R24 ;  /* 0x003b681801007387 */ /* 0x0001e20000100a00 */
[----:B------:R-:W-:Y:S02]  /*7fab0*/  IMAD.MOV.U32 R26, RZ, RZ, R13 ;  /* 0x000000ffff1a7224 */ /* 0x000fe400078e000d */
[----:B------:R-:W-:Y:S02]  /*7fac0*/  IMAD.MOV.U32 R27, RZ, RZ, R12 ;  /* 0x000000ffff1b7224 */ /* 0x000fe400078e000c */
[----:B0-----:R-:W-:Y:S02]  /*7fad0*/  IMAD.MOV.U32 R25, RZ, RZ, R14 ;  /* 0x000000ffff197224 */ /* 0x001fe400078e000e */
[----:B------:R-:W0:Y:S04]  /*7fae0*/  LDSM.16.M88.4 R12, [R0+0x1f080] ;  /* 0x01f08000000c783b */ /* 0x000e280000000200 */
[----:B------:R-:W-:Y:S01]  /*7faf0*/  STL.64 [R1+0x3b78], R26 ;  /* 0x003b781a01007387 */ /* 0x000fe20000100a00 */
[----:B--2---:R-:W-:-:S03]  /*7fb00*/  IMAD.MOV.U32 R24, RZ, RZ, R16 ;  /* 0x000000ffff187224 */ /* 0x004fc600078e0010 */
[----:B------:R-:W1:Y:S04]  /*7fb10*/  LDSM.16.M88.4 R16, [R0+0x1e080] ;  /* 0x01e080000010783b */ /* 0x000e680000000200 */
[----:B------:R2:W-:Y:S04]  /*7fb20*/  STL.64 [R1+0x3b70], R24 ;  /* 0x003b701801007387 */ /* 0x0005e80000100a00 */
[----:B------:R-:W-:Y:S04]  /*7fb30*/  STL [R1+0x389c], R29 ;  /* 0x00389c1d01007387 */ /* 0x000fe80000100800 */
[----:B------:R-:W-:Y:S01]  /*7fb40*/  STL [R1+0x3898], R28 ;  /* 0x0038981c01007387 */ /* 0x000fe20000100800 */
[----:B--2---:R-:W-:-:S02]  /*7fb50*/  IMAD.MOV.U32 R25, RZ, RZ, R2 ;  /* 0x000000ffff197224 */ /* 0x004fc400078e0002 */
[----:B0-----:R-:W-:Y:S01]  /*7fb60*/  IMAD.MOV.U32 R2, RZ, RZ, R15 ;  /* 0x000000ffff027224 */ /* 0x001fe200078e000f */
[----:B-1----:R-:W-:Y:S04]  /*7fb70*/  STL [R1+0x3938], R19 ;  /* 0x0039381301007387 */ /* 0x002fe80000100800 */
[----:B------:R-:W-:Y:S04]  /*7fb80*/  STL.64 [R1+0x3c0], R12 ;  /* 0x0003c00c01007387 */ /* 0x000fe80000100a00 */
[----:B------:R-:W2:Y:S01]  /*7fb90*/  LDL.LU R15, [R1+0x3ba0] ;  /* 0x003ba000010f7983 */ /* 0x000ea20000300800 */
[----:B------:R-:W-:-:S02]  /*7fba0*/  IMAD.MOV.U32 R24, RZ, RZ, R3 ;  /* 0x000000ffff187224 */ /* 0x000fc400078e0003 */
[----:B------:R-:W-:Y:S01]  /*7fbb0*/  IMAD.MOV.U32 R3, RZ, RZ, R14 ;  /* 0x000000ffff037224 */ /* 0x000fe200078e000e */
[----:B------:R-:W-:Y:S01]  /*7fbc0*/  STL [R1+0x3894], R2 ;  /* 0x0038940201007387 */ /* 0x000fe20000100800 */
[C---:B------:R-:W-:Y:S03]  /*7fbd0*/  HMMA.16816.F32.BF16 R4, R8.reuse, R4, R20 ;  /* 0x000000040804723c */ /* 0x040fe60000041814 */
[----:B------:R-:W-:Y:S04]  /*7fbe0*/  STL [R1+0x3890], R3 ;  /* 0x0038900301007387 */ /* 0x000fe80000100800 */
[----:B------:R-:W-:Y:S04]  /*7fbf0*/  STL [R1+0x30c4], R0 ;  /* 0x0030c40001007387 */ /* 0x000fe80000100800 */
[----:B--2---:R-:W0:Y:S04]  /*7fc00*/  LDSM.16.MT88.4 R12, [R15+0x20a00] ;  /* 0x020a00000f0c783b */ /* 0x004e280000004200 */
[----:B0-----:R-:W-:Y:S04]  /*7fc10*/  STL [R1+0x3914], R14 ;  /* 0x0039140e01007387 */ /* 0x001fe80000100800 */
[----:B------:R-:W-:Y:S04]  /*7fc20*/  STL [R1+0x3910], R15 ;  /* 0x0039100f01007387 */ /* 0x000fe80000100800 */
[----:B------:R-:W2:Y:S04]  /*7fc30*/  LDL.LU.64 R22, [R1+0x3b98] ;  /* 0x003b980001167983 */ /* 0x000ea80000300a00 */
[----:B------:R-:W2:Y:S04]  /*7fc40*/  LDL.LU.64 R20, [R1+0x3b90] ;  /* 0x003b900001147983 */ /* 0x000ea80000300a00 */
[----:B------:R-:W-:Y:S04]  /*7fc50*/  STL [R1+0x1c4], R5 ;  /* 0x0001c40501007387 */ /* 0x000fe80000100800 */
[----:B------:R0:W-:Y:S04]  /*7fc60*/  STL.64 [R1+0x1c8], R6 ;  /* 0x0001c80601007387 */ /* 0x0001e80000100a00 */
[----:B0-----:R-:W3:Y:S04]  /*7fc70*/  LDL.LU R6, [R1+0x3b8c] ;  /* 0x003b8c0001067983 */ /* 0x001ee80000300800 */
[----:B------:R-:W4:Y:S01]  /*7fc80*/  LDL.LU R5, [R1+0x3b88] ;  /* 0x003b880001057983 */ /* 0x000f220000300800 */
[----:B------:R-:W-:Y:S01]  /*7fc90*/  IMAD.MOV.U32 R7, RZ, RZ, R4 ;  /* 0x000000ffff077224 */ /* 0x000fe200078e0004 */
[----:B--2---:R-:W-:Y:S02]  /*7fca0*/  HMMA.16816.F32.BF16 R24, R8, R24, R20 ;  /* 0x000000180818723c */ /* 0x004fe40000041814 */
[----:B------:R-:W2:Y:S11]  /*7fcb0*/  LDL.LU.64 R20, [R1+0x3b80] ;  /* 0x003b800001147983 */ /* 0x000eb60000300a00 */
[----:B------:R-:W-:Y:S11]  /*7fcc0*/  @!UPT UIADD3 URZ, URZ, URZ, URZ ;  /* 0x0000003f3f3ff290 */ /* 0x000ff6000fffe03f */
[----:B------:R-:W-:Y:S02]  /*7fcd0*/  IMAD.MOV.U32 R19, RZ, RZ, R26 ;  /* 0x000000ffff137224 */ /* 0x000fe400078e001a */
[----:B------:R-:W-:Y:S02]  /*7fce0*/  IMAD.MOV.U32 R4, RZ, RZ, R27 ;  /* 0x000000ffff047224 */ /* 0x000fe400078e001b */
[----:B------:R-:W-:Y:S01]  /*7fcf0*/  IMAD.MOV.U32 R22, RZ, RZ, R24 ;  /* 0x000000ffff167224 */ /* 0x000fe200078e0018 */
[----:B------:R-:W4:Y:S01]  /*7fd00*/  LDL.LU.64 R26, [R1+0x3b78] ;  /* 0x003b7800011a7983 */ /* 0x000f220000300a00 */
[----:B------:R-:W-:-:S03]  /*7fd10*/  IMAD.MOV.U32 R23, RZ, RZ, R25 ;  /* 0x000000ffff177224 */ /* 0x000fc600078e0019 */
[----:B------:R-:W4:Y:S04]  /*7fd20*/  LDL.LU.64 R24, [R1+0x3b70] ;  /* 0x003b700001187983 */ /* 0x000f280000300a00 */
[----:B------:R-:W-:Y:S04]  /*7fd30*/  STL.64 [R1+0x3978], R18 ;  /* 0x0039781201007387 */ /* 0x000fe80000100a00 */
[----:B------:R0:W-:Y:S04]  /*7fd40*/  STL.64 [R1+0x3970], R16 ;  /* 0x0039701001007387 */ /* 0x0001e80000100a00 */
[----:B0-----:R-:W4:Y:S04]  /*7fd50*/  LDL.LU R16, [R1+0x190] ;  /* 0x0001900001107983 */ /* 0x001f280000300800 */
[----:B------:R-:W4:Y:S04]  /*7fd60*/  LDL.LU R17, [R1+0x194] ;  /* 0x0001940001117983 */ /* 0x000f280000300800 */
[----:B------:R-:W4:Y:S04]  /*7fd70*/  LDL.LU R18, [R1+0x198] ;  /* 0x0001980001127983 */ /* 0x000f280000300800 */
[----:B------:R-:W4:Y:S04]  /*7fd80*/  LDL.LU R19, [R1+0x19c] ;  /* 0x00019c0001137983 */ /* 0x000f280000300800 */
[----:B------:R-:W-:Y:S04]  /*7fd90*/  STL.64 [R1+0x3958], R22 ;  /* 0x0039581601007387 */ /* 0x000fe80000100a00 */
[----:B--2---:R3:W-:Y:S02]  /*7fda0*/  STL.64 [R1+0x3950], R20 ;  /* 0x0039501401007387 */ /* 0x0047e40000100a00 */
[----:B---3--:R-:W-:-:S02]  /*7fdb0*/  IMAD.MOV.U32 R20, RZ, RZ, R6 ;  /* 0x000000ffff147224 */ /* 0x008fc400078e0006 */
[----:B----4-:R-:W-:-:S07]  /*7fdc0*/  IMAD.MOV.U32 R21, RZ, RZ, R5 ;  /* 0x000000ffff157224 */ /* 0x010fce00078e0005 */
[C---:B------:R-:W-:Y:S01]  /*7fdd0*/  HMMA.16816.F32.BF16 R20, R8.reuse, R20, R24 ;  /* 0x000000140814723c */ /* 0x040fe20000041818 */
[----:B------:R-:W2:Y:S11]  /*7fde0*/  LDL.LU.64 R24, [R1+0x3b68] ;  /* 0x003b680001187983 */ /* 0x000eb60000300a00 */
[----:B------:R-:W-:Y:S11]  /*7fdf0*/  @!UPT UIADD3 URZ, URZ, URZ, URZ ;  /* 0x0000003f3f3ff290 */ /* 0x000ff6000fffe03f */
[----:B------:R-:W-:Y:S01]  /*7fe00*/  @!UPT UIADD3 URZ, URZ, URZ, URZ ;  /* 0x0000003f3f3ff290 */ /* 0x000fe2000fffe03f */
[----:B------:R-:W-:Y:S02]  /*7fe10*/  IMAD.MOV.U32 R14, RZ, RZ, R20 ;  /* 0x000000ffff0e7224 */ /* 0x000fe400078e0014 */
[----:B------:R-:W-:Y:S01]  /*7fe20*/  IMAD.MOV.U32 R15, RZ, RZ, R21 ;  /* 0x000000ffff0f7224 */ /* 0x000fe200078e0015 */
[----:B------:R-:W-:Y:S04]  /*7fe30*/  STL.64 [R1+0x1a8], R22 ;  /* 0x0001a81601007387 */ /* 0x000fe80000100a00 */
[----:B------:R0:W-:Y:S04]  /*7fe40*/  STL.64 [R1+0x3920], R14 ;  /* 0x0039200e01007387 */ /* 0x0001e80000100a00 */
[----:B------:R-:W-:Y:S01]  /*7fe50*/  STL.64 [R1+0x3918], R12 ;  /* 0x0039180c01007387 */ /* 0x000fe20000100a00 */
[C---:B--2---:R-:W-:Y:S03]  /*7fe60*/  HMMA.16816.F32.BF16 R16, R8.reuse, R24, R16 ;  /* 0x000000180810723c */ /* 0x044fe60000041810 */
[----:B------:R-:W2:Y:S04]  /*7fe70*/  LDL.LU R24, [R1+0x290] ;  /* 0x0002900001187983 */ /* 0x000ea80000300800 */
[----:B------:R-:W2:Y:S11]  /*7fe80*/  LDL.LU R25, [R1+0x294] ;  /* 0x0002940001197983 */ /* 0x000eb60000300800 */
[----:B------:R-:W-:Y:S06]  /*7fe90*/  @!UPT UIADD3 URZ, URZ, URZ, URZ ;  /* 0x0000003f3f3ff290 */ /* 0x000fec000fffe03f */
[----:B------:R-:W-:Y:S02]  /*7fea0*/  IMAD.MOV.U32 R5, RZ, RZ, R16 ;  /* 0x000000ffff057224 */ /* 0x000fe400078e0010 */
[----:B------:R-:W-:Y:S02]  /*7feb0*/  IMAD.MOV.U32 R6, RZ, RZ, R17 ;  /* 0x000000ffff067224 */ /* 0x000fe400078e0011 */
[----:B0-----:R-:W-:Y:S02]  /*7fec0*/  IMAD.MOV.U32 R15, RZ, RZ, R18 ;  /* 0x000000ffff0f7224 */ /* 0x001fe400078e0012 */
[----:B------:R-:W-:Y:S01]  /*7fed0*/  IMAD.MOV.U32 R14, RZ, RZ, R19 ;  /* 0x000000ffff0e7224 */ /* 0x000fe200078e0013 */
[----:B--2---:R0:W-:Y:S04]  /*7fee0*/  STL.64 [R1+0x3a40], R24 ;  /* 0x003a401801007387 */ /* 0x0041e80000100a00 */
[----:B------:R-:W2:Y:S04]  /*7fef0*/  LDL.LU R16, [R1+0xa0] ;  /* 0x0000a00001107983 */ /* 0x000ea80000300800 */
[----:B------:R-:W2:Y:S04]  /*7ff00*/  LDL.LU R17, [R1+0xa4] ;  /* 0x0000a40001117983 */ /* 0x000ea80000300800 */
[----:B------:R-:W3:Y:S04]  /*7ff10*/  LDL.LU R18, [R1+0xa8] ;  /* 0x0000a80001127983 */ /* 0x000ee80000300800 */
[----:B------:R-:W3:Y:S04]  /*7ff20*/  LDL.LU R19, [R1+0xac] ;  /* 0x0000ac0001137983 */ /* 0x000ee80000300800 */
[----:B---3--:R-:W-:Y:S04]  /*7ff30*/  STL.64 [R1+0x3a50], R18 ;  /* 0x003a501201007387 */ /* 0x008fe80000100a00 */
[----:B--2---:R1:W-:Y:S04]  /*7ff40*/  STL.64 [R1+0x3a48], R16 ;  /* 0x003a481001007387 */ /* 0x0043e80000100a00 */
[----:B------:R-:W2:Y:S04]  /*7ff50*/  LDL.LU R20, [R1+0x2a0] ;  /* 0x0002a00001147983 */ /* 0x000ea80000300800 */
[----:B------:R-:W2:Y:S04]  /*7ff60*/  LDL.LU R21, [R1+0x2a4] ;  /* 0x0002a40001157983 */ /* 0x000ea80000300800 */
[----:B--2---:R-:W-:Y:S04]  /*7ff70*/  STL.64 [R1+0x3a58], R20 ;  /* 0x003a581401007387 */ /* 0x004fe80000100a00 */
[----:B0-----:R-:W2:Y:S04]  /*7ff80*/  LDL.LU R24, [R1+0xc0] ;  /* 0x0000c00001187983 */ /* 0x001ea80000300800 */
[----:B------:R-:W2:Y:S04]  /*7ff90*/  LDL.LU R25, [R1+0xc4] ;  /* 0x0000c40001197983 */ /* 0x000ea80000300800 */
[----:B------:R-:W3:Y:S04]  /*7ffa0*/  LDL.LU R26, [R1+0xc8] ;  /* 0x0000c800011a7983 */ /* 0x000ee80000300800 */
[----:B------:R-:W3:Y:S04]  /*7ffb0*/  LDL.LU R27, [R1+0xcc] ;  /* 0x0000cc00011b7983 */ /* 0x000ee80000300800 */
[----:B---3--:R-:W-:Y:S04]  /*7ffc0*/  STL.64 [R1+0x3a68], R26 ;  /* 0x003a681a01007387 */ /* 0x008fe80000100a00 */
[----:B--2---:R0:W-:Y:S04]  /*7ffd0*/  STL.64 [R1+0x3a60], R24 ;  /* 0x003a601801007387 */ /* 0x0041e80000100a00 */
[----:B-1----:R-:W2:Y:S04]  /*7ffe0*/  LDL.LU R16, [R1+0x2c0] ;  /* 0x0002c00001107983 */ /* 0x002ea80000300800 */
[----:B------:R-:W2:Y:S04]  /*7fff0*/  LDL.LU R17, [R1+0x2c4] ;  /* 0x0002c40001117983 */ /* 0x000ea80000300800 */
[----:B--2---:R1:W-:Y:S04]  /*80000*/  STL.64 [R1+0x3a70], R16 ;  /* 0x003a701001007387 */ /* 0x0043e80000100a00 */
[----:B0-----:R-:W2:Y:S04]  /*80010*/  LDL.LU R24, [R1+0x2d0] ;  /* 0x0002d00001187983 */ /* 0x001ea80000300800 */
[----:B------:R-:W2:Y:S04]  /*80020*/  LDL.LU R25, [R1+0x2d4] ;  /* 0x0002d40001197983 */ /* 0x000ea80000300800 */
[----:B--2---:R0:W-:Y:S04]  /*80030*/  STL.64 [R1+0x3a78], R24 ;  /* 0x003a781801007387 */ /* 0x0041e80000100a00 */
[----:B-1----:R-:W2:Y:S04]  /*80040*/  LDL.LU R16, [R1+0xe0] ;  /* 0x0000e00001107983 */ /* 0x002ea80000300800 */
[----:B------:R-:W2:Y:S04]  /*80050*/  LDL.LU R17, [R1+0xe4] ;  /* 0x0000e40001117983 */ /* 0x000ea80000300800 */
[----:B------:R-:W3:Y:S04]  /*80060*/  LDL.LU R18, [R1+0xe8] ;  /* 0x0000e80001127983 */ /* 0x000ee80000300800 */
[----:B------:R-:W3:Y:S04]  /*80070*/  LDL.LU R19, [R1+0xec] ;  /* 0x0000ec0001137983 */ /* 0x000ee80000300800 */
[----:B---3--:R-:W-:Y:S04]  /*80080*/  STL.64 [R1+0x3a88], R18 ;  /* 0x003a881201007387 */ /* 0x008fe80000100a00 */
[----:B--2---:R-:W-:Y:S04]  /*80090*/  STL.64 [R1+0x3a80], R16 ;  /* 0x003a801001007387 */ /* 0x004fe80000100a00 */
        /* <DEDUP_REMOVED lines=15> */
[----:B----4-:R-:W-:Y:S04]  /*80190*/  STL.64 [R1+0x3ad8], R24 ;  /* 0x003ad81801007387 */ /* 0x010fe80000100a00 */
[----:B---3--:R-:W-:Y:S04]  /*801a0*/  STL.64 [R1+0x3aa0], R18 ;  /* 0x003aa01201007387 */ /* 0x008fe80000100a00 */
[----:B--2---:R0:W-:Y:S04]  /*801b0*/  STL.64 [R1+0x3a98], R16 ;  /* 0x003a981001007387 */ /* 0x0041e80000100a00 */
[----:B0-----:R-:W2:Y:S04]  /*801c0*/  LDL.LU R16, [R1+0x100] ;  /* 0x0001000001107983 */ /* 0x001ea80000300800 */
[----:B------:R-:W2:Y:S04]  /*801d0*/  LDL.LU R17, [R1+0x104] ;  /* 0x0001040001117983 */ /* 0x000ea80000300800 */
[----:B------:R-:W3:Y:S04]  /*801e0*/  LDL.LU R18, [R1+0x108] ;  /* 0x0001080001127983 */ /* 0x000ee80000300800 */
[----:B------:R-:W3:Y:S04]  /*801f0*/  LDL.LU R19, [R1+0x10c] ;  /* 0x00010c0001137983 */ /* 0x000ee80000300800 */
[----:B------:R-:W4:Y:S04]  /*80200*/  LDL.LU R24, [R1+0x320] ;  /* 0x0003200001187983 */ /* 0x000f280000300800 */
        /* <DEDUP_REMOVED lines=68> */
[----:B------:R0:W-:Y:S04]  /*80650*/  STL.64 [R1+0x3998], R14 ;  /* 0x0039980e01007387 */ /* 0x0001e80000100a00 */
[----:B------:R-:W3:Y:S04]  /*80660*/  LDL.LU R12, [R1+0xb0] ;  /* 0x0000b000010c7983 */ /* 0x000ee80000300800 */
[----:B------:R-:W3:Y:S04]  /*80670*/  LDL.LU R13, [R1+0xb4] ;  /* 0x0000b400010d7983 */ /* 0x000ee80000300800 */
[----:B0-----:R-:W3:Y:S04]  /*80680*/  LDL.LU R14, [R1+0xb8] ;  /* 0x0000b800010e7983 */ /* 0x001ee80000300800 */
[----:B------:R-:W3:Y:S04]  /*80690*/  LDL.LU R15, [R1+0xbc] ;  /* 0x0000bc00010f7983 */ /* 0x000ee80000300800 */
[----:B------:R-:W-:Y:S04]  /*806a0*/  STL.64 [R1+0x3990], R6 ;  /* 0x0039900601007387 */ /* 0x000fe80000100a00 */
[----:B------:R0:W-:Y:S04]  /*806b0*/  STL.64 [R1+0x3988], R4 ;  /* 0x0039880401007387 */ /* 0x0001e80000100a00 */
[----:B0-----:R-:W2:Y:S04]  /*806c0*/  LDL.LU R4, [R1+0x2b0] ;  /* 0x0002b00001047983 */ /* 0x001ea80000300800 */
[----:B------:R-:W2:Y:S01]  /*806d0*/  LDL.LU R5, [R1+0x2b4] ;  /* 0x0002b40001057983 */ /* 0x000ea20000300800 */
[C---:B----4-:R-:W-:Y:S03]  /*806e0*/  HMMA.16816.F32.BF16 R24, R8.reuse, R24, R16 ;  /* 0x000000180818723c */ /* 0x050fe60000041810 */
[----:B------:R-:W4:Y:S04]  /*806f0*/  LDL.LU.64 R18, [R1+0x3b60] ;  /* 0x003b600001127983 */ /* 0x000f280000300a00 */
[----:B------:R-:W4:Y:S11]  /*80700*/  LDL.LU.64 R16, [R1+0x3b58] ;  /* 0x003b580001107983 */ /* 0x000f360000300a00 */
[----:B------:R-:W-:Y:S05]  /*80710*/  @!UPT UIADD3 URZ, URZ, URZ, URZ ;  /* 0x0000003f3f3ff290 */ /* 0x000fea000fffe03f */
[----:B------:R0:W-:Y:S04]  /*80720*/  STL.64 [R1+0x180], R24 ;  /* 0x0001801801007387 */ /* 0x0001e80000100a00 */
[----:B------:R4:W-:Y:S04]  /*80730*/  STL.64 [R1+0x188], R26 ;  /* 0x0001881a01007387 */ /* 0x0009e80000100a00 */
[----:B0-----:R-:W4:Y:S02]  /*80740*/  LDL.LU.64 R24, [R1+0x3b50] ;  /* 0x003b500001187983 */ /* 0x001f240000300a00 */
[C---:B----4-:R-:W-:Y:S02]  /*80750*/  HMMA.16816.F32.BF16 R24, R8.reuse, R24, R16 ;  /* 0x000000180818723c */ /* 0x050fe40000041810 */
[----:B------:R-:W4:Y:S04]  /*80760*/  LDL.LU.64 R18, [R1+0x3b48] ;  /* 0x003b480001127983 */ /* 0x000f280000300a00 */
[----:B------:R-:W4:Y:S11]  /*80770*/  LDL.LU.64 R16, [R1+0x3b40] ;  /* 0x003b400001107983 */ /* 0x000f360000300a00 */
[----:B------:R-:W-:Y:S06]  /*80780*/  @!UPT UIADD3 URZ, URZ, URZ, URZ ;  /* 0x0000003f3f3ff290 */ /* 0x000fec000fffe03f */
        /* <DEDUP_REMOVED lines=37> */
[----:B------:R4:W-:Y:S04]  /*809e0*/  STL [R1+0x12c], R27 ;  /* 0x00012c1b01007387 */ /* 0x0009e80000100800 */
[----:B0-----:R-:W4:Y:S01]  /*809f0*/  LDL.LU.64 R24, [R1+0x3ac0] ;  /* 0x003ac00001187983 */ /* 0x001f220000300a00 */
[----:B------:R-:W-:-:S05]  /*80a00*/  IMAD.MOV.U32 R28, RZ, RZ, R26 ;  /* 0x000000ffff1c7224 */ /* 0x000fca00078e001a */
        /* <DEDUP_REMOVED lines=13> */
[----:B------:R0:W-:Y:S04]  /*80ae0*/  STL.64 [R1+0x100], R24 ;  /* 0x0001001801007387 */ /* 0x0001e80000100a00 */
[----:B0-----:R-:W4:Y:S01]  /*80af0*/  LDL.LU.64 R24, [R1+0x3a90] ;  /* 0x003a900001187983 */ /* 0x001f220000300a00 */
[----:B------:R-:W-:Y:S02]  /*80b00*/  IMAD.MOV.U32 R28, RZ, RZ, R26 ;  /* 0x000000ffff1c7224 */ /* 0x000fe400078e001a */
        /* <DEDUP_REMOVED lines=11> */
[----:B------:R-:W2:Y:S11]  /*80bc0*/  LDL.LU.64 R16, [R1+0x3a70] ;  /* 0x003a700001107983 */ /* 0x000eb60000300a00 */
[----:B------:R-:W-:Y:S10]  /*80bd0*/  @!UPT UIADD3 URZ, URZ, URZ, URZ ;  /* 0x0000003f3f3ff290 */ /* 0x000ff4000fffe03f */
[----:B------:R0:W-:Y:S01]  /*80be0*/  STL.64 [R1+0xe0], R24 ;  /* 0x0000e01801007387 */ /* 0x0001e20000100a00 */
[----:B------:R-:W-:Y:S02]  /*80bf0*/  IMAD.MOV.U32 R29, RZ, RZ, R26 ;  /* 0x000000ffff1d7224 */ /* 0x000fe400078e001a */
[----:B------:R-:W-:Y:S02]  /*80c00*/  IMAD.MOV.U32 R28, RZ, RZ, R27 ;  /* 0x000000ffff1c7224 */ /* 0x000fe400078e001b */
[----:B------:R-:W4:Y:S04]  /*80c10*/  LDL.LU.64 R26, [R1+0x3a68] ;  /* 0x003a6800011a7983 */ /* 0x000f280000300a00 */
[----:B0-----:R-:W4:Y:S04]  /*80c20*/  LDL.LU.64 R24, [R1+0x3a60] ;  /* 0x003a600001187983 */ /* 0x001f280000300a00 */
[----:B------:R-:W-:Y:S04]  /*80c30*/  STL [R1+0x38b4], R28 ;  /* 0x0038b41c01007387 */ /* 0x000fe80000100800 */
[----:B------:R-:W-:Y:S01]  /*80c40*/  STL [R1+0x38b0], R29 ;  /* 0x0038b01d01007387 */ /* 0x000fe20000100800 */
[C---:B--2---:R-:W-:Y:S03]  /*80c50*/  HMMA.16816.F32.BF16 R16, R8.reuse, R16, R20 ;  /* 0x000000100810723c */ /* 0x044fe60000041814 */
[----:B------:R-:W3:Y:S11]  /*80c60*/  LDL.LU.64 R20, [R1+0x3a58] ;  /* 0x003a580001147983 */ /* 0x000ef60000300a00 */
[----:B------:R-:W-:Y:S09]  /*80c70*/  @!UPT UIADD3 URZ, URZ, URZ, URZ ;  /* 0x0000003f3f3ff290 */ /* 0x000ff2000fffe03f */
[----:B------:R-:W-:Y:S04]  /*80c80*/  STL.64 [R1+0xd0], R16 ;  /* 0x0000d01001007387 */ /* 0x000fe80000100a00 */
[----:B------:R0:W-:Y:S01]  /*80c90*/  STL.64 [R1+0xd8], R18 ;  /* 0x0000d81201007387 */ /* 0x0001e20000100a00 */
[----:B----4-:R-:W-:Y:S03]  /*80ca0*/  HMMA.16816.F32.BF16 R4, R8, R4, R24 ;  /* 0x000000040804723c */ /* 0x010fe60000041818 */
[----:B0-----:R-:W2:Y:S04]  /*80cb0*/  LDL.LU.64 R18, [R1+0x3a50] ;  /* 0x003a500001127983 */ /* 0x001ea80000300a00 */
[----:B------:R-:W2:Y:S04]  /*80cc0*/  LDL.LU.64 R16, [R1+0x3a48] ;  /* 0x003a480001107983 */ /* 0x000ea80000300a00 */
[----:B------:R-:W2:Y:S11]  /*80cd0*/  LDL.LU.64 R24, [R1+0x3a40] ;  /* 0x003a400001187983 */ /* 0x000eb60000300a00 */
[----:B------:R-:W-:Y:S01]  /*80ce0*/  @!UPT UIADD3 URZ, URZ, URZ, URZ ;  /* 0x0000003f3f3ff290 */ /* 0x000fe2000fffe03f */
[----:B------:R2:W-:Y:S01]  /*80cf0*/  STL.64 [R1+0xc0], R4 ;  /* 0x0000c00401007387 */ /* 0x0005e20000100a00 */
[----:B------:R-:W-:Y:S02]  /*80d00*/  IMAD.MOV.U32 R28, RZ, RZ, R6 ;  /* 0x000000ffff1c7224 */ /* 0x000fe400078e0006 */
[----:B------:R-:W-:-:S05]  /*80d10*/  IMAD.MOV.U32 R29, RZ, RZ, R7 ;  /* 0x000000ffff1d7224 */ /* 0x000fca00078e0007 */
[----:B------:R-:W-:Y:S04]  /*80d20*/  STL [R1+0x38bc], R29 ;  /* 0x0038bc1d01007387 */ /* 0x000fe80000100800 */
[----:B------:R-:W-:Y:S01]  /*80d30*/  STL [R1+0x38b8], R28 ;  /* 0x0038b81c01007387 */ /* 0x000fe20000100800 */
[C---:B---3--:R-:W-:Y:S11]  /*80d40*/  HMMA.16816.F32.BF16 R12, R8.reuse, R20, R12 ;  /* 0x00000014080c723c */ /* 0x048ff6000004180c */
[----:B------:R-:W-:Y:S11]  /*80d50*/  @!UPT UIADD3 URZ, URZ, URZ, URZ ;  /* 0x0000003f3f3ff290 */ /* 0x000ff6000fffe03f */
[----:B------:R-:W-:Y:S01]  /*80d60*/  @!UPT UIADD3 URZ, URZ, URZ, URZ ;  /* 0x0000003f3f3ff290 */ /* 0x000fe2000fffe03f */
[----:B------:R0:W-:Y:S01]  /*80d70*/  STL.64 [R1+0xb0], R12 ;  /* 0x0000b00c01007387 */ /* 0x0001e20000100a00 */
[----:B--2---:R-:W-:Y:S03]  /*80d80*/  HMMA.16816.F32.BF16 R4, R8, R24, R16 ;  /* 0x000000180804723c */ /* 0x004fe60000041810 */
[----:B------:R-:W-:Y:S11]  /*80d90*/  STL.64 [R1+0xb8], R14 ;  /* 0x0000b80e01007387 */ /* 0x000ff60000100a00 */
[----:B------:R-:W-:Y:S09]  /*80da0*/  @!UPT UIADD3 URZ, URZ, URZ, URZ ;  /* 0x0000003f3f3ff290 */ /* 0x000ff2000fffe03f */
[----:B------:R-:W-:Y:S04]  /*80db0*/  STL.64 [R1+0xa0], R4 ;  /* 0x0000a00401007387 */ /* 0x000fe80000100a00 */
[----:B------:R-:W2:Y:S04]  /*80dc0*/  LDL.LU R24, [R1+0x200] ;  /* 0x0002000001187983 */ /* 0x000ea80000300800 */
        /* <DEDUP_REMOVED lines=38> */
[----:B----4-:R0:W-:Y:S04]  /*81030*/  STL.64 [R1+0x3a38], R12 ;  /* 0x003a380c01007387 */ /* 0x0101e80000100a00 */
[----:B------:R-:W4:Y:S04]  /*81040*/  LDL.LU R20, [R1+0x280] ;  /* 0x0002800001147983 */ /* 0x000f280000300800 */
[----:B------:R-:W4:Y:S04]  /*81050*/  LDL.LU R21, [R1+0x284] ;  /* 0x0002840001157983 */ /* 0x000f280000300800 */
[----:B0-----:R-:W4:Y:S04]  /*81060*/  LDL.LU R12, [R1+0x90] ;  /* 0x00009000010c7983 */ /* 0x001f280000300800 */
[----:B------:R-:W4:Y:S04]  /*81070*/  LDL.LU R13, [R1+0x94] ;  /* 0x00009400010d7983 */ /* 0x000f280000300800 */
        /* <DEDUP_REMOVED lines=19> */
[----:B------:R-:W3:Y:S01]  /*811b0*/  LDL.LU R27, [R1+0x7c] ;  /* 0x00007c00011b7983 */ /* 0x000ee20000300800 */
[----:B------:R-:W-:-:S02]  /*811c0*/  IMAD.MOV.U32 R29, RZ, RZ, R6 ;  /* 0x000000ffff1d7224 */ /* 0x000fc400078e0006 */
[----:B------:R-:W-:Y:S01]  /*811d0*/  IMAD.MOV.U32 R28, RZ, RZ, R7 ;  /* 0x000000ffff1c7224 */ /* 0x000fe200078e0007 */
        /* <DEDUP_REMOVED lines=17> */
[----:B------:R-:W2:Y:S04]  /*812f0*/  LDL.LU.64 R12, [R1+0x3a38] ;  /* 0x003a3800010c7983 */ /* 0x000ea80000300a00 */
[----:B------:R0:W-:Y:S04]  /*81300*/  STL.64 [R1+0x90], R20 ;  /* 0x0000901401007387 */ /* 0x0001e80000100a00 */
[----:B------:R-:W-:Y:S04]  /*81310*/  STL.64 [R1+0x98], R22 ;  /* 0x0000981601007387 */ /* 0x000fe80000100a00 */
[----:B0-----:R-:W3:Y:S04]  /*81320*/  LDL.LU R20, [R1+0x1e0] ;  /* 0x0001e00001147983 */ /* 0x001ee80000300800 */
[----:B------:R-:W3:Y:S01]  /*81330*/  LDL.LU R21, [R1+0x1e4] ;  /* 0x0001e40001157983 */ /* 0x000ee20000300800 */
[----:B--2---:R-:W-:Y:S03]  /*81340*/  HMMA.16816.F32.BF16 R12, R8, R12, R24 ;  /* 0x0000000c080c723c */ /* 0x004fe60000041818 */
[----:B------:R-:W2:Y:S04]  /*81350*/  LDL.LU.64 R26, [R1+0x3a30] ;  /* 0x003a3000011a7983 */ /* 0x000ea80000300a00 */
[----:B------:R-:W2:Y:S11]  /*81360*/  LDL.LU.64 R24, [R1+0x3a28] ;  /* 0x003a280001187983 */ /* 0x000eb60000300a00 */
[----:B------:R-:W-:Y:S05]  /*81370*/  @!UPT UIADD3 URZ, URZ, URZ, URZ ;  /* 0x0000003f3f3ff290 */ /* 0x000fea000fffe03f */
[----:B------:R0:W-:Y:S04]  /*81380*/  STL.64 [R1+0x80], R12 ;  /* 0x0000800c01007387 */ /* 0x0001e80000100a00 */
[----:B0-----:R-:W2:Y:S01]  /*81390*/  LDL.LU.64 R12, [R1+0x3a20] ;  /* 0x003a2000010c7983 */ /* 0x001ea20000300a00 */
[----:B------:R-:W-:Y:S02]  /*813a0*/  IMAD.MOV.U32 R28, RZ, RZ, R14 ;  /* 0x000000ffff1c7224 */ /* 0x000fe400078e000e */
[----:B------:R-:W-:-:S05]  /*813b0*/  IMAD.MOV.U32 R29, RZ, RZ, R15 ;  /* 0x000000ffff1d7224 */ /* 0x000fca00078e000f */
        /* <DEDUP_REMOVED lines=9> */
[----:B--2---:R-:W-:Y:S02]  /*81450*/  HMMA.16816.F32.BF16 R12, R8, R12, R24 ;  /* 0x0000000c080c723c */ /* 0x004fe40000041818 */
[----:B------:R-:W2:Y:S04]  /*81460*/  LDL.LU.64 R26, [R1+0x3a00] ;  /* 0x003a0000011a7983 */ /* 0x000ea80000300a00 */
[----:B------:R-:W2:Y:S11]  /*81470*/  LDL.LU.64 R24, [R1+0x39f8] ;  /* 0x0039f80001187983 */ /* 0x000eb60000300a00 */
[----:B------:R-:W-:Y:S06]  /*81480*/  @!UPT UIADD3 URZ, URZ, URZ, URZ ;  /* 0x0000003f3f3ff290 */ /* 0x000fec000fffe03f */
        /* <DEDUP_REMOVED lines=33> */
[----:B------:R-:W-:Y:S02]  /*816a0*/  IMAD.MOV.U32 R28, RZ, RZ, R15 ;  /* 0x000000ffff1c7224 */ /* 0x000fe400078e000f */
[----:B------:R-:W-:Y:S01]  /*816b0*/  IMAD.MOV.U32 R29, RZ, RZ, R14 ;  /* 0x000000ffff1d7224 */ /* 0x000fe200078e000e */
[----:B------:R-:W-:Y:S04]  /*816c0*/  STL.64 [R1+0x20], R12 ;  /* 0x0000200c01007387 */ /* 0x000fe80000100a00 */
[----:B------:R-:W2:Y:S04]  /*816d0*/  LDL.LU.64 R14, [R1+0x3998] ;  /* 0x00399800010e7983 */ /* 0x000ea80000300a00 */
[----:B------:R-:W-:Y:S04]  /*816e0*/  STL [R1+0x38e4], R28 ;  /* 0x0038e41c01007387 */ /* 0x000fe80000100800 */
[----:B------:R-:W-:Y:S01]  /*816f0*/  STL [R1+0x38e0], R29 ;  /* 0x0038e01d01007387 */ /* 0x000fe20000100800 */
[----:B---3--:R-:W-:Y:S03]  /*81700*/  HMMA.16816.F32.BF16 R24, R8, R24, R4 ;  /* 0x000000180818723c */ /* 0x008fe60000041804 */
[----:B------:R-:W3:Y:S04]  /*81710*/  LDL.LU.64 R6, [R1+0x3990] ;  /* 0x0039900001067983 */ /* 0x000ee80000300a00 */
[----:B------:R-:W2:Y:S11]  /*81720*/  LDL.LU.64 R4, [R1+0x3988] ;  /* 0x0039880001047983 */ /* 0x000eb60000300a00 */
[----:B------:R-:W-:Y:S05]  /*81730*/  @!UPT UIADD3 URZ, URZ, URZ, URZ ;  /* 0x0000003f3f3ff290 */ /* 0x000fea000fffe03f */
[----:B------:R0:W-:Y:S01]  /*81740*/  STL [R1+0x10], R24 ;  /* 0x0000101801007387 */ /* 0x0001e20000100800 */
[----:B------:R-:W-:-:S03]  /*81750*/  IMAD.MOV.U32 R2, RZ, RZ, R25 ;  /* 0x000000ffff027224 */ /* 0x000fc600078e0019 */
[----:B0-----:R-:W4:Y:S01]  /*81760*/  LDL.LU.64 R24, [R1+0x3980] ;  /* 0x0039800001187983 */ /* 0x001f220000300a00 */
[----:B------:R-:W-:Y:S02]  /*81770*/  IMAD.MOV.U32 R3, RZ, RZ, R26 ;  /* 0x000000ffff037224 */ /* 0x000fe400078e001a */
[----:B------:R-:W-:Y:S02]  /*81780*/  IMAD.MOV.U32 R0, RZ, RZ, R27 ;  /* 0x000000ffff007224 */ /* 0x000fe400078e001b */
[C---:B----4-:R-:W-:Y:S01]  /*81790*/  HMMA.16816.F32.BF16 R24, R8.reuse, R24, R16 ;  /* 0x000000180818723c */ /* 0x050fe20000041810 */
[----:B------:R-:W4:Y:S04]  /*817a0*/  LDL.LU.64 R18, [R1+0x3978] ;  /* 0x0039780001127983 */ /* 0x000f280000300a00 */
[----:B------:R-:W2:Y:S11]  /*817b0*/  LDL.LU.64 R16, [R1+0x3970] ;  /* 0x0039700001107983 */ /* 0x000eb60000300a00 */
[----:B------:R-:W-:Y:S07]  /*817c0*/  @!UPT UIADD3 URZ, URZ, URZ, URZ ;  /* 0x0000003f3f3ff290 */ /* 0x000fee000fffe03f */
[----:B------:R0:W-:Y:S01]  /*817d0*/  STL.64 [R1], R24 ;  /* 0x0000001801007387 */ /* 0x0001e20000100a00 */
[----:B------:R-:W-:Y:S02]  /*817e0*/  IMAD.MOV.U32 R28, RZ, RZ, R26 ;  /* 0x000000ffff1c7224 */ /* 0x000fe400078e001a */
[----:B------:R-:W-:Y:S02]  /*817f0*/  IMAD.MOV.U32 R29, RZ, RZ, R27 ;  /* 0x000000ffff1d7224 */ /* 0x000fe400078e001b */
[----:B------:R-:W2:Y:S04]  /*81800*/  LDL.LU.64 R26, [R1+0x3968] ;  /* 0x00396800011a7983 */ /* 0x000ea80000300a00 */
[----:B0-----:R-:W2:Y:S04]  /*81810*/  LDL.LU.64 R24, [R1+0x3960] ;  /* 0x0039600001187983 */ /* 0x001ea80000300a00 */
[----:B------:R-:W3:Y:S04]  /*81820*/  LDL.LU R12, [R1+0x3c0] ;  /* 0x0003c000010c7983 */ /* 0x000ee80000300800 */
[----:B------:R-:W3:Y:S04]  /*81830*/  LDL.LU R13, [R1+0x3c4] ;  /* 0x0003c400010d7983 */ /* 0x000ee80000300800 */
[----:B------:R-:W3:Y:S01]  /*81840*/  LDL.LU.64 R22, [R1+0x3958] ;  /* 0x0039580001167983 */ /* 0x000ee20000300a00 */
[----:B--2---:R-:W-:Y:S03]  /*81850*/  HMMA.16816.F32.BF16 R24, R8, R20, R24 ;  /* 0x000000140818723c */ /* 0x004fe60000041818 */
[----:B------:R-:W2:Y:S11]  /*81860*/  LDL.LU.64 R20, [R1+0x3950] ;  /* 0x0039500001147983 */ /* 0x000eb60000300a00 */
[----:B------:R-:W-:Y:S09]  /*81870*/  @!UPT UIADD3 URZ, URZ, URZ, URZ ;  /* 0x0000003f3f3ff290 */ /* 0x000ff2000fffe03f */
[----:B------:R-:W-:Y:S04]  /*81880*/  STL.64 [R1+0x3648], R26 ;  /* 0x0036481a01007387 */ /* 0x000fe80000100a00 */
[----:B------:R3:W-:Y:S02]  /*81890*/  STL.64 [R1+0x3640], R24 ;  /* 0x0036401801007387 */ /* 0x0007e40000100a00 */
[----:B---3--:R-:W-:Y:S02]  /*818a0*/  IMAD.MOV.U32 R24, RZ, RZ, R22 ;  /* 0x000000ffff187224 */ /* 0x008fe400078e0016 */
[----:B------:R-:W-:Y:S02]  /*818b0*/  IMAD.MOV.U32 R25, RZ, RZ, R23 ;  /* 0x000000ffff197224 */ /* 0x000fe400078e0017 */
[----:B--2---:R-:W-:-:S02]  /*818c0*/  IMAD.MOV.U32 R26, RZ, RZ, R20 ;  /* 0x000000ffff1a7224 */ /* 0x004fc400078e0014 */
[----:B------:R-:W-:Y:S01]  /*818d0*/  IMAD.MOV.U32 R27, RZ, RZ, R21 ;  /* 0x000000ffff1b7224 */ /* 0x000fe200078e0015 */
[----:B------:R-:W2:Y:S04]  /*818e0*/  LDL.LU R20, [R1+0x3948] ;  /* 0x0039480001147983 */ /* 0x000ea80000300800 */
[----:B------:R-:W2:Y:S04]  /*818f0*/  LDL.LU R21, [R1+0x3944] ;  /* 0x0039440001157983 */ /* 0x000ea80000300800 */
[----:B------:R4:W-:Y:S04]  /*81900*/  STL.64 [R1+0x38e8], R26 ;  /* 0x0038e81a01007387 */ /* 0x0009e80000100a00 */
[----:B------:R-:W2:Y:S04]  /*81910*/  LDL.LU R22, [R1+0x3940] ;  /* 0x0039400001167983 */ /* 0x000ea80000300800 */
[----:B------:R-:W2:Y:S01]  /*81920*/  LDL.LU R23, [R1+0x393c] ;  /* 0x00393c0001177983 */ /* 0x000ea20000300800 */
[----:B----4-:R-:W-:-:S03]  /*81930*/  IMAD.MOV.U32 R26, RZ, RZ, R19 ;  /* 0x000000ffff1a7224 */ /* 0x010fc600078e0013 */
[----:B------:R-:W3:Y:S01]  /*81940*/  LDL.LU R19, [R1+0x3938] ;  /* 0x0039380001137983 */ /* 0x000ee20000300800 */
[----:B------:R-:W-:-:S03]  /*81950*/  IMAD.MOV.U32 R27, RZ, RZ, R4 ;  /* 0x000000ffff1b7224 */ /* 0x000fc600078e0004 */
[----:B------:R-:W4:Y:S04]  /*81960*/  LDL.LU R4, [R1+0x3934] ;  /* 0x0039340001047983 */ /* 0x000f280000300800 */
[----:B------:R0:W-:Y:S04]  /*81970*/  STL.64 [R1+0x38f8], R26 ;  /* 0x0038f81a01007387 */ /* 0x0001e80000100a00 */
[----:B------:R-:W-:Y:S04]  /*81980*/  STL.64 [R1+0x38f0], R24 ;  /* 0x0038f01801007387 */ /* 0x000fe80000100a00 */
[----:B0-----:R-:W3:Y:S04]  /*81990*/  LDL.LU R26, [R1+0x3b8] ;  /* 0x0003b800011a7983 */ /* 0x001ee80000300800 */
[----:B------:R-:W3:Y:S01]  /*819a0*/  LDL.LU R27, [R1+0x3bc] ;  /* 0x0003bc00011b7983 */ /* 0x000ee20000300800 */
[----:B--2---:R-:W-:Y:S11]  /*819b0*/  HMMA.16816.F32.BF16 R20, R8, R16, R20 ;  /* 0x000000100814723c */ /* 0x004ff60000041814 */
[----:B------:R-:W-:Y:S11]  /*819c0*/  @!UPT UIADD3 URZ, URZ, URZ, URZ ;  /* 0x0000003f3f3ff290 */ /* 0x000ff6000fffe03f */
[----:B------:R-:W-:Y:S01]  /*819d0*/  @!UPT UIADD3 URZ, URZ, URZ, URZ ;  /* 0x0000003f3f3ff290 */ /* 0x000fe2000fffe03f */
[----:B------:R0:W-:Y:S04]  /*819e0*/  STL.64 [R1+0x3658], R22 ;  /* 0x0036581601007387 */ /* 0x0001e80000100a00 */
[----:B------:R1:W-:Y:S01]  /*819f0*/  STL.64 [R1+0x3650], R20 ;  /* 0x0036501401007387 */ /* 0x0003e20000100a00 */
[----:B0-----:R-:W-:Y:S02]  /*81a00*/  IMAD.MOV.U32 R22, RZ, RZ, R15 ;  /* 0x000000ffff167224 */ /* 0x001fe400078e000f */
[----:B------:R-:W-:Y:S02]  /*81a10*/  IMAD.MOV.U32 R23, RZ, RZ, R14 ;  /* 0x000000ffff177224 */ /* 0x000fe400078e000e */
[----:B-1----:R-:W-:Y:S02]  /*81a20*/  IMAD.MOV.U32 R20, RZ, RZ, R5 ;  /* 0x000000ffff147224 */ /* 0x002fe400078e0005 */
[----:B------:R-:W-:Y:S01]  /*81a30*/  IMAD.MOV.U32 R21, RZ, RZ, R6 ;  /* 0x000000ffff157224 */ /* 0x000fe200078e0006 */
[----:B------:R-:W4:Y:S04]  /*81a40*/  LDL.LU R5, [R1+0x3930] ;  /* 0x0039300001057983 */ /* 0x000f280000300800 */
[----:B------:R-:W4:Y:S04]  /*81a50*/  LDL.LU R6, [R1+0x392c] ;  /* 0x00392c0001067983 */ /* 0x000f280000300800 */
[----:B------:R-:W-:Y:S04]  /*81a60*/  STL.64 [R1+0x3908], R22 ;  /* 0x0039081601007387 */ /* 0x000fe80000100a00 */
[----:B------:R0:W-:Y:S02]  /*81a70*/  STL.64 [R1+0x3900], R20 ;  /* 0x0039001401007387 */ /* 0x0001e40000100a00 */
[----:B0-----:R-:W-:-:S02]  /*81a80*/  IMAD.MOV.U32 R20, RZ, RZ, R7 ;  /* 0x000000ffff147224 */ /* 0x001fc400078e0007 */
[----:B------:R-:W4:Y:S04]  /*81a90*/  LDL.LU R7, [R1+0x3928] ;  /* 0x0039280001077983 */ /* 0x000f280000300800 */
[----:B------:R-:W2:Y:S04]  /*81aa0*/  LDL.LU R21, [R1+0x1c4] ;  /* 0x0001c40001157983 */ /* 0x000ea80000300800 */
[----:B------:R-:W2:Y:S04]  /*81ab0*/  LDL.LU R22, [R1+0x1c8] ;  /* 0x0001c80001167983 */ /* 0x000ea80000300800 */
[----:B------:R-:W2:Y:S04]  /*81ac0*/  LDL.LU R23, [R1+0x1cc] ;  /* 0x0001cc0001177983 */ /* 0x000ea80000300800 */
[----:B---3--:R0:W-:Y:S04]  /*81ad0*/  STL.64 [R1+0x3638], R18 ;  /* 0x0036381201007387 */ /* 0x0081e80000100a00 */
[----:B0-----:R-:W3:Y:S04]  /*81ae0*/  LDL.LU R18, [R1+0x398] ;  /* 0x0003980001127983 */ /* 0x001ee80000300800 */
[----:B------:R-:W3:Y:S04]  /*81af0*/  LDL.LU R19, [R1+0x39c] ;  /* 0x00039c0001137983 */ /* 0x000ee80000300800 */
[----:B------:R-:W2:Y:S01]  /*81b00*/  LDL.LU.64 R14, [R1+0x3920] ;  /* 0x00392000010e7983 */ /* 0x000ea20000300a00 */
[----:B----4-:R-:W-:Y:S03]  /*81b10*/  HMMA.16816.F32.BF16 R4, R8, R12, R4 ;  /* 0x0000000c0804723c */ /* 0x010fe60000041804 */
[----:B------:R-:W4:Y:S04]  /*81b20*/  LDL.LU.64 R12, [R1+0x3918] ;  /* 0x00391800010c7983 */ /* 0x000f280000300a00 */
[----:B--2---:R-:W-:-:S02]  /*81b30*/  IMAD.MOV.U32 R8, RZ, RZ, R14 ;  /* 0x000000ffff087224 */ /* 0x004fc400078e000e */
[----:B------:R-:W4:Y:S01]  /*81b40*/  LDL.LU R14, [R1+0x3914] ;  /* 0x00391400010e7983 */ /* 0x000f220000300800 */
[----:B------:R-:W-:-:S03]  /*81b50*/  IMAD.MOV.U32 R9, RZ, RZ, R15 ;  /* 0x000000ffff097224 */ /* 0x000fc600078e000f */
[----:B------:R-:W4:Y:S04]  /*81b60*/  LDL.LU R15, [R1+0x3910] ;  /* 0x00391000010f7983 */ /* 0x000f280000300800 */
[----:B------:R-:W3:Y:S04]  /*81b70*/  LDL.LU R10, [R1+0x1a8] ;  /* 0x0001a800010a7983 */ /* 0x000ee80000300800 */
[----:B------:R-:W3:Y:S04]  /*81b80*/  LDL.LU R11, [R1+0x1ac] ;  /* 0x0001ac00010b7983 */ /* 0x000ee80000300800 */
[----:B------:R0:W-:Y:S04]  /*81b90*/  STL.64 [R1+0x3668], R6 ;  /* 0x0036680601007387 */ /* 0x0001e80000100a00 */
[----:B------:R-:W-:Y:S04]  /*81ba0*/  STL.64 [R1+0x3660], R4 ;  /* 0x0036600401007387 */ /* 0x000fe80000100a00 */
[----:B0-----:R-:W2:Y:S04]  /*81bb0*/  LDL.LU R6, [R1+0x3a8] ;  /* 0x0003a80001067983 */ /* 0x001ea80000300800 */
[----:B------:R-:W2:Y:S01]  /*81bc0*/  LDL.LU R7, [R1+0x3ac] ;  /* 0x0003ac0001077983 */ /* 0x000ea20000300800 */
[C---:B----4-:R-:W-:Y:S03]  /*81bd0*/  HMMA.16816.F32.BF16 R24, R12.reuse, R26, R20 ;  /* 0x0000001a0c18723c */ /* 0x050fe60000041814 */
[----:B------:R-:W4:Y:S04]  /*81be0*/  LDL.LU.64 R22, [R1+0x3908] ;  /* 0x0039080001167983 */ /* 0x000f280000300a00 */
[----:B------:R-:W4:Y:S11]  /*81bf0*/  LDL.LU.64 R20, [R1+0x3900] ;  /* 0x0039000001147983 */ /* 0x000f360000300a00 */
[----:B------:R-:W-:Y:S05]  /*81c00*/  @!UPT UIADD3 URZ, URZ, URZ, URZ ;  /* 0x0000003f3f3ff290 */ /* 0x000fea000fffe03f */
[----:B------:R-:W-:Y:S04]  /*81c10*/  STL.64 [R1+0x1c0], R24 ;  /* 0x0001c01801007387 */ /* 0x000fe80000100a00 */
[----:B------:R0:W-:Y:S04]  /*81c20*/  STL.64 [R1+0x1c8], R26 ;  /* 0x0001c81a01007387 */ /* 0x0001e80000100a00 */
[----:B0-----:R-:W2:Y:S04]  /*81c30*/  LDL.LU.64 R26, [R1+0x38f8] ;  /* 0x0038f800011a7983 */ /* 0x001ea80000300a00 */
[----:B------:R-:W2:Y:S01]  /*81c40*/  LDL.LU.64 R24, [R1+0x38f0] ;  /* 0x0038f00001187983 */ /* 0x000ea20000300a00 */
[C---:B---3--:R-:W-:Y:S08]  /*81c50*/  HMMA.16816.F32.BF16 R8, R12.reuse, R18, R8 ;  /* 0x000000120c08723c */ /* 0x048ff00000041808 */
[C---:B--2---:R-:W-:Y:S01]  /*81c60*/  HMMA.16816.F32.BF16 R4, R12.reuse, R6, R24 ;  /* 0x000000060c04723c */ /* 0x044fe20000041818 */
[----:B------:R-:W4:Y:S11]  /*81c70*/  LDL.LU.64 R26, [R1+0x38e8] ;  /* 0x0038e800011a7983 */ /* 0x000f360000300a00 */
[----:B------:R-:W-:Y:S11]  /*81c80*/  @!UPT UIADD3 URZ, URZ, URZ, URZ ;  /* 0x0000003f3f3ff290 */ /* 0x000ff6000fffe03f */
[----:B------:R-:W-:Y:S04]  /*81c90*/  STL.64 [R1+0x1b0], R4 ;  /* 0x0001b00401007387 */ /* 0x000fe80000100a00 */
[----:B------:R4:W-:Y:S02]  /*81ca0*/  STL.64 [R1+0x1b8], R6 ;  /* 0x0001b80601007387 */ /* 0x0009e40000100a00 */
[----:B----4-:R-:W-:Y:S02]  /*81cb0*/  HMMA.16816.F32.BF16 R4, R12, R26, R20 ;  /* 0x0000001a0c04723c */ /* 0x010fe40000041814 */
[----:B------:R-:W2:Y:S04]  /*81cc0*/  LDL.LU R26, [R1+0x1f8] ;  /* 0x0001f800011a7983 */ /* 0x000ea80000300800 */
[----:B------:R-:W-:Y:S04]  /*81cd0*/  STL.64 [R1+0x1a0], R8 ;  /* 0x0001a00801007387 */ /* 0x000fe80000100a00 */
[----:B------:R-:W-:Y:S11]  /*81ce0*/  STL.64 [R1+0x1a8], R10 ;  /* 0x0001a80a01007387 */ /* 0x000ff60000100a00 */
[----:B------:R-:W-:Y:S02]  /*81cf0*/  @!UPT UIADD3 URZ, URZ, URZ, URZ ;  /* 0x0000003f3f3ff290 */ /* 0x000fe4000fffe03f */
[----:B------:R-:W-:Y:S04]  /*81d00*/  STL.64 [R1+0x190], R4 ;  /* 0x0001900401007387 */ /* 0x000fe80000100a00 */
[----:B------:R0:W-:Y:S04]  /*81d10*/  STL.64 [R1+0x198], R6 ;  /* 0x0001980601007387 */ /* 0x0001e80000100a00 */
[----:B------:R-:W2:Y:S01]  /*81d20*/  LDL.LU R27, [R1+0x1fc] ;  /* 0x0001fc00011b7983 */ /* 0x000ea20000300800 */
[----:B------:R-:W-:Y:S02]  /*81d30*/  IMAD.MOV.U32 R22, RZ, RZ, R28 ;  /* 0x000000ffff167224 */ /* 0x000fe400078e001c */
[----:B------:R-:W-:Y:S01]  /*81d40*/  IMAD.MOV.U32 R23, RZ, RZ, R29 ;  /* 0x000000ffff177224 */ /* 0x000fe200078e001d */
[----:B--2---:R-:W-:Y:S04]  /*81d50*/  STL.64 [R1+0x3670], R26 ;  /* 0x0036701a01007387 */ /* 0x004fe80000100a00 */
[----:B------:R-:W2:Y:S04]  /*81d60*/  LDL.LU R20, [R1] ;  /* 0x0000000001147983 */ /* 0x000ea80000300800 */
[----:B------:R-:W2:Y:S04]  /*81d70*/  LDL.LU R21, [R1+0x4] ;  /* 0x0000040001157983 */ /* 0x000ea80000300800 */
[----:B------:R-:W3:Y:S04]  /*81d80*/  LDL.LU R28, [R1+0x38e4] ;  /* 0x0038e400011c7983 */ /* 0x000ee80000300800 */
[----:B------:R-:W4:Y:S04]  /*81d90*/  LDL.LU R29, [R1+0x38e0] ;  /* 0x0038e000011d7983 */ /* 0x000f280000300800 */
[----:B------:R1:W-:Y:S04]  /*81da0*/  STL.64 [R1+0x3680], R22 ;  /* 0x0036801601007387 */ /* 0x0003e80000100a00 */
[----:B--2---:R-:W-:Y:S04]  /*81db0*/  STL.64 [R1+0x3678], R20 ;  /* 0x0036781401007387 */ /* 0x004fe80000100a00 */
[----:B0-----:R-:W2:Y:S04]  /*81dc0*/  LDL.LU R6, [R1+0x208] ;  /* 0x0002080001067983 */ /* 0x001ea80000300800 */
[----:B------:R-:W2:Y:S04]  /*81dd0*/  LDL.LU R7, [R1+0x20c] ;  /* 0x00020c0001077983 */ /* 0x000ea80000300800 */
[----:B--2---:R4:W-:Y:S04]  /*81de0*/  STL.64 [R1+0x3688], R6 ;  /* 0x0036880601007387 */ /* 0x0049e80000100a00 */
[----:B-1----:R-:W2:Y:S04]  /*81df0*/  LDL.LU R22, [R1+0x218] ;  /* 0x0002180001167983 */ /* 0x002ea80000300800 */
[----:B------:R-:W2:Y:S01]  /*81e00*/  LDL.LU R23, [R1+0x21c] ;  /* 0x00021c0001177983 */ /* 0x000ea20000300800 */
[----:B----4-:R-:W-:-:S03]  /*81e10*/  IMAD.MOV.U32 R6, RZ, RZ, R29 ;  /* 0x000000ffff067224 */ /* 0x010fc600078e001d */
[----:B--2---:R0:W-:Y:S04]  /*81e20*/  STL.64 [R1+0x3690], R22 ;  /* 0x0036901601007387 */ /* 0x0041e80000100a00 */
[----:B------:R-:W2:Y:S04]  /*81e30*/  LDL.LU R4, [R1+0x20] ;  /* 0x0000200001047983 */ /* 0x000ea80000300800 */
[----:B------:R-:W2:Y:S01]  /*81e40*/  LDL.LU R5, [R1+0x24] ;  /* 0x0000240001057983 */ /* 0x000ea20000300800 */
[----:B---3--:R-:W-:-:S03]  /*81e50*/  IMAD.MOV.U32 R7, RZ, RZ, R28 ;  /* 0x000000ffff077224 */ /* 0x008fc600078e001c */
[----:B------:R-:W3:Y:S04]  /*81e60*/  LDL.LU R29, [R1+0x38dc] ;  /* 0x0038dc00011d7983 */ /* 0x000ee80000300800 */
[----:B------:R-:W4:Y:S04]  /*81e70*/  LDL.LU R28, [R1+0x38d8] ;  /* 0x0038d800011c7983 */ /* 0x000f280000300800 */
[----:B------:R-:W-:Y:S04]  /*81e80*/  STL.64 [R1+0x36a0], R6 ;  /* 0x0036a00601007387 */ /* 0x000fe80000100a00 */
[----:B--2---:R1:W-:Y:S04]  /*81e90*/  STL.64 [R1+0x3698], R4 ;  /* 0x0036980401007387 */ /* 0x0043e80000100a00 */
[----:B0-----:R-:W2:Y:S04]  /*81ea0*/  LDL.LU R22, [R1+0x228] ;  /* 0x0002280001167983 */ /* 0x001ea80000300800 */
[----:B------:R-:W2:Y:S04]  /*81eb0*/  LDL.LU R23, [R1+0x22c] ;  /* 0x00022c0001177983 */ /* 0x000ea80000300800 */
[----:B--2---:R0:W-:Y:S04]  /*81ec0*/  STL.64 [R1+0x36a8], R22 ;  /* 0x0036a81601007387 */ /* 0x0041e80000100a00 */
[----:B-1----:R-:W2:Y:S04]  /*81ed0*/  LDL.LU R4, [R1+0x30] ;  /* 0x0000300001047983 */ /* 0x002ea80000300800 */
[----:B------:R-:W2:Y:S04]  /*81ee0*/  LDL.LU R5, [R1+0x34] ;  /* 0x0000340001057983 */ /* 0x000ea80000300800 */
[----:B------:R-:W2:Y:S04]  /*81ef0*/  LDL.LU R6, [R1+0x38] ;  /* 0x0000380001067983 */ /* 0x000ea80000300800 */
[----:B------:R-:W2:Y:S04]  /*81f00*/  LDL.LU R7, [R1+0x3c] ;  /* 0x00003c0001077983 */ /* 0x000ea80000300800 */
[----:B--2---:R4:W-:Y:S04]  /*81f10*/  STL.64 [R1+0x36b8], R6 ;  /* 0x0036b80601007387 */ /* 0x0049e80000100a00 */
[----:B------:R1:W-:Y:S04]  /*81f20*/  STL.64 [R1+0x36b0], R4 ;  /* 0x0036b00401007387 */ /* 0x0003e80000100a00 */
[----:B0-----:R-:W2:Y:S04]  /*81f30*/  LDL.LU R22, [R1+0x238] ;  /* 0x0002380001167983 */ /* 0x001ea80000300800 */
[----:B------:R-:W2:Y:S01]  /*81f40*/  LDL.LU R23, [R1+0x23c] ;  /* 0x00023c0001177983 */ /* 0x000ea20000300800 */
[----:B----4-:R-:W-:-:S02]  /*81f50*/  IMAD.MOV.U32 R6, RZ, RZ, R28 ;  /* 0x000000ffff067224 */ /* 0x010fc400078e001c */
[----:B---3--:R-:W-:Y:S01]  /*81f60*/  IMAD.MOV.U32 R7, RZ, RZ, R29 ;  /* 0x000000ffff077224 */ /* 0x008fe200078e001d */
[----:B--2---:R0:W-:Y:S04]  /*81f70*/  STL.64 [R1+0x36c0], R22 ;  /* 0x0036c01601007387 */ /* 0x0041e80000100a00 */
[----:B-1----:R-:W2:Y:S04]  /*81f80*/  LDL.LU R4, [R1+0x40] ;  /* 0x0000400001047983 */ /* 0x002ea80000300800 */
[----:B------:R-:W2:Y:S04]  /*81f90*/  LDL.LU R5, [R1+0x44] ;  /* 0x0000440001057983 */ /* 0x000ea80000300800 */
[----:B------:R-:W3:Y:S04]  /*81fa0*/  LDL.LU R28, [R1+0x38d4] ;  /* 0x0038d400011c7983 */ /* 0x000ee80000300800 */
[----:B------:R-:W4:Y:S04]  /*81fb0*/  LDL.LU R29, [R1+0x38d0] ;  /* 0x0038d000011d7983 */ /* 0x000f280000300800 */
[----:B------:R-:W-:Y:S04]  /*81fc0*/  STL.64 [R1+0x36d0], R6 ;  /* 0x0036d00601007387 */ /* 0x000fe80000100a00 */
        /* <DEDUP_REMOVED lines=11> */
[----:B0-----:R-:W2:Y:S04]  /*82080*/  LDL.LU R22, [R1+0x268] ;  /* 0x0002680001167983 */ /* 0x001ea80000300800 */
[----:B------:R-:W2:Y:S04]  /*82090*/  LDL.LU R23, [R1+0x26c] ;  /* 0x00026c0001177983 */ /* 0x000ea80000300800 */
[----:B--2---:R-:W-:Y:S04]  /*820a0*/  STL.64 [R1+0x3708], R22 ;  /* 0x0037081601007387 */ /* 0x004fe80000100a00 */
[----:B------:R4:W-:Y:S04]  /*820b0*/  STL.64 [R1+0x36e8], R6 ;  /* 0x0036e80601007387 */ /* 0x0009e80000100a00 */
[----:B------:R0:W-:Y:S01]  /*820c0*/  STL.64 [R1+0x36e0], R4 ;  /* 0x0036e00401007387 */ /* 0x0001e20000100a00 */
[----:B----4-:R-:W-:-:S02]  /*820d0*/  IMAD.MOV.U32 R6, RZ, RZ, R29 ;  /* 0x000000ffff067224 */ /* 0x010fc400078e001d */
[----:B---3--:R-:W-:Y:S01]  /*820e0*/  IMAD.MOV.U32 R7, RZ, RZ, R28 ;  /* 0x000000ffff077224 */ /* 0x008fe200078e001c */
[----:B0-----:R-:W2:Y:S04]  /*820f0*/  LDL.LU R4, [R1+0x60] ;  /* 0x0000600001047983 */ /* 0x001ea80000300800 */
[----:B------:R-:W2:Y:S04]  /*82100*/  LDL.LU R5, [R1+0x64] ;  /* 0x0000640001057983 */ /* 0x000ea80000300800 */
[----:B------:R-:W3:Y:S04]  /*82110*/  LDL.LU R29, [R1+0x38cc] ;  /* 0x0038cc00011d7983 */ /* 0x000ee80000300800 */
[----:B------:R-:W4:Y:S04]  /*82120*/  LDL.LU R28, [R1+0x38c8] ;  /* 0x0038c800011c7983 */ /* 0x000f280000300800 */
        /* <DEDUP_REMOVED lines=65> */
[----:B--2---:R-:W-:Y:S01]  /*82540*/  STL.64 [R1+0x37c8], R22 ;  /* 0x0037c81601007387 */ /* 0x004fe20000100a00 */
[----:B------:R-:W-:Y:S02]  /*82550*/  STL.64 [R1+0x3790], R6 ;  /* 0x0037900601007387 */ /* 0x000fe40000100a00 */
[----:B------:R0:W-:Y:S02]  /*82560*/  STL.64 [R1+0x3788], R4 ;  /* 0x0037880401007387 */ /* 0x0001e40000100a00 */
[----:B0-----:R-:W2:Y:S01]  /*82570*/  LDL.LU R4, [R1+0xd0] ;  /* 0x0000d00001047983 */ /* 0x001ea20000300800 */
[----:B------:R-:W2:Y:S02]  /*82580*/  LDL.LU R5, [R1+0xd4] ;  /* 0x0000d40001057983 */ /* 0x000ea40000300800 */
[----:B------:R-:W2:Y:S02]  /*82590*/  LDL.LU R6, [R1+0xd8] ;  /* 0x0000d80001067983 */ /* 0x000ea40000300800 */
[----:B------:R-:W2:Y:S01]  /*825a0*/  LDL.LU R7, [R1+0xdc] ;  /* 0x0000dc0001077983 */ /* 0x000ea20000300800 */
[----:B------:R-:W2:Y:S01]  /*825b0*/  LDL.LU R22, [R1+0x2f8] ;  /* 0x0002f80001167983 */ /* 0x000ea20000300800 */
[----:B------:R-:W2:Y:S03]  /*825c0*/  LDL.LU R23, [R1+0x2fc] ;  /* 0x0002fc0001177983 */ /* 0x000ea60000300800 */
[----:B--2---:R-:W-:Y:S01]  /*825d0*/  STL.64 [R1+0x37e0], R22 ;  /* 0x0037e01601007387 */ /* 0x004fe20000100a00 */
[----:B------:R4:W-:Y:S02]  /*825e0*/  STL.64 [R1+0x37a8], R6 ;  /* 0x0037a80601007387 */ /* 0x0009e40000100a00 */
[----:B------:R0:W-:Y:S02]  /*825f0*/  STL.64 [R1+0x37a0], R4 ;  /* 0x0037a00401007387 */ /* 0x0001e40000100a00 */
[----:B----4-:R-:W-:Y:S01]  /*82600*/  IMAD.MOV.U32 R6, RZ, RZ, R29 ;  /* 0x000000ffff067224 */ /* 0x010fe200078e001d */
[----:B0-----:R-:W2:Y:S01]  /*82610*/  LDL.LU R4, [R1+0xe0] ;  /* 0x0000e00001047983 */ /* 0x001ea20000300800 */
[----:B------:R-:W2:Y:S02]  /*82620*/  LDL.LU R5, [R1+0xe4] ;  /* 0x0000e40001057983 */ /* 0x000ea40000300800 */
[----:B------:R-:W4:Y:S02]  /*82630*/  LDL.LU R29, [R1+0x38ac] ;  /* 0x0038ac00011d7983 */ /* 0x000f240000300800 */
[----:B---3--:R-:W-:-:S02]  /*82640*/  IMAD.MOV.U32 R7, RZ, RZ, R28 ;  /* 0x000000ffff077224 */ /* 0x008fc400078e001c */
[----:B------:R-:W3:Y:S01]  /*82650*/  LDL.LU R28, [R1+0x38a8] ;  /* 0x0038a800011c7983 */ /* 0x000ee20000300800 */
[----:B------:R-:W2:Y:S02]  /*82660*/  LDL.LU R22, [R1+0x308] ;  /* 0x0003080001167983 */ /* 0x000ea40000300800 */
[----:B------:R-:W2:Y:S02]  /*82670*/  LDL.LU R23, [R1+0x30c] ;  /* 0x00030c0001177983 */ /* 0x000ea40000300800 */
[----:B--2---:R0:W-:Y:S04]  /*82680*/  STL.64 [R1+0x37f8], R22 ;  /* 0x0037f81601007387 */ /* 0x0041e80000100a00 */
[----:B0-----:R-:W2:Y:S01]  /*82690*/  LDL.LU R22, [R1+0x318] ;  /* 0x0003180001167983 */ /* 0x001ea20000300800 */
[----:B------:R-:W2:Y:S03]  /*826a0*/  LDL.LU R23, [R1+0x31c] ;  /* 0x00031c0001177983 */ /* 0x000ea60000300800 */
        /* <DEDUP_REMOVED lines=9> */
[----:B--2---:R0:W-:Y:S01]  /*82740*/  STL.64 [R1+0x3818], R10 ;  /* 0x0038180a01007387 */ /* 0x0041e20000100a00 */
[----:B------:R-:W2:Y:S02]  /*82750*/  LDL.LU R20, [R1+0x130] ;  /* 0x0001300001147983 */ /* 0x000ea40000300800 */
[----:B------:R-:W2:Y:S02]  /*82760*/  LDL.LU R21, [R1+0x134] ;  /* 0x0001340001157983 */ /* 0x000ea40000300800 */
[----:B------:R-:W2:Y:S01]  /*82770*/  LDL.LU R22, [R1+0x138] ;  /* 0x0001380001167983 */ /* 0x000ea20000300800 */
[----:B------:R-:W2:Y:S04]  /*82780*/  LDL.LU R23, [R1+0x13c] ;  /* 0x00013c0001177983 */ /* 0x000ea80000300800 */
[----:B--2---:R-:W-:Y:S01]  /*82790*/  STL.64 [R1+0x3828], R22 ;  /* 0x0038281601007387 */ /* 0x004fe20000100a00 */
[----:B------:R1:W-:Y:S02]  /*827a0*/  STL.64 [R1+0x3820], R20 ;  /* 0x0038201401007387 */ /* 0x0003e40000100a00 */
[----:B0-----:R-:W2:Y:S02]  /*827b0*/  LDL.LU R10, [R1+0x338] ;  /* 0x00033800010a7983 */ /* 0x001ea40000300800 */
[----:B------:R-:W2:Y:S02]  /*827c0*/  LDL.LU R11, [R1+0x33c] ;  /* 0x00033c00010b7983 */ /* 0x000ea40000300800 */
[----:B--2---:R0:W-:Y:S01]  /*827d0*/  STL.64 [R1+0x3830], R10 ;  /* 0x0038300a01007387 */ /* 0x0041e20000100a00 */
[----:B-1----:R-:W2:Y:S02]  /*827e0*/  LDL.LU R20, [R1+0x140] ;  /* 0x0001400001147983 */ /* 0x002ea40000300800 */
        /* <DEDUP_REMOVED lines=13> */
[----:B------:R-:W-:Y:S02]  /*828c0*/  STL.64 [R1+0x3850], R20 ;  /* 0x0038501401007387 */ /* 0x000fe40000100a00 */
[----:B0-----:R-:W2:Y:S02]  /*828d0*/  LDL.LU R10, [R1+0x358] ;  /* 0x00035800010a7983 */ /* 0x001ea40000300800 */
[----:B------:R-:W2:Y:S02]  /*828e0*/  LDL.LU R11, [R1+0x35c] ;  /* 0x00035c00010b7983 */ /* 0x000ea40000300800 */
[----:B--2---:R0:W-:Y:S04]  /*828f0*/  STL.64 [R1+0x3860], R10 ;  /* 0x0038600a01007387 */ /* 0x0041e80000100a00 */
[----:B0-----:R-:W2:Y:S01]  /*82900*/  LDL.LU R10, [R1+0x368] ;  /* 0x00036800010a7983 */ /* 0x001ea20000300800 */
[----:B------:R-:W2:Y:S03]  /*82910*/  LDL.LU R11, [R1+0x36c] ;  /* 0x00036c00010b7983 */ /* 0x000ea60000300800 */
[----:B--2---:R0:W-:Y:S01]  /*82920*/  STL.64 [R1+0x3878], R10 ;  /* 0x0038780a01007387 */ /* 0x0041e20000100a00 */
[----:B------:R-:W2:Y:S02]  /*82930*/  LDL.LU R20, [R1+0x160] ;  /* 0x0001600001147983 */ /* 0x000ea40000300800 */
[----:B------:R-:W2:Y:S02]  /*82940*/  LDL.LU R21, [R1+0x164] ;  /* 0x0001640001157983 */ /* 0x000ea40000300800 */
[----:B------:R-:W2:Y:S01]  /*82950*/  LDL.LU R22, [R1+0x168] ;  /* 0x0001680001167983 */ /* 0x000ea20000300800 */
[----:B------:R-:W2:Y:S04]  /*82960*/  LDL.LU R23, [R1+0x16c] ;  /* 0x00016c0001177983 */ /* 0x000ea80000300800 */
[----:B0-----:R-:W3:Y:S01]  /*82970*/  LDL.LU R10, [R1+0x378] ;  /* 0x00037800010a7983 */ /* 0x001ee20000300800 */
[----:B------:R-:W3:Y:S03]  /*82980*/  LDL.LU R11, [R1+0x37c] ;  /* 0x00037c00010b7983 */ /* 0x000ee60000300800 */
[----:B--2---:R-:W-:Y:S01]  /*82990*/  STL.64 [R1+0x3870], R22 ;  /* 0x0038701601007387 */ /* 0x004fe20000100a00 */
[----:B------:R0:W-:Y:S03]  /*829a0*/  STL.64 [R1+0x3868], R20 ;  /* 0x0038681401007387 */ /* 0x0001e60000100a00 */
[----:B0-----:R-:W2:Y:S01]  /*829b0*/  LDL.LU R20, [R1+0x170] ;  /* 0x0001700001147983 */ /* 0x001ea20000300800 */
[----:B------:R-:W2:Y:S02]  /*829c0*/  LDL.LU R21, [R1+0x174] ;  /* 0x0001740001157983 */ /* 0x000ea40000300800 */
[----:B------:R-:W2:Y:S02]  /*829d0*/  LDL.LU R22, [R1+0x178] ;  /* 0x0001780001167983 */ /* 0x000ea40000300800 */
[----:B------:R-:W2:Y:S02]  /*829e0*/  LDL.LU R23, [R1+0x17c] ;  /* 0x00017c0001177983 */ /* 0x000ea40000300800 */
[----:B--2---:R-:W-:Y:S01]  /*829f0*/  STL.64 [R1+0x3888], R22 ;  /* 0x0038881601007387 */ /* 0x004fe20000100a00 */
[----:B------:R0:W-:Y:S03]  /*82a00*/  STL.64 [R1+0x3880], R20 ;  /* 0x0038801401007387 */ /* 0x0001e60000100a00 */
[----:B0-----:R-:W2:Y:S01]  /*82a10*/  LDL.LU R20, [R1+0x180] ;  /* 0x0001800001147983 */ /* 0x001ea20000300800 */
[----:B------:R-:W2:Y:S02]  /*82a20*/  LDL.LU R21, [R1+0x184] ;  /* 0x0001840001157983 */ /* 0x000ea40000300800 */
[----:B------:R-:W2:Y:S02]  /*82a30*/  LDL.LU R22, [R1+0x188] ;  /* 0x0001880001167983 */ /* 0x000ea40000300800 */
[----:B------:R-:W2:Y:S01]  /*82a40*/  LDL.LU R23, [R1+0x18c] ;  /* 0x00018c0001177983 */ /* 0x000ea20000300800 */
[----:B------:R-:W-:Y:S01]  /*82a50*/  STL.64 [R1+0x37d8], R6 ;  /* 0x0037d80601007387 */ /* 0x000fe20000100a00 */
[----:B------:R0:W-:Y:S03]  /*82a60*/  STL.64 [R1+0x37d0], R4 ;  /* 0x0037d00401007387 */ /* 0x0001e60000100a00 */
[----:B0-----:R-:W2:Y:S01]  /*82a70*/  LDL.LU R4, [R1+0x100] ;  /* 0x0001000001047983 */ /* 0x001ea20000300800 */
[----:B------:R-:W2:Y:S02]  /*82a80*/  LDL.LU R5, [R1+0x104] ;  /* 0x0001040001057983 */ /* 0x000ea40000300800 */
[----:B---3--:R-:W-:-:S02]  /*82a90*/  IMAD.MOV.U32 R6, RZ, RZ, R28 ;  /* 0x000000ffff067224 */ /* 0x008fc400078e001c */
[----:B----4-:R-:W-:Y:S01]  /*82aa0*/  IMAD.MOV.U32 R7, RZ, RZ, R29 ;  /* 0x000000ffff077224 */ /* 0x010fe200078e001d */
[----:B------:R-:W3:Y:S01]  /*82ab0*/  LDL.LU R28, [R1+0x38a4] ;  /* 0x0038a400011c7983 */ /* 0x000ee20000300800 */
[----:B------:R-:W4:Y:S03]  /*82ac0*/  LDL.LU R29, [R1+0x38a0] ;  /* 0x0038a000011d7983 */ /* 0x000f260000300800 */
[----:B------:R-:W-:Y:S04]  /*82ad0*/  STL.64 [R1+0x37f0], R6 ;  /* 0x0037f00601007387 */ /* 0x000fe80000100a00 */
[----:B--2---:R0:W-:Y:S04]  /*82ae0*/  STL.64 [R1+0x37e8], R4 ;  /* 0x0037e80401007387 */ /* 0x0041e80000100a00 */
[----:B0-----:R-:W2:Y:S01]  /*82af0*/  LDL.LU R4, [R1+0x110] ;  /* 0x0001100001047983 */ /* 0x001ea20000300800 */
[----:B------:R-:W2:Y:S02]  /*82b00*/  LDL.LU R5, [R1+0x114] ;  /* 0x0001140001057983 */ /* 0x000ea40000300800 */
[----:B------:R-:W2:Y:S02]  /*82b10*/  LDL.LU R6, [R1+0x118] ;  /* 0x0001180001067983 */ /* 0x000ea40000300800 */
[----:B------:R-:W2:Y:S01]  /*82b20*/  LDL.LU R7, [R1+0x11c] ;  /* 0x00011c0001077983 */ /* 0x000ea20000300800 */
[----:B------:R-:W-:Y:S01]  /*82b30*/  HMMA.16816.F32.BF16 R8, R12, R10, R20 ;  /* 0x0000000a0c08723c */ /* 0x000fe20000041814 */
[----:B------:R-:W-:-:S02]  /*82b40*/  IMAD.MOV.U32 R25, RZ, RZ, R2 ;  /* 0x000000ffff197224 */ /* 0x000fc400078e0002 */
[----:B------:R-:W-:Y:S01]  /*82b50*/  IMAD.MOV.U32 R26, RZ, RZ, R3 ;  /* 0x000000ffff1a7224 */ /* 0x000fe200078e0003 */
[----:B--2---:R3:W-:Y:S01]  /*82b60*/  STL.64 [R1+0x3808], R6 ;  /* 0x0038080601007387 */ /* 0x0047e20000100a00 */
[----:B------:R0:W-:Y:S02]  /*82b70*/  STL.64 [R1+0x3800], R4 ;  /* 0x0038000401007387 */ /* 0x0001e40000100a00 */
[----:B---3--:R-:W-:Y:S01]  /*82b80*/  IMAD.MOV.U32 R6, RZ, RZ, R28 ;  /* 0x000000ffff067224 */ /* 0x008fe200078e001c */
[----:B0-----:R-:W2:Y:S01]  /*82b90*/  LDL.LU R4, [R1+0x120] ;  /* 0x0001200001047983 */ /* 0x001ea20000300800 */
[----:B----4-:R-:W-:Y:S02]  /*82ba0*/  IMAD.MOV.U32 R5, RZ, RZ, R29 ;  /* 0x000000ffff057224 */ /* 0x010fe400078e001d */
[----:B------:R-:W3:Y:S02]  /*82bb0*/  LDL.LU R29, [R1+0x389c] ;  /* 0x00389c00011d7983 */ /* 0x000ee40000300800 */
[----:B------:R-:W4:Y:S01]  /*82bc0*/  LDL.LU R28, [R1+0x3898] ;  /* 0x00389800011c7983 */ /* 0x000f220000300800 */
[----:B------:R-:W2:Y:S01]  /*82bd0*/  LDL.LU R7, [R1+0x12c] ;  /* 0x00012c0001077983 */ /* 0x000ea20000300800 */
[----:B------:R-:W2:Y:S02]  /*82be0*/  LDL.LU R24, [R1+0x10] ;  /* 0x0000100001187983 */ /* 0x000ea40000300800 */
[----:B------:R-:W2:Y:S02]  /*82bf0*/  LDL.LU R2, [R1+0x3894] ;  /* 0x0038940001027983 */ /* 0x000ea40000300800 */
[----:B------:R-:W2:Y:S01]  /*82c00*/  LDL.LU R3, [R1+0x3890] ;  /* 0x0038900001037983 */ /* 0x000ea20000300800 */
[----:B------:R-:W2:Y:S01]  /*82c10*/  LDL.LU.64 R22, [R1+0x3888] ;  /* 0x0038880001167983 */ /* 0x000ea20000300a00 */
[----:B------:R-:W2:Y:S02]  /*82c20*/  LDL.LU.64 R20, [R1+0x3880] ;  /* 0x0038800001147983 */ /* 0x000ea40000300a00 */
[----:B------:R-:W-:Y:S02]  /*82c30*/  STL.64 [R1+0x180], R8 ;  /* 0x0001800801007387 */ /* 0x000fe40000100a00 */
[----:B------:R0:W-:Y:S02]  /*82c40*/  STL.64 [R1+0x188], R10 ;  /* 0x0001880a01007387 */ /* 0x0001e40000100a00 */
[----:B0-----:R-:W2:Y:S02]  /*82c50*/  LDL.LU.64 R10, [R1+0x3878] ;  /* 0x00387800010a7983 */ /* 0x001ea40000300a00 */
[----:B--2---:R-:W-:Y:S02]  /*82c60*/  HMMA.16816.F32.BF16 R8, R12, R10, R20 ;  /* 0x0000000a0c08723c */ /* 0x004fe40000041814 */
[----:B------:R-:W2:Y:S01]  /*82c70*/  LDL.LU.64 R22, [R1+0x3870] ;  /* 0x0038700001167983 */ /* 0x000ea20000300a00 */
[----:B---3--:R-:W-:-:S02]  /*82c80*/  IMAD.MOV.U32 R18, RZ, RZ, R29 ;  /* 0x000000ffff127224 */ /* 0x008fc400078e001d */
[----:B----4-:R-:W-:Y:S02]  /*82c90*/  IMAD.MOV.U32 R19, RZ, RZ, R28 ;  /* 0x000000ffff137224 */ /* 0x010fe400078e001c */
[----:B------:R-:W2:Y:S11]  /*82ca0*/  LDL.LU.64 R20, [R1+0x3868] ;  /* 0x0038680001147983 */ /* 0x000eb60000300a00 */
[----:B------:R-:W-:Y:S05]  /*82cb0*/  @!UPT UIADD3 URZ, URZ, URZ, URZ ;  /* 0x0000003f3f3ff290 */ /* 0x000fea000fffe03f */
[----:B------:R2:W-:Y:S01]  /*82cc0*/  STL.64 [R1+0x170], R8 ;  /* 0x0001700801007387 */ /* 0x0005e20000100a00 */
[----:B------:R-:W-:Y:S02]  /*82cd0*/  IMAD.MOV.U32 R29, RZ, RZ, R10 ;  /* 0x000000ffff1d7224 */ /* 0x000fe400078e000a */
[----:B------:R-:W-:Y:S02]  /*82ce0*/  IMAD.MOV.U32 R28, RZ, RZ, R11 ;  /* 0x000000ffff1c7224 */ /* 0x000fe400078e000b */
[----:B------:R-:W2:Y:S03]  /*82cf0*/  LDL.LU.64 R10, [R1+0x3860] ;  /* 0x00386000010a7983 */ /* 0x000ea60000300a00 */
[----:B------:R-:W-:Y:S02]  /*82d00*/  STL [R1+0x35f4], R28 ;  /* 0x0035f41c01007387 */ /* 0x000fe40000100800 */
[----:B------:R-:W-:Y:S01]  /*82d10*/  STL [R1+0x35f0], R29 ;  /* 0x0035f01d01007387 */ /* 0x000fe20000100800 */
[C---:B--2---:R-:W-:Y:S01]  /*82d20*/  HMMA.16816.F32.BF16 R8, R12.reuse, R10, R20 ;  /* 0x0000000a0c08723c */ /* 0x044fe20000041814 */
[----:B------:R-:W2:Y:S01]  /*82d30*/  LDL.LU.64 R22, [R1+0x3858] ;  /* 0x0038580001167983 */ /* 0x000ea20000300a00 */
[----:B------:R-:W2:Y:S11]  /*82d40*/  LDL.LU.64 R20, [R1+0x3850] ;  /* 0x0038500001147983 */ /* 0x000eb60000300a00 */
[----:B------:R-:W-:Y:S10]  /*82d50*/  @!UPT UIADD3 URZ, URZ, URZ, URZ ;  /* 0x0000003f3f3ff290 */ /* 0x000ff4000fffe03f */
[----:B------:R-:W-:Y:S01]  /*82d60*/  STL.64 [R1+0x160], R8 ;  /* 0x0001600801007387 */ /* 0x000fe20000100a00 */
[----:B------:R0:W-:Y:S03]  /*82d70*/  STL.64 [R1+0x168], R10 ;  /* 0x0001680a01007387 */ /* 0x0001e60000100a00 */
[----:B0-----:R-:W2:Y:S02]  /*82d80*/  LDL.LU.64 R10, [R1+0x3848] ;  /* 0x00384800010a7983 */ /* 0x001ea40000300a00 */
[C---:B--2---:R-:W-:Y:S02]  /*82d90*/  HMMA.16816.F32.BF16 R8, R12.reuse, R10, R20 ;  /* 0x0000000a0c08723c */ /* 0x044fe40000041814 */
[----:B------:R-:W2:Y:S01]  /*82da0*/  LDL.LU.64 R22, [R1+0x3840] ;  /* 0x0038400001167983 */ /* 0x000ea20000300a00 */
[----:B------:R-:W2:Y:S11]  /*82db0*/  LDL.LU.64 R20, [R1+0x3838] ;  /* 0x0038380001147983 */ /* 0x000eb60000300a00 */
[----:B------:R-:W-:Y:S09]  /*82dc0*/  @!UPT UIADD3 URZ, URZ, URZ, URZ ;  /* 0x0000003f3f3ff290 */ /* 0x000ff2000fffe03f */
        /* <DEDUP_REMOVED lines=11> */
[----:B------:R-:W2:Y:S11]  /*82e80*/  LDL.LU.64 R22, [R1+0x3810] ;  /* 0x0038100001167983 */ /* 0x000eb60000300a00 */
[----:B------:R-:W-:Y:S10]  /*82e90*/  @!UPT UIADD3 URZ, URZ, URZ, URZ ;  /* 0x0000003f3f3ff290 */ /* 0x000ff4000fffe03f */
[----:B------:R-:W-:Y:S01]  /*82ea0*/  STL.64 [R1+0x130], R8 ;  /* 0x0001300801007387 */ /* 0x000fe20000100a00 */
[----:B------:R0:W-:Y:S03]  /*82eb0*/  STL.64 [R1+0x138], R10 ;  /* 0x0001380a01007387 */ /* 0x0001e60000100a00 */
[----:B0-----:R-:W3:Y:S01]  /*82ec0*/  LDL R11, [R1+0x9e0] ;  /* 0x0009e000010b7983 */ /* 0x001ee20000100800 */
[C---:B--2---:R-:W-:Y:S03]  /*82ed0*/  HMMA.16816.F32.BF16 R20, R12.reuse, R22, R4 ;  /* 0x000000160c14723c */ /* 0x044fe60000041804 */
[----:B------:R-:W2:Y:S01]  /*82ee0*/  LDL.LU.64 R6, [R1+0x3808] ;  /* 0x0038080001067983 */ /* 0x000ea20000300a00 */
[----:B------:R-:W2:Y:S11]  /*82ef0*/  LDL.LU.64 R4, [R1+0x3800] ;  /* 0x0038000001047983 */ /* 0x000eb60000300a00 */
[----:B------:R-:W-:Y:S08]  /*82f00*/  @!UPT UIADD3 URZ, URZ, URZ, URZ ;  /* 0x0000003f3f3ff290 */ /* 0x000ff0000fffe03f */
        /* <DEDUP_REMOVED lines=107> */
[----:B0-----:R-:W2:Y:S01]  /*835c0*/  LDL.LU.64 R22, [R1+0x3690] ;  /* 0x0036900001167983 */ /* 0x001ea20000300a00 */
[----:B------:R-:W-:Y:S01]  /*835d0*/  IMAD.MOV.U32 R27, RZ, RZ, R0 ;  /* 0x000000ffff1b7224 */ /* 0x000fe200078e0000 */
[C---:B--2---:R-:W-:Y:S02]  /*835e0*/  HMMA.16816.F32.BF16 R20, R12.reuse, R22, R4 ;  /* 0x000000160c14723c */ /* 0x044fe40000041804 */
[----:B------:R-:W2:Y:S11]  /*835f0*/  LDL.LU.64 R6, [R1+0x3688] ;  /* 0x0036880001067983 */ /* 0x000eb60000300a00 */
[----:B------:R-:W-:Y:S10]  /*83600*/  @!UPT UIADD3 URZ, URZ, URZ, URZ ;  /* 0x0000003f3f3ff290 */ /* 0x000ff4000fffe03f */
[----:B------:R-:W-:Y:S01]  /*83610*/  STL.64 [R1+0x20], R20 ;  /* 0x0000201401007387 */ /* 0x000fe20000100a00 */
[----:B------:R0:W-:Y:S03]  /*83620*/  STL.64 [R1+0x28], R22 ;  /* 0x0000281601007387 */ /* 0x0001e60000100a00 */
[----:B0-----:R-:W4:Y:S01]  /*83630*/  LDL.LU.64 R22, [R1+0x3680] ;  /* 0x0036800001167983 */ /* 0x001f220000300a00 */
[----:B------:R-:W4:Y:S01]  /*83640*/  LDL.LU.64 R20, [R1+0x3678] ;  /* 0x0036780001147983 */ /* 0x000f220000300a00 */
[C---:B--2---:R-:W-:Y:S02]  /*83650*/  HMMA.16816.F32.BF16 R4, R12.reuse, R6, R24 ;  /* 0x000000060c04723c */ /* 0x044fe40000041818 */
[----:B------:R-:W4:Y:S11]  /*83660*/  LDL.LU.64 R26, [R1+0x3670] ;  /* 0x00367000011a7983 */ /* 0x000f360000300a00 */
[----:B------:R-:W-:Y:S10]  /*83670*/  @!UPT UIADD3 URZ, URZ, URZ, URZ ;  /* 0x0000003f3f3ff290 */ /* 0x000ff4000fffe03f */
[----:B------:R-:W-:Y:S01]  /*83680*/  STL.64 [R1+0x10], R4 ;  /* 0x0000100401007387 */ /* 0x000fe20000100a00 */
[----:B------:R0:W-:Y:S03]  /*83690*/  STL.64 [R1+0x18], R6 ;  /* 0x0000180601007387 */ /* 0x0001e60000100a00 */
[----:B0-----:R-:W2:Y:S01]  /*836a0*/  LDL.LU.64 R6, [R1+0x3668] ;  /* 0x0036680001067983 */ /* 0x001ea20000300a00 */
[----:B------:R-:W2:Y:S01]  /*836b0*/  LDL.LU.64 R4, [R1+0x3660] ;  /* 0x0036600001047983 */ /* 0x000ea20000300a00 */
[C---:B----4-:R-:W-:Y:S02]  /*836c0*/  HMMA.16816.F32.BF16 R24, R12.reuse, R26, R20 ;  /* 0x0000001a0c18723c */ /* 0x050fe40000041814 */
[----:B------:R-:W4:Y:S01]  /*836d0*/  LDL.LU.64 R22, [R1+0x3658] ;  /* 0x0036580001167983 */ /* 0x000f220000300a00 */
[----:B------:R-:W4:Y:S11]  /*836e0*/  LDL.LU.64 R20, [R1+0x3650] ;  /* 0x0036500001147983 */ /* 0x000f360000300a00 */
[----:B------:R-:W-:Y:S09]  /*836f0*/  @!UPT UIADD3 URZ, URZ, URZ, URZ ;  /* 0x0000003f3f3ff290 */ /* 0x000ff2000fffe03f */
[----:B------:R-:W-:Y:S01]  /*83700*/  STL.64 [R1], R24 ;  /* 0x0000001801007387 */ /* 0x000fe20000100a00 */
[----:B------:R0:W-:Y:S03]  /*83710*/  STL.64 [R1+0x8], R26 ;  /* 0x0000081a01007387 */ /* 0x0001e60000100a00 */
[----:B0-----:R-:W2:Y:S01]  /*83720*/  LDL.LU.64 R26, [R1+0x3648] ;  /* 0x00364800011a7983 */ /* 0x001ea20000300a00 */
[----:B------:R-:W2:Y:S02]  /*83730*/  LDL.LU.64 R24, [R1+0x3640] ;  /* 0x0036400001187983 */ /* 0x000ea40000300a00 */
[C---:B--2---:R-:W-:Y:S01]  /*83740*/  HMMA.16816.F32.BF16 R24, R12.reuse, R18, R24 ;  /* 0x000000120c18723c */ /* 0x044fe20000041818 */
[----:B------:R-:W4:Y:S11]  /*83750*/  LDL.LU.64 R18, [R1+0x3638] ;  /* 0x0036380001127983 */ /* 0x000f360000300a00 */
[----:B------:R-:W-:Y:S11]  /*83760*/  @!UPT UIADD3 URZ, URZ, URZ, URZ ;  /* 0x0000003f3f3ff290 */ /* 0x000ff6000fffe03f */
[----:B------:R0:W-:Y:S01]  /*83770*/  STL.64 [R1+0x3420], R26 ;  /* 0x0034201a01007387 */ /* 0x0001e20000100a00 */
[----:B------:R-:W-:Y:S02]  /*83780*/  STL.64 [R1+0x3418], R24 ;  /* 0x0034181801007387 */ /* 0x000fe40000100a00 */
[----:B------:R-:W2:Y:S02]  /*83790*/  LDL.LU R16, [R1+0x3630] ;  /* 0x0036300001107983 */ /* 0x000ea40000300800 */
[----:B0-----:R-:W-:Y:S02]  /*837a0*/  IMAD.MOV.U32 R26, RZ, RZ, R3 ;  /* 0x000000ffff1a7224 */ /* 0x001fe400078e0003 */
[----:B------:R-:W-:Y:S01]  /*837b0*/  IMAD.MOV.U32 R27, RZ, RZ, R2 ;  /* 0x000000ffff1b7224 */ /* 0x000fe200078e0002 */
[C---:B----4-:R-:W-:Y:S08]  /*837c0*/  HMMA.16816.F32.BF16 R20, R12.reuse, R18, R20 ;  /* 0x000000120c14723c */ /* 0x050ff00000041814 */
[----:B------:R-:W-:Y:S01]  /*837d0*/  HMMA.16816.F32.BF16 R12, R12, R26, R4 ;  /* 0x0000001a0c0c723c */ /* 0x000fe20000041804 */
[----:B---3--:R-:W0:Y:S04]  /*837e0*/  LDSM.16.MT88.4 R4, [R11+0x20c00] ;  /* 0x020c00000b04783b */ /* 0x008e280000004200 */
[----:B--2---:R-:W1:Y:S10]  /*837f0*/  LDSM.16.M88.4 R24, [R16+0x80] ;  /* 0x000080001018783b */ /* 0x004e740000000200 */
[----:B------:R-:W-:Y:S01]  /*83800*/  STL [R1+0x3404], R22 ;  /* 0x0034041601007387 */ /* 0x000fe20000100800 */
[----:B------:R-:W-:Y:S07]  /*83810*/  STL [R1+0x3400], R23 ;  /* 0x0034001701007387 */ /* 0x000fee0000100800 */
[----:B------:R-:W-:Y:S02]  /*83820*/  STL [R1+0x33dc], R12 ;  /* 0x0033dc0c01007387 */ /* 0x000fe40000100800 */
[----:B------:R-:W-:Y:S01]  /*83830*/  STL [R1+0x33d8], R13 ;  /* 0x0033d80d01007387 */ /* 0x000fe20000100800 */
[----:B------:R-:W-:Y:S01]  /*83840*/  STL [R1+0x33d4], R14 ;  /* 0x0033d40e01007387 */ /* 0x000fe20000100800 */
[----:B------:R-:W-:Y:S02]  /*83850*/  STL [R1+0x33d0], R15 ;  /* 0x0033d00f01007387 */ /* 0x000fe40000100800 */
[----:B------:R-:W2:Y:S01]  /*83860*/  LDSM.16.M88.4 R12, [R16+0x1080] ;  /* 0x00108000100c783b */ /* 0x000ea20000000200 */
[----:B0-----:R-:W-:Y:S03]  /*83870*/  STL.64 [R1+0x3628], R6 ;  /* 0x0036280601007387 */ /* 0x001fe60000100a00 */
[----:B------:R1:W-:Y:S02]  /*83880*/  STL.64 [R1+0x3620], R4 ;  /* 0x0036200401007387 */ /* 0x0003e40000100a00 */
[----:B-1----:R-:W-:Y:S01]  /*83890*/  IMAD.MOV.U32 R4, RZ, RZ, R24 ;  /* 0x000000ffff047224 */ /* 0x002fe200078e0018 */
[----:B------:R-:W-:Y:S01]  /*838a0*/  STL.64 [R1+0x3c8], R26 ;  /* 0x0003c81a01007387 */ /* 0x000fe20000100a00 */
[----:B------:R-:W-:-:S02]  /*838b0*/  IMAD.MOV.U32 R0, RZ, RZ, R25 ;  /* 0x000000ffff007224 */ /* 0x000fc400078e0019 */
[----:B------:R-:W0:Y:S01]  /*838c0*/  LDSM.16.M88.4 R24, [R16+0x3080] ;  /* 0x003080001018783b */ /* 0x000e220000000200 */
[----:B--2---:R-:W-:Y:S04]  /*838d0*/  STL.64 [R1+0x3b8], R14 ;  /* 0x0003b80e01007387 */ /* 0x004fe80000100a00 */
[----:B0-----:R-:W-:Y:S01]  /*838e0*/  STL.64 [R1+0x390], R24 ;  /* 0x0003901801007387 */ /* 0x001fe20000100a00 */
[----:B------:R-:W-:Y:S02]  /*838f0*/  STL.64 [R1+0x398], R26 ;  /* 0x0003981a01007387 */ /* 0x000fe40000100a00 */
[----:B------:R-:W0:Y:S04]  /*83900*/  LDSM.16.M88.4 R24, [R16+0x5080] ;  /* 0x005080001018783b */ /* 0x000e280000000200 */
[----:B0-----:R-:W-:Y:S01]  /*83910*/  IMAD.MOV.U32 R28, RZ, RZ, R24 ;  /* 0x000000ffff1c7224 */ /* 0x001fe200078e0018 */
[----:B------:R-:W-:Y:S01]  /*83920*/  STL.64 [R1+0x378], R26 ;  /* 0x0003781a01007387 */ /* 0x000fe20000100a00 */
[----:B------:R-:W-:-:S02]  /*83930*/  IMAD.MOV.U32 R29, RZ, RZ, R25 ;  /* 0x000000ffff1d7224 */ /* 0x000fc400078e0019 */
[----:B------:R-:W0:Y:S04]  /*83940*/  LDSM.16.M88.4 R24, [R16+0x6080] ;  /* 0x006080001018783b */ /* 0x000e280000000200 */
[----:B------:R-:W-:Y:S02]  /*83950*/  IMAD.MOV.U32 R19, RZ, RZ, R12 ;  /* 0x000000ffff137224 */ /* 0x000fe400078e000c */
[----:B------:R-:W-:Y:S01]  /*83960*/  IMAD.MOV.U32 R18, RZ, RZ, R13 ;  /* 0x000000ffff127224 */ /* 0x000fe200078e000d */
[----:B------:R-:W-:Y:S01]  /*83970*/  STL [R1+0x3604], R29 ;  /* 0x0036041d01007387 */ /* 0x000fe20000100800 */
[----:B------:R-:W-:Y:S03]  /*83980*/  STL [R1+0x3600], R28 ;  /* 0x0036001c01007387 */ /* 0x000fe60000100800 */
[----:B------:R-:W1:Y:S04]  /*83990*/  LDSM.16.M88.4 R12, [R16+0x2080] ;  /* 0x00208000100c783b */ /* 0x000e680000000200 */
[----:B0-----:R-:W-:Y:S01]  /*839a0*/  STL.64 [R1+0x360], R24 ;  /* 0x0003601801007387 */ /* 0x001fe20000100a00 */
[----:B------:R-:W-:Y:S02]  /*839b0*/  STL.64 [R1+0x368], R26 ;  /* 0x0003681a01007387 */ /* 0x000fe40000100a00 */
[----:B------:R-:W0:Y:S04]  /*839c0*/  LDSM.16.M88.4 R24, [R16+0x7080] ;  /* 0x007080001018783b */ /* 0x000e280000000200 */
[----:B-1----:R-:W-:-:S02]  /*839d0*/  IMAD.MOV.U32 R17, RZ, RZ, R12 ;  /* 0x000000ffff117224 */ /* 0x002fc400078e000c */
[----:B------:R-:W-:Y:S02]  /*839e0*/  IMAD.MOV.U32 R10, RZ, RZ, R13 ;  /* 0x000000ffff0a7224 */ /* 0x000fe400078e000d */
[----:B------:R-:W-:Y:S02]  /*839f0*/  IMAD.MOV.U32 R9, RZ, RZ, R14 ;  /* 0x000000ffff097224 */ /* 0x000fe400078e000e */
[----:B------:R-:W-:Y:S02]  /*83a00*/  IMAD.MOV.U32 R8, RZ, RZ, R15 ;  /* 0x000000ffff087224 */ /* 0x000fe400078e000f */
[----:B------:R-:W1:Y:S01]  /*83a10*/  LDSM.16.M88.4 R12, [R16+0x4080] ;  /* 0x00408000100c783b */ /* 0x000e620000000200 */
[----:B0-----:R-:W-:-:S03]  /*83a20*/  IMAD.MOV.U32 R29, RZ, RZ, R24 ;  /* 0x000000ffff1d7224 */ /* 0x001fc600078e0018 */
[----:B------:R-:W-:Y:S01]  /*83a30*/  STL.64 [R1+0x358], R26 ;  /* 0x0003581a01007387 */ /* 0x000fe20000100a00 */
[----:B------:R-:W-:Y:S02]  /*83a40*/  IMAD.MOV.U32 R28, RZ, RZ, R25 ;  /* 0x000000ffff1c7224 */ /* 0x000fe400078e0019 */
[----:B------:R-:W0:Y:S01]  /*83a50*/  LDSM.16.M88.4 R24, [R16+0x8080] ;  /* 0x008080001018783b */ /* 0x000e220000000200 */
[----:B-1----:R0:W-:Y:S03]  /*83a60*/  STL.64 [R1+0x388], R14 ;  /* 0x0003880e01007387 */ /* 0x0021e60000100a00 */
[----:B------:R-:W-:Y:S02]  /*83a70*/  STL.64 [R1+0x35f8], R12 ;  /* 0x0035f80c01007387 */ /* 0x000fe40000100a00 */
[----:B0-----:R-:W-:Y:S02]  /*83a80*/  IMAD.MOV.U32 R15, RZ, RZ, R24 ;  /* 0x000000ffff0f7224 */ /* 0x001fe400078e0018 */
[----:B------:R-:W-:-:S05]  /*83a90*/  IMAD.MOV.U32 R14, RZ, RZ, R25 ;  /* 0x000000ffff0e7224 */ /* 0x000fca00078e0019 */
[----:B------:R-:W-:Y:S02]  /*83aa0*/  STL.64 [R1+0x3608], R14 ;  /* 0x0036080e01007387 */ /* 0x000fe40000100a00 */
[----:B------:R-:W0:Y:S04]  /*83ab0*/  LDSM.16.M88.4 R12, [R16+0x9080] ;  /* 0x00908000100c783b */ /* 0x000e280000000200 */
[----:B------:R-:W-:Y:S02]  /*83ac0*/  IMAD.MOV.U32 R22, RZ, RZ, R26 ;  /* 0x000000ffff167224 */ /* 0x000fe400078e001a */
[----:B------:R-:W-:Y:S02]  /*83ad0*/  IMAD.MOV.U32 R23, RZ, RZ, R27 ;  /* 0x000000ffff177224 */ /* 0x000fe400078e001b */
[----:B------:R-:W1:Y:S04]  /*83ae0*/  LDSM.16.M88.4 R24, [R16+0xa080] ;  /* 0x00a080001018783b */ /* 0x000e680000000200 */
[----:B------:R-:W-:Y:S01]  /*83af0*/  STL.64 [R1+0x3410], R22 ;  /* 0x0034101601007387 */ /* 0x000fe20000100a00 */
[----:B------:R-:W-:Y:S02]  /*83b00*/  STL.64 [R1+0x3408], R20 ;  /* 0x0034081401007387 */ /* 0x000fe40000100a00 */
[----:B------:R-:W2:Y:S01]  /*83b10*/  LDSM.16.M88.4 R20, [R16+0xb080] ;  /* 0x00b080001014783b */ /* 0x000ea20000000200 */
[----:B0-----:R-:W-:Y:S03]  /*83b20*/  STL.64 [R1+0x330], R12 ;  /* 0x0003300c01007387 */ /* 0x001fe60000100a00 */
[----:B------:R-:W-:Y:S02]  /*83b30*/  STL.64 [R1+0x338], R14 ;  /* 0x0003380e01007387 */ /* 0x000fe40000100a00 */
[----:B------:R-:W0:Y:S01]  /*83b40*/  LDSM.16.M88.4 R12, [R16+0xc080] ;  /* 0x00c08000100c783b */ /* 0x000e220000000200 */
[----:B-1----:R-:W-:Y:S03]  /*83b50*/  STL.64 [R1+0x320], R24 ;  /* 0x0003201801007387 */ /* 0x002fe60000100a00 */
[----:B------:R-:W-:Y:S02]  /*83b60*/  STL.64 [R1+0x328], R26 ;  /* 0x0003281a01007387 */ /* 0x000fe40000100a00 */
[----:B--2---:R-:W-:Y:S02]  /*83b70*/  STL.64 [R1+0x310], R20 ;  /* 0x0003101401007387 */ /* 0x004fe40000100a00 */
[----:B------:R-:W-:Y:S02]  /*83b80*/  STL.64 [R1+0x318], R22 ;  /* 0x0003181601007387 */ /* 0x000fe40000100a00 */
[----:B------:R-:W1:Y:S04]  /*83b90*/  LDSM.16.M88.4 R20, [R16+0xd080] ;  /* 0x00d080001014783b */ /* 0x000e680000000200 */
[----:B------:R-:W-:Y:S01]  /*83ba0*/  LDSM.16.M88.4 R24, [R16+0xf080] ;  /* 0x00f080001018783b */ /* 0x000fe20000000200 */
[----:B0-----:R-:W-:-:S03]  /*83bb0*/  IMAD.MOV.U32 R2, RZ, RZ, R14 ;  /* 0x000000ffff027224 */ /* 0x001fc600078e000e */
[----:B------:R-:W-:Y:S01]  /*83bc0*/  STL.64 [R1+0x300], R12 ;  /* 0x0003000c01007387 */ /* 0x000fe20000100a00 */
[----:B------:R-:W-:Y:S02]  /*83bd0*/  IMAD.MOV.U32 R3, RZ, RZ, R15 ;  /* 0x000000ffff037224 */ /* 0x000fe400078e000f */
[----:B------:R-:W0:Y:S03]  /*83be0*/  LDSM.16.M88.4 R12, [R16+0xe080] ;  /* 0x00e08000100c783b */ /* 0x000e260000000200 */
[----:B------:R-:W-:Y:S01]  /*83bf0*/  STL [R1+0x32c4], R3 ;  /* 0x0032c40301007387 */ /* 0x000fe20000100800 */
[----:B------:R-:W-:Y:S02]  /*83c00*/  STL [R1+0x32c0], R2 ;  /* 0x0032c00201007387 */ /* 0x000fe40000100800 */
[----:B-1----:R-:W-:Y:S02]  /*83c10*/  STL.64 [R1+0x2f0], R20 ;  /* 0x0002f01401007387 */ /* 0x002fe40000100a00 */
[----:B------:R-:W-:Y:S02]  /*83c20*/  STL.64 [R1+0x2f8], R22 ;  /* 0x0002f81601007387 */ /* 0x000fe40000100a00 */
[----:B------:R-:W1:Y:S04]  /*83c30*/  LDSM.16.M88.4 R20, [R16+0x10080] ;  /* 0x010080001014783b */ /* 0x000e680000000200 */
[----:B0-----:R-:W-:Y:S01]  /*83c40*/  STL.64 [R1+0x2e0], R12 ;  /* 0x0002e00c01007387 */ /* 0x001fe20000100a00 */
[----:B------:R-:W-:Y:S02]  /*83c50*/  STL.64 [R1+0x2e8], R14 ;  /* 0x0002e80e01007387 */ /* 0x000fe40000100a00 */
[----:B------:R-:W0:Y:S04]  /*83c60*/  LDSM.16.M88.4 R12, [R16+0x11080] ;  /* 0x01108000100c783b */ /* 0x000e280000000200 */
[----:B------:R-:W-:Y:S01]  /*83c70*/  STL.64 [R1+0x2d0], R24 ;  /* 0x0002d01801007387 */ /* 0x000fe20000100a00 */
[----:B------:R-:W-:Y:S02]  /*83c80*/  STL.64 [R1+0x2d8], R26 ;  /* 0x0002d81a01007387 */ /* 0x000fe40000100a00 */
[----:B------:R-:W-:Y:S02]  /*83c90*/  LDSM.16.M88.4 R24, [R16+0x16080] ;  /* 0x016080001018783b */ /* 0x000fe40000000200 */
[----:B-1----:R-:W-:Y:S02]  /*83ca0*/  STL.64 [R1+0x2c0], R20 ;  /* 0x0002c01401007387 */ /* 0x002fe40000100a00 */
[----:B------:R-:W-:Y:S02]  /*83cb0*/  STL.64 [R1+0x2c8], R22 ;  /* 0x0002c81601007387 */ /* 0x000fe40000100a00 */
[----:B------:R-:W1:Y:S04]  /*83cc0*/  LDSM.16.M88.4 R20, [R16+0x12080] ;  /* 0x012080001014783b */ /* 0x000e680000000200 */
[----:B0-----:R-:W-:Y:S01]  /*83cd0*/  IMAD.MOV.U32 R3, RZ, RZ, R12 ;  /* 0x000000ffff037224 */ /* 0x001fe200078e000c */
[----:B------:R-:W-:Y:S01]  /*83ce0*/  STL.64 [R1+0x2b8], R14 ;  /* 0x0002b80e01007387 */ /* 0x000fe20000100a00 */
[----:B------:R-:W-:-:S02]  /*83cf0*/  IMAD.MOV.U32 R2, RZ, RZ, R13 ;  /* 0x000000ffff027224 */ /* 0x000fc400078e000d */
[----:B------:R-:W0:Y:S03]  /*83d00*/  LDSM.16.M88.4 R12, [R16+0x13080] ;  /* 0x01308000100c783b */ /* 0x000e260000000200 */
[----:B------:R0:W-:Y:S01]  /*83d10*/  STL [R1+0x35c4], R2 ;  /* 0x0035c40201007387 */ /* 0x0001e20000100800 */
[----:B------:R2:W-:Y:S02]  /*83d20*/  STL [R1+0x35c0], R3 ;  /* 0x0035c00301007387 */ /* 0x0005e40000100800 */
[----:B-1----:R-:W-:Y:S02]  /*83d30*/  STL.64 [R1+0x2a0], R20 ;  /* 0x0002a01401007387 */ /* 0x002fe40000100a00 */
[----:B------:R-:W-:Y:S02]  /*83d40*/  STL.64 [R1+0x2a8], R22 ;  /* 0x0002a81601007387 */ /* 0x000fe40000100a00 */
[----:B------:R-:W1:Y:S01]  /*83d50*/  LDSM.16.M88.4 R20, [R16+0x14080] ;  /* 0x014080001014783b */ /* 0x000e620000000200 */
[----:B0-----:R-:W-:-:S03]  /*83d60*/  IMAD.MOV.U32 R2, RZ, RZ, R12 ;  /* 0x000000ffff027224 */ /* 0x001fc600078e000c */
[----:B------:R-:W-:Y:S01]  /*83d70*/  STL.64 [R1+0x298], R14 ;  /* 0x0002980e01007387 */ /* 0x000fe20000100a00 */
[----:B--2---:R-:W-:Y:S02]  /*83d80*/  IMAD.MOV.U32 R3, RZ, RZ, R13 ;  /* 0x000000ffff037224 */ /* 0x004fe400078e000d */
[----:B------:R-:W0:Y:S01]  /*83d90*/  LDSM.16.M88.4 R12, [R16+0x15080] ;  /* 0x01508000100c783b */ /* 0x000e220000000200 */
[----:B-1----:R-:W-:Y:S03]  /*83da0*/  STL.64 [R1+0x280], R20 ;  /* 0x0002801401007387 */ /* 0x002fe60000100a00 */
[----:B------:R-:W-:Y:S02]  /*83db0*/  STL.64 [R1+0x288], R22 ;  /* 0x0002881601007387 */ /* 0x000fe40000100a00 */
[----:B------:R-:W1:Y:S01]  /*83dc0*/  LDSM.16.M88.4 R20, [R16+0x17080] ;  /* 0x017080001014783b */ /* 0x000e620000000200 */
[----:B0-----:R-:W-:Y:S03]  /*83dd0*/  STL.64 [R1+0x270], R12 ;  /* 0x0002700c01007387 */ /* 0x001fe60000100a00 */
[----:B------:R-:W-:Y:S02]  /*83de0*/  STL.64 [R1+0x278], R14 ;  /* 0x0002780e01007387 */ /* 0x000fe40000100a00 */
[----:B------:R-:W0:Y:S04]  /*83df0*/  LDSM.16.M88.4 R12, [R16+0x18080] ;  /* 0x01808000100c783b */ /* 0x000e280000000200 */
[----:B------:R-:W-:Y:S01]  /*83e00*/  STL.64 [R1+0x260], R24 ;  /* 0x0002601801007387 */ /* 0x000fe20000100a00 */
[----:B------:R-:W-:Y:S02]  /*83e10*/  STL.64 [R1+0x268], R26 ;  /* 0x0002681a01007387 */ /* 0x000fe40000100a00 */
[----:B------:R-:W2:Y:S02]  /*83e20*/  LDSM.16.M88.4 R24, [R16+0x19080] ;  /* 0x019080001018783b */ /* 0x000ea40000000200 */
[----:B-1----:R-:W-:Y:S02]  /*83e30*/  STL.64 [R1+0x250], R20 ;  /* 0x0002501401007387 */ /* 0x002fe40000100a00 */
[----:B------:R-:W-:Y:S02]  /*83e40*/  STL.64 [R1+0x258], R22 ;  /* 0x0002581601007387 */ /* 0x000fe40000100a00 */
[----:B------:R-:W1:Y:S04]  /*83e50*/  LDSM.16.M88.4 R20, [R16+0x1a080] ;  /* 0x01a080001014783b */ /* 0x000e680000000200 */
[----:B0-----:R0:W-:Y:S02]  /*83e60*/  STL.64 [R1+0x240], R12 ;  /* 0x0002400c01007387 */ /* 0x0011e40000100a00 */
[----:B0-----:R-:W-:-:S02]  /*83e70*/  IMAD.MOV.U32 R12, RZ, RZ, R4 ;  /* 0x000000ffff0c7224 */ /* 0x001fc400078e0004 */
[----:B------:R-:W0:Y:S04]  /*83e80*/  LDSM.16.M88.4 R4, [R16+0x1b080] ;  /* 0x01b080001004783b */ /* 0x000e280000000200 */
[----:B------:R-:W-:Y:S01]  /*83e90*/  STL.64 [R1+0x248], R14 ;  /* 0x0002480e01007387 */ /* 0x000fe20000100a00 */
[----:B--2---:R-:W-:Y:S02]  /*83ea0*/  STL.64 [R1+0x230], R24 ;  /* 0x0002301801007387 */ /* 0x004fe40000100a00 */
[----:B------:R-:W-:Y:S02]  /*83eb0*/  STL.64 [R1+0x238], R26 ;  /* 0x0002381a01007387 */ /* 0x000fe40000100a00 */
[----:B-1----:R-:W-:Y:S01]  /*83ec0*/  STL.64 [R1+0x220], R20 ;  /* 0x0002201401007387 */ /* 0x002fe20000100a00 */
[----:B------:R-:W-:Y:S04]  /*83ed0*/  STL.64 [R1+0x228], R22 ;  /* 0x0002281601007387 */ /* 0x000fe80000100a00 */
[----:B------:R-:W-:Y:S01]  /*83ee0*/  LDSM.16.M88.4 R24, [R16+0x1c080] ;  /* 0x01c080001018783b */ /* 0x000fe20000000200 */
[----:B------:R-:W-:-:S02]  /*83ef0*/  IMAD.MOV.U32 R13, RZ, RZ, R0 ;  /* 0x000000ffff0d7224 */ /* 0x000fc400078e0000 */
[----:B------:R-:W-:Y:S01]  /*83f00*/  LDSM.16.M88.4 R20, [R16+0x1d080] ;  /* 0x01d080001014783b */ /* 0x000fe20000000200 */
[----:B0-----:R-:W-:Y:S03]  /*83f10*/  STL.64 [R1+0x210], R4 ;  /* 0x0002100401007387 */ /* 0x001fe60000100a00 */
[----:B------:R-:W-:Y:S02]  /*83f20*/  STL.64 [R1+0x218], R6 ;  /* 0x0002180601007387 */ /* 0x000fe40000100a00 */
[----:B------:R-:W0:Y:S02]  /*83f30*/  LDSM.16.M88.4 R4, [R16+0x1e080] ;  /* 0x01e080001004783b */ /* 0x000e240000000200 */
[----:B0-----:R-:W-:Y:S02]  /*83f40*/  STL.64 [R1+0x1e0], R4 ;  /* 0x0001e00401007387 */ /* 0x001fe40000100a00 */
[----:B------:R-:W-:Y:S02]  /*83f50*/  STL.64 [R1+0x1e8], R6 ;  /* 0x0001e80601007387 */ /* 0x000fe40000100a00 */
[----:B------:R-:W0:Y:S04]  /*83f60*/  LDSM.16.M88.4 R4, [R16+0x1f080] ;  /* 0x01f080001004783b */ /* 0x000e280000000200 */
[----:B0-----:R-:W-:Y:S01]  /*83f70*/  IMAD.MOV.U32 R16, RZ, RZ, R6 ;  /* 0x000000ffff107224 */ /* 0x001fe200078e0006 */
[----:B------:R0:W-:Y:S01]  /*83f80*/  STL.64 [R1+0x1d0], R4 ;  /* 0x0001d00401007387 */ /* 0x0001e20000100a00 */
[----:B------:R-:W-:-:S02]  /*83f90*/  IMAD.MOV.U32 R0, RZ, RZ, R7 ;  /* 0x000000ffff007224 */ /* 0x000fc400078e0007 */
[----:B------:R-:W2:Y:S01]  /*83fa0*/  LDL.LU.64 R6, [R1+0x3628] ;  /* 0x0036280001067983 */ /* 0x000ea20000300a00 */
[----:B0-----:R-:W2:Y:S01]  /*83fb0*/  LDL.LU.64 R4, [R1+0x3620] ;  /* 0x0036200001047983 */ /* 0x001ea20000300a00 */
[----:B------:R-:W-:Y:S02]  /*83fc0*/  STL.64 [R1+0x208], R26 ;  /* 0x0002081a01007387 */ /* 0x000fe40000100a00 */
[----:B------:R0:W-:Y:S02]  /*83fd0*/  STL.64 [R1+0x3430], R24 ;  /* 0x0034301801007387 */ /* 0x0001e40000100a00 */
[----:B0-----:R-:W3:Y:S01]  /*83fe0*/  LDL.LU R24, [R1+0x1a0] ;  /* 0x0001a00001187983 */ /* 0x001ee20000300800 */
[----:B------:R-:W3:Y:S02]  /*83ff0*/  LDL.LU R25, [R1+0x1a4] ;  /* 0x0001a40001197983 */ /* 0x000ee40000300800 */
[----:B------:R-:W4:Y:S02]  /*84000*/  LDL.LU R26, [R1+0x1a8] ;  /* 0x0001a800011a7983 */ /* 0x000f240000300800 */
[----:B------:R-:W4:Y:S02]  /*84010*/  LDL.LU R27, [R1+0x1ac] ;  /* 0x0001ac00011b7983 */ /* 0x000f240000300800 */
[----:B----4-:R-:W-:Y:S01]  /*84020*/  STL.64 [R1+0x3618], R26 ;  /* 0x0036181a01007387 */ /* 0x010fe20000100a00 */
[----:B---3--:R0:W-:Y:S03]  /*84030*/  STL.64 [R1+0x3610], R24 ;  /* 0x0036101801007387 */ /* 0x0081e60000100a00 */
[----:B0-----:R-:W2:Y:S01]  /*84040*/  LDL.LU R24, [R1+0x1c0] ;  /* 0x0001c00001187983 */ /* 0x001ea20000300800 */
[----:B------:R-:W2:Y:S02]  /*84050*/  LDL.LU R25, [R1+0x1c4] ;  /* 0x0001c40001197983 */ /* 0x000ea40000300800 */
[----:B------:R-:W2:Y:S02]  /*84060*/  LDL.LU R26, [R1+0x1c8] ;  /* 0x0001c800011a7983 */ /* 0x000ea40000300800 */
[----:B------:R-:W2:Y:S01]  /*84070*/  LDL.LU R27, [R1+0x1cc] ;  /* 0x0001cc00011b7983 */ /* 0x000ea20000300800 */
[----:B------:R-:W-:Y:S01]  /*84080*/  STL.64 [R1+0x1f8], R22 ;  /* 0x0001f81601007387 */ /* 0x000fe20000100a00 */
[----:B------:R-:W-:Y:S02]  /*84090*/  STL.64 [R1+0x3428], R20 ;  /* 0x0034281401007387 */ /* 0x000fe40000100a00 */
[----:B------:R0:W-:Y:S02]  /*840a0*/  STL [R1+0x3380], R16 ;  /* 0x0033801001007387 */ /* 0x0001e40000100800 */
[----:B0-----:R-:W-:-:S02]  /*840b0*/  IMAD.MOV.U32 R16, RZ, RZ, R17 ;  /* 0x000000ffff107224 */ /* 0x001fc400078e0011 */
[----:B------:R-:W-:Y:S02]  /*840c0*/  IMAD.MOV.U32 R20, RZ, RZ, R19 ;  /* 0x000000ffff147224 */ /* 0x000fe400078e0013 */
[----:B------:R-:W-:Y:S02]  /*840d0*/  IMAD.MOV.U32 R21, RZ, RZ, R18 ;  /* 0x000000ffff157224 */ /* 0x000fe400078e0012 */
[----:B------:R-:W-:Y:S02]  /*840e0*/  IMAD.MOV.U32 R17, RZ, RZ, R10 ;  /* 0x000000ffff117224 */ /* 0x000fe400078e000a */
[----:B------:R-:W-:Y:S02]  /*840f0*/  IMAD.MOV.U32 R18, RZ, RZ, R9 ;  /* 0x000000ffff127224 */ /* 0x000fe400078e0009 */
[----:B------:R-:W-:Y:S02]  /*84100*/  IMAD.MOV.U32 R19, RZ, RZ, R8 ;  /* 0x000000ffff137224 */ /* 0x000fe400078e0008 */
[----:B------:R-:W0:Y:S04]  /*84110*/  LDSM.16.MT88.4 R8, [R11+0x20e00] ;  /* 0x020e00000b08783b */ /* 0x000e280000004200 */
[----:B------:R-:W-:Y:S04]  /*84120*/  STL [R1+0x32c8], R0 ;  /* 0x0032c80001007387 */ /* 0x000fe80000100800 */
[----:B0-----:R-:W-:Y:S01]  /*84130*/  STL.64 [R1+0x33c8], R10 ;  /* 0x0033c80a01007387 */ /* 0x001fe20000100a00 */
[----:B------:R0:W-:Y:S03]  /*84140*/  STL.64 [R1+0x33c0], R8 ;  /* 0x0033c00801007387 */ /* 0x0001e60000100a00 */
[----:B0-----:R-:W3:Y:S01]  /*84150*/  LDL.LU R8, [R1+0x1b0] ;  /* 0x0001b00001087983 */ /* 0x001ee20000300800 */
[----:B------:R-:W3:Y:S02]  /*84160*/  LDL.LU R9, [R1+0x1b4] ;  /* 0x0001b40001097983 */ /* 0x000ee40000300800 */
[----:B------:R-:W3:Y:S02]  /*84170*/  LDL.LU R10, [R1+0x1b8] ;  /* 0x0001b800010a7983 */ /* 0x000ee40000300800 */
[----:B------:R-:W3:Y:S01]  /*84180*/  LDL.LU R11, [R1+0x1bc] ;  /* 0x0001bc00010b7983 */ /* 0x000ee20000300800 */
[C---:B--2---:R-:W-:Y:S01]  /*84190*/  HMMA.16816.F32.BF16 R12, R4.reuse, R12, R24 ;  /* 0x0000000c040c723c */ /* 0x044fe20000041818 */
[----:B------:R-:W2:Y:S01]  /*841a0*/  LDL.LU.64 R26, [R1+0x3618] ;  /* 0x00361800011a7983 */ /* 0x000ea20000300a00 */
[----:B------:R-:W2:Y:S11]  /*841b0*/  LDL.LU.64 R24, [R1+0x3610] ;  /* 0x0036100001187983 */ /* 0x000eb60000300a00 */
[----:B------:R-:W-:Y:S10]  /*841c0*/  @!UPT UIADD3 URZ, URZ, URZ, URZ ;  /* 0x0000003f3f3ff290 */ /* 0x000ff4000fffe03f */
[----:B------:R-:W-:Y:S01]  /*841d0*/  STL.64 [R1+0x1c0], R12 ;  /* 0x0001c00c01007387 */ /* 0x000fe20000100a00 */
[----:B------:R0:W-:Y:S03]  /*841e0*/  STL.64 [R1+0x1c8], R14 ;  /* 0x0001c80e01007387 */ /* 0x0001e60000100a00 */
[----:B0-----:R-:W4:Y:S01]  /*841f0*/  LDL.LU.64 R14, [R1+0x3608] ;  /* 0x00360800010e7983 */ /* 0x001f220000300a00 */
[C---:B---3--:R-:W-:Y:S11]  /*84200*/  HMMA.16816.F32.BF16 R8, R4.reuse, R20, R8 ;  /* 0x000000140408723c */ /* 0x048ff60000041808 */
[----:B------:R-:W-:Y:S11]  /*84210*/  @!UPT UIADD3 URZ, URZ, URZ, URZ ;  /* 0x0000003f3f3ff290 */ /* 0x000ff6000fffe03f */
[----:B------:R-:W-:Y:S01]  /*84220*/  @!UPT UIADD3 URZ, URZ, URZ, URZ ;  /* 0x0000003f3f3ff290 */ /* 0x000fe2000fffe03f */
[----:B------:R-:W-:Y:S01]  /*84230*/  STL.64 [R1+0x1b0], R8 ;  /* 0x0001b00801007387 */ /* 0x000fe20000100a00 */
[----:B------:R-:W-:Y:S01]  /*84240*/  STL.64 [R1+0x1b8], R10 ;  /* 0x0001b80a01007387 */ /* 0x000fe20000100a00 */
[----:B--2---:R-:W-:Y:S11]  /*84250*/  HMMA.16816.F32.BF16 R20, R4, R16, R24 ;  /* 0x000000100414723c */ /* 0x004ff60000041818 */
[----:B------:R-:W-:Y:S11]  /*84260*/  @!UPT UIADD3 URZ, URZ, URZ, URZ ;  /* 0x0000003f3f3ff290 */ /* 0x000ff6000fffe03f */
[----:B------:R-:W-:Y:S01]  /*84270*/  @!UPT UIADD3 URZ, URZ, URZ, URZ ;  /* 0x0000003f3f3ff290 */ /* 0x000fe2000fffe03f */
[----:B------:R-:W-:Y:S01]  /*84280*/  STL.64 [R1+0x1a0], R20 ;  /* 0x0001a01401007387 */ /* 0x000fe20000100a00 */
[----:B------:R-:W2:Y:S02]  /*84290*/  LDL.LU R12, [R1+0x390] ;  /* 0x00039000010c7983 */ /* 0x000ea40000300800 */
[----:B------:R-:W2:Y:S02]  /*842a0*/  LDL.LU R13, [R1+0x394] ;  /* 0x00039400010d7983 */ /* 0x000ea40000300800 */
[----:B----4-:R-:W-:Y:S02]  /*842b0*/  IMAD.MOV.U32 R24, RZ, RZ, R15 ;  /* 0x000000ffff187224 */ /* 0x010fe400078e000f */
[----:B------:R-:W-:-:S05]  /*842c0*/  IMAD.MOV.U32 R25, RZ, RZ, R14 ;  /* 0x000000ffff197224 */ /* 0x000fca00078e000e */
[----:B------:R0:W-:Y:S02]  /*842d0*/  STL.64 [R1+0x35c8], R24 ;  /* 0x0035c81801007387 */ /* 0x0001e40000100a00 */
[----:B0-----:R-:W-:Y:S02]  /*842e0*/  IMAD.MOV.U32 R24, RZ, RZ, R29 ;  /* 0x000000ffff187224 */ /* 0x001fe400078e001d */
[----:B------:R-:W-:Y:S01]  /*842f0*/  IMAD.MOV.U32 R25, RZ, RZ, R28 ;  /* 0x000000ffff197224 */ /* 0x000fe200078e001c */
[----:B------:R-:W3:Y:S01]  /*84300*/  LDL.LU R29, [R1+0x3604] ;  /* 0x00360400011d7983 */ /* 0x000ee20000300800 */
[----:B------:R-:W4:Y:S03]  /*84310*/  LDL.LU R28, [R1+0x3600] ;  /* 0x00360000011c7983 */ /* 0x000f260000300800 */
[----:B------:R0:W-:Y:S04]  /*84320*/  STL.64 [R1+0x35e0], R24 ;  /* 0x0035e01801007387 */ /* 0x0001e80000100a00 */
[----:B0-----:R-:W2:Y:S01]  /*84330*/  LDL.LU R24, [R1+0x360] ;  /* 0x0003600001187983 */ /* 0x001ea20000300800 */
[----:B------:R-:W2:Y:S02]  /*84340*/  LDL.LU R25, [R1+0x364] ;  /* 0x0003640001197983 */ /* 0x000ea40000300800 */
[----:B------:R-:W-:-:S02]  /*84350*/  IMAD.MOV.U32 R9, RZ, RZ, R22 ;  /* 0x000000ffff097224 */ /* 0x000fc400078e0016 */
[----:B------:R-:W-:Y:S01]  /*84360*/  IMAD.MOV.U32 R8, RZ, RZ, R23 ;  /* 0x000000ffff087224 */ /* 0x000fe200078e0017 */
[----:B--2---:R0:W-:Y:S04]  /*84370*/  STL.64 [R1+0x35e8], R24 ;  /* 0x0035e81801007387 */ /* 0x0041e80000100a00 */
[----:B0-----:R-:W2:Y:S01]  /*84380*/  LDL.LU R24, [R1+0x180] ;  /* 0x0001800001187983 */ /* 0x001ea20000300800 */
[----:B------:R-:W2:Y:S02]  /*84390*/  LDL.LU R25, [R1+0x184] ;  /* 0x0001840001197983 */ /* 0x000ea40000300800 */
[----:B------:R-:W2:Y:S02]  /*843a0*/  LDL.LU R26, [R1+0x188] ;  /* 0x00018800011a7983 */ /* 0x000ea40000300800 */
[----:B------:R-:W2:Y:S01]  /*843b0*/  LDL.LU R27, [R1+0x18c] ;  /* 0x00018c00011b7983 */ /* 0x000ea20000300800 */
[----:B------:R-:W2:Y:S01]  /*843c0*/  LDL.LU R20, [R1+0x140] ;  /* 0x0001400001147983 */ /* 0x000ea20000300800 */
        /* <DEDUP_REMOVED lines=9> */
[----:B------:R0:W-:Y:S01]  /*84460*/  STL [R1+0x33ec], R8 ;  /* 0x0033ec0801007387 */ /* 0x0001e20000100800 */
[----:B------:R1:W-:Y:S03]  /*84470*/  STL [R1+0x33e8], R9 ;  /* 0x0033e80901007387 */ /* 0x0003e60000100800 */
[----:B0-----:R-:W2:Y:S01]  /*84480*/  LDL.LU R8, [R1+0x190] ;  /* 0x0001900001087983 */ /* 0x001ea20000300800 */
[----:B-1----:R-:W2:Y:S02]  /*84490*/  LDL.LU R9, [R1+0x194] ;  /* 0x0001940001097983 */ /* 0x002ea40000300800 */
[----:B------:R-:W2:Y:S02]  /*844a0*/  LDL.LU R10, [R1+0x198] ;  /* 0x00019800010a7983 */ /* 0x000ea40000300800 */
[----:B------:R-:W2:Y:S01]  /*844b0*/  LDL.LU R11, [R1+0x19c] ;  /* 0x00019c00010b7983 */ /* 0x000ea20000300800 */
[----:B------:R0:W-:Y:S01]  /*844c0*/  STL.64 [R1+0x3390], R18 ;  /* 0x0033901201007387 */ /* 0x0001e20000100a00 */
[----:B------:R-:W3:Y:S02]  /*844d0*/  LDL.LU R16, [R1+0x160] ;  /* 0x0001600001107983 */ /* 0x000ee40000300800 */
[----:B------:R-:W3:Y:S01]  /*844e0*/  LDL.LU R17, [R1+0x164] ;  /* 0x0001640001117983 */ /* 0x000ee20000300800 */
[----:B0-----:R-:W3:Y:S01]  /*844f0*/  LDL.LU R18, [R1+0x168] ;  /* 0x0001680001127983 */ /* 0x001ee20000300800 */
[----:B------:R-:W3:Y:S01]  /*84500*/  LDL.LU R19, [R1+0x16c] ;  /* 0x00016c0001137983 */ /* 0x000ee20000300800 */
[C---:B--2---:R-:W-:Y:S11]  /*84510*/  HMMA.16816.F32.BF16 R12, R4.reuse, R12, R8 ;  /* 0x0000000c040c723c */ /* 0x044ff60000041808 */
[----:B------:R-:W-:Y:S11]  /*84520*/  @!UPT UIADD3 URZ, URZ, URZ, URZ ;  /* 0x0000003f3f3ff290 */ /* 0x000ff6000fffe03f */
[----:B------:R-:W-:Y:S01]  /*84530*/  @!UPT UIADD3 URZ, URZ, URZ, URZ ;  /* 0x0000003f3f3ff290 */ /* 0x000fe2000fffe03f */
[----:B------:R0:W-:Y:S04]  /*84540*/  STL.64 [R1+0x190], R12 ;  /* 0x0001900c01007387 */ /* 0x0001e80000100a00 */
[----:B0-----:R-:W2:Y:S01]  /*84550*/  LDL.LU.64 R12, [R1+0x35f8] ;  /* 0x0035f800010c7983 */ /* 0x001ea20000300a00 */
[----:B------:R-:W-:Y:S02]  /*84560*/  IMAD.MOV.U32 R10, RZ, RZ, R15 ;  /* 0x000000ffff0a7224 */ /* 0x000fe400078e000f */
[----:B------:R-:W-:Y:S02]  /*84570*/  IMAD.MOV.U32 R11, RZ, RZ, R14 ;  /* 0x000000ffff0b7224 */ /* 0x000fe400078e000e */
[----:B----4-:R-:W-:Y:S02]  /*84580*/  IMAD.MOV.U32 R8, RZ, RZ, R28 ;  /* 0x000000ffff087224 */ /* 0x010fe400078e001c */
[----:B---3--:R-:W-:Y:S01]  /*84590*/  IMAD.MOV.U32 R9, RZ, RZ, R29 ;  /* 0x000000ffff097224 */ /* 0x008fe200078e001d */
[----:B------:R-:W-:Y:S01]  /*845a0*/  STL [R1+0x33e4], R10 ;  /* 0x0033e40a01007387 */ /* 0x000fe20000100800 */
[----:B------:R-:W-:Y:S02]  /*845b0*/  STL [R1+0x33e0], R11 ;  /* 0x0033e00b01007387 */ /* 0x000fe40000100800 */
[----:B------:R-:W3:Y:S02]  /*845c0*/  LDL.LU R28, [R1+0x35f4] ;  /* 0x0035f400011c7983 */ /* 0x000ee40000300800 */
[----:B------:R-:W4:Y:S01]  /*845d0*/  LDL.LU R29, [R1+0x35f0] ;  /* 0x0035f000011d7983 */ /* 0x000f220000300800 */
[----:B--2---:R-:W-:Y:S11]  /*845e0*/  HMMA.16816.F32.BF16 R24, R4, R12, R24 ;  /* 0x0000000c0418723c */ /* 0x004ff60000041818 */
[----:B------:R-:W-:Y:S11]  /*845f0*/  @!UPT UIADD3 URZ, URZ, URZ, URZ ;  /* 0x0000003f3f3ff290 */ /* 0x000ff6000fffe03f */
[----:B------:R-:W-:Y:S02]  /*84600*/  @!UPT UIADD3 URZ, URZ, URZ, URZ ;  /* 0x0000003f3f3ff290 */ /* 0x000fe4000fffe03f */
[----:B------:R-:W-:Y:S02]  /*84610*/  IMAD.MOV.U32 R15, RZ, RZ, R26 ;  /* 0x000000ffff0f7224 */ /* 0x000fe400078e001a */
[----:B------:R-:W-:Y:S02]  /*84620*/  IMAD.MOV.U32 R14, RZ, RZ, R25 ;  /* 0x000000ffff0e7224 */ /* 0x000fe400078e0019 */
[----:B------:R-:W-:Y:S01]  /*84630*/  IMAD.MOV.U32 R13, RZ, RZ, R24 ;  /* 0x000000ffff0d7224 */ /* 0x000fe200078e0018 */
[----:B------:R-:W-:Y:S01]  /*84640*/  STL [R1+0x18c], R27 ;  /* 0x00018c1b01007387 */ /* 0x000fe20000100800 */
[----:B------:R-:W2:Y:S02]  /*84650*/  LDL.LU.64 R24, [R1+0x35e8] ;  /* 0x0035e80001187983 */ /* 0x000ea40000300a00 */
[----:B------:R-:W-:Y:S02]  /*84660*/  STL [R1+0x33f8], R15 ;  /* 0x0033f80f01007387 */ /* 0x000fe40000100800 */
[----:B------:R-:W-:Y:S01]  /*84670*/  STL [R1+0x33f4], R14 ;  /* 0x0033f40e01007387 */ /* 0x000fe20000100800 */
[----:B------:R0:W-:Y:S01]  /*84680*/  STL [R1+0x33f0], R13 ;  /* 0x0033f00d01007387 */ /* 0x0001e20000100800 */
[----:B------:R-:W2:Y:S03]  /*84690*/  LDL.LU R12, [R1+0x170] ;  /* 0x00017000010c7983 */ /* 0x000ea60000300800 */
[----:B0-----:R-:W2:Y:S01]  /*846a0*/  LDL.LU R13, [R1+0x174] ;  /* 0x00017400010d7983 */ /* 0x001ea20000300800 */
[----:B----4-:R-:W-:-:S02]  /*846b0*/  IMAD.MOV.U32 R14, RZ, RZ, R29 ;  /* 0x000000ffff0e7224 */ /* 0x010fc400078e001d */
[----:B---3--:R-:W-:Y:S01]  /*846c0*/  IMAD.MOV.U32 R15, RZ, RZ, R28 ;  /* 0x000000ffff0f7224 */ /* 0x008fe200078e001c */
[C---:B--2---:R-:W-:Y:S08]  /*846d0*/  HMMA.16816.F32.BF16 R24, R4.reuse, R24, R16 ;  /* 0x000000180418723c */ /* 0x044ff00000041810 */
[----:B------:R-:W-:Y:S11]  /*846e0*/  HMMA.16816.F32.BF16 R12, R4, R8, R12 ;  /* 0x00000008040c723c */ /* 0x000ff6000004180c */
[----:B------:R-:W-:Y:S05]  /*846f0*/  @!UPT UIADD3 URZ, URZ, URZ, URZ ;  /* 0x0000003f3f3ff290 */ /* 0x000fea000fffe03f */
[----:B------:R-:W-:Y:S02]  /*84700*/  IMAD.MOV.U32 R8, RZ, RZ, R24 ;  /* 0x000000ffff087224 */ /* 0x000fe400078e0018 */
[----:B------:R-:W-:-:S06]  /*84710*/  IMAD.MOV.U32 R9, RZ, RZ, R25 ;  /* 0x000000ffff097224 */ /* 0x000fcc00078e0019 */
[----:B------:R-:W-:Y:S01]  /*84720*/  IMAD.MOV.U32 R10, RZ, RZ, R13 ;  /* 0x000000ffff0a7224 */ /* 0x000fe200078e000d */
[----:B------:R-:W-:Y:S04]  /*84730*/  STL [R1+0x170], R12 ;  /* 0x0001700c01007387 */ /* 0x000fe80000100800 */
[----:B------:R-:W-:Y:S01]  /*84740*/  STL [R1+0x33fc], R10 ;  /* 0x0033fc0a01007387 */ /* 0x000fe20000100800 */
[----:B------:R-:W2:Y:S02]  /*84750*/  LDL.LU.64 R24, [R1+0x35e0] ;  /* 0x0035e00001187983 */ /* 0x000ea40000300a00 */
[----:B------:R-:W-:Y:S02]  /*84760*/  IMAD.MOV.U32 R19, RZ, RZ, R26 ;  /* 0x000000ffff137224 */ /* 0x000fe400078e001a */
[----:B------:R-:W-:-:S02]  /*84770*/  IMAD.MOV.U32 R18, RZ, RZ, R27 ;  /* 0x000000ffff127224 */ /* 0x000fc400078e001b */
[C---:B--2---:R-:W-:Y:S01]  /*84780*/  HMMA.16816.F32.BF16 R24, R4.reuse, R24, R20 ;  /* 0x000000180418723c */ /* 0x044fe20000041814 */
[----:B------:R-:W2:Y:S01]  /*84790*/  LDL.LU.64 R22, [R1+0x35d8] ;  /* 0x0035d80001167983 */ /* 0x000ea20000300a00 */
[----:B------:R-:W2:Y:S11]  /*847a0*/  LDL.LU.64 R20, [R1+0x35d0] ;  /* 0x0035d00001147983 */ /* 0x000eb60000300a00 */
[----:B------:R-:W-:Y:S11]  /*847b0*/  @!UPT UIADD3 URZ, URZ, URZ, URZ ;  /* 0x0000003f3f3ff290 */ /* 0x000ff6000fffe03f */
[----:B------:R-:W-:Y:S02]  /*847c0*/  IMAD.MOV.U32 R17, RZ, RZ, R26 ;  /* 0x000000ffff117224 */ /* 0x000fe400078e001a */
[----:B------:R-:W-:Y:S02]  /*847d0*/  IMAD.MOV.U32 R16, RZ, RZ, R27 ;  /* 0x000000ffff107224 */ /* 0x000fe400078e001b */
[----:B------:R-:W-:Y:S02]  /*847e0*/  IMAD.MOV.U32 R29, RZ, RZ, R24 ;  /* 0x000000ffff1d7224 */ /* 0x000fe400078e0018 */
[----:B------:R-:W-:Y:S02]  /*847f0*/  IMAD.MOV.U32 R28, RZ, RZ, R25 ;  /* 0x000000ffff1c7224 */ /* 0x000fe400078e0019 */
[----:B------:R-:W2:Y:S01]  /*84800*/  LDL.LU.64 R24, [R1+0x35c8] ;  /* 0x0035c80001187983 */ /* 0x000ea20000300a00 */
[----:B------:R-:W-:Y:S02]  /*84810*/  STL.64 [R1+0x3440], R18 ;  /* 0x0034401201007387 */ /* 0x000fe40000100a00 */
[----:B------:R0:W-:Y:S02]  /*84820*/  STL.64 [R1+0x3438], R16 ;  /* 0x0034381001007387 */ /* 0x0001e40000100a00 */
[----:B0-----:R-:W3:Y:S01]  /*84830*/  LDL.LU R16, [R1+0x2a0] ;  /* 0x0002a00001107983 */ /* 0x001ee20000300800 */
[----:B------:R-:W3:Y:S01]  /*84840*/  LDL.LU R17, [R1+0x2a4] ;  /* 0x0002a40001117983 */ /* 0x000ee20000300800 */
[----:B--2---:R-:W-:Y:S07]  /*84850*/  HMMA.16816.F32.BF16 R20, R4, R24, R20 ;  /* 0x000000180414723c */ /* 0x004fee0000041814 */
[----:B------:R-:W-:-:S02]  /*84860*/  IMAD.MOV.U32 R24, RZ, RZ, R2 ;  /* 0x000000ffff187224 */ /* 0x000fc400078e0002 */
[----:B------:R-:W-:Y:S01]  /*84870*/  IMAD.MOV.U32 R25, RZ, RZ, R3 ;  /* 0x000000ffff197224 */ /* 0x000fe200078e0003 */
[----:B---3--:R-:W-:Y:S01]  /*84880*/  STL.64 [R1+0x34f8], R16 ;  /* 0x0034f81001007387 */ /* 0x008fe20000100a00 */
[----:B------:R-:W2:Y:S02]  /*84890*/  LDL.LU R2, [R1+0x35c4] ;  /* 0x0035c40001027983 */ /* 0x000ea40000300800 */
[----:B------:R-:W3:Y:S02]  /*848a0*/  LDL.LU R3, [R1+0x35c0] ;  /* 0x0035c00001037983 */ /* 0x000ee40000300800 */
[----:B------:R0:W-:Y:S02]  /*848b0*/  STL.64 [R1+0x3500], R24 ;  /* 0x0035001801007387 */ /* 0x0001e40000100a00 */
[----:B0-----:R-:W4:Y:S01]  /*848c0*/  LDL.LU R24, [R1+0x2c0] ;  /* 0x0002c00001187983 */ /* 0x001f220000300800 */
[----:B------:R-:W4:Y:S03]  /*848d0*/  LDL.LU R25, [R1+0x2c4] ;  /* 0x0002c40001197983 */ /* 0x000f260000300800 */
[----:B----4-:R0:W-:Y:S01]  /*848e0*/  STL.64 [R1+0x3518], R24 ;  /* 0x0035181801007387 */ /* 0x0101e20000100a00 */
[----:B------:R-:W4:Y:S02]  /*848f0*/  LDL.LU R16, [R1+0xb0] ;  /* 0x0000b00001107983 */ /* 0x000f240000300800 */
[----:B------:R-:W4:Y:S02]  /*84900*/  LDL.LU R17, [R1+0xb4] ;  /* 0x0000b40001117983 */ /* 0x000f240000300800 */
[----:B------:R-:W2:Y:S01]  /*84910*/  LDL.LU R18, [R1+0xb8] ;  /* 0x0000b80001127983 */ /* 0x000ea20000300800 */
[----:B------:R-:W2:Y:S04]  /*84920*/  LDL.LU R19, [R1+0xbc] ;  /* 0x0000bc0001137983 */ /* 0x000ea80000300800 */
[----:B0-----:R-:W2:Y:S01]  /*84930*/  LDL.LU R24, [R1+0x2d0] ;  /* 0x0002d00001187983 */ /* 0x001ea20000300800 */
[----:B------:R-:W2:Y:S03]  /*84940*/  LDL.LU R25, [R1+0x2d4] ;  /* 0x0002d40001197983 */ /* 0x000ea60000300800 */
[----:B--2---:R-:W-:Y:S01]  /*84950*/  STL.64 [R1+0x3530], R24 ;  /* 0x0035301801007387 */ /* 0x004fe20000100a00 */
[----:B------:R-:W-:Y:S02]  /*84960*/  STL.64 [R1+0x3510], R18 ;  /* 0x0035101201007387 */ /* 0x000fe40000100a00 */
[----:B----4-:R0:W-:Y:S02]  /*84970*/  STL.64 [R1+0x3508], R16 ;  /* 0x0035081001007387 */ /* 0x0101e40000100a00 */
[----:B0-----:R-:W2:Y:S01]  /*84980*/  LDL.LU R16, [R1+0xc0] ;  /* 0x0000c00001107983 */ /* 0x001ea20000300800 */
[----:B------:R-:W2:Y:S02]  /*84990*/  LDL.LU R17, [R1+0xc4] ;  /* 0x0000c40001117983 */ /* 0x000ea40000300800 */
[----:B------:R-:W4:Y:S02]  /*849a0*/  LDL.LU R18, [R1+0xc8] ;  /* 0x0000c80001127983 */ /* 0x000f240000300800 */
[----:B------:R-:W4:Y:S01]  /*849b0*/  LDL.LU R19, [R1+0xcc] ;  /* 0x0000cc0001137983 */ /* 0x000f220000300800 */
[----:B------:R-:W2:Y:S01]  /*849c0*/  LDL.LU R24, [R1+0x2e0] ;  /* 0x0002e00001187983 */ /* 0x000ea20000300800 */
[----:B------:R-:W2:Y:S03]  /*849d0*/  LDL.LU R25, [R1+0x2e4] ;  /* 0x0002e40001197983 */ /* 0x000ea60000300800 */
[----:B--2---:R-:W-:Y:S01]  /*849e0*/  STL.64 [R1+0x3548], R24 ;  /* 0x0035481801007387 */ /* 0x004fe20000100a00 */
[----:B----4-:R-:W-:Y:S02]  /*849f0*/  STL.64 [R1+0x3528], R18 ;  /* 0x0035281201007387 */ /* 0x010fe40000100a00 */
[----:B------:R0:W-:Y:S02]  /*84a00*/  STL.64 [R1+0x3520], R16 ;  /* 0x0035201001007387 */ /* 0x0001e40000100a00 */
[----:B0-----:R-:W2:Y:S01]  /*84a10*/  LDL.LU R16, [R1+0xd0] ;  /* 0x0000d00001107983 */ /* 0x001ea20000300800 */
[----:B------:R-:W2:Y:S02]  /*84a20*/  LDL.LU R17, [R1+0xd4] ;  /* 0x0000d40001117983 */ /* 0x000ea40000300800 */
[----:B------:R-:W4:Y:S02]  /*84a30*/  LDL.LU R18, [R1+0xd8] ;  /* 0x0000d80001127983 */ /* 0x000f240000300800 */
[----:B------:R-:W4:Y:S01]  /*84a40*/  LDL.LU R19, [R1+0xdc] ;  /* 0x0000dc0001137983 */ /* 0x000f220000300800 */
[----:B------:R-:W2:Y:S01]  /*84a50*/  LDL.LU R24, [R1+0x2f0] ;  /* 0x0002f00001187983 */ /* 0x000ea20000300800 */
[----:B------:R-:W2:Y:S03]  /*84a60*/  LDL.LU R25, [R1+0x2f4] ;  /* 0x0002f40001197983 */ /* 0x000ea60000300800 */
[----:B--2---:R0:W-:Y:S04]  /*84a70*/  STL.64 [R1+0x3560], R24 ;  /* 0x0035601801007387 */ /* 0x0041e80000100a00 */
[----:B0-----:R-:W2:Y:S01]  /*84a80*/  LDL.LU R24, [R1+0x300] ;  /* 0x0003000001187983 */ /* 0x001ea20000300800 */
        /* <DEDUP_REMOVED lines=21> */
[----:B------:R-:W3:Y:S03]  /*84be0*/  LDL.LU R25, [R1+0x334] ;  /* 0x0003340001197983 */ /* 0x000ee60000300800 */
[----:B----4-:R-:W-:Y:S01]  /*84bf0*/  STL.64 [R1+0x3570], R18 ;  /* 0x0035701201007387 */ /* 0x010fe20000100a00 */
[----:B--2---:R0:W-:Y:S03]  /*84c00*/  STL.64 [R1+0x3568], R16 ;  /* 0x0035681001007387 */ /* 0x0041e60000100a00 */
[----:B0-----:R-:W2:Y:S01]  /*84c10*/  LDL.LU R16, [R1+0x100] ;  /* 0x0001000001107983 */ /* 0x001ea20000300800 */
[----:B------:R-:W2:Y:S02]  /*84c20*/  LDL.LU R17, [R1+0x104] ;  /* 0x0001040001117983 */ /* 0x000ea40000300800 */
[----:B------:R-:W4:Y:S02]  /*84c30*/  LDL.LU R18, [R1+0x108] ;  /* 0x0001080001127983 */ /* 0x000f240000300800 */
[----:B------:R-:W4:Y:S02]  /*84c40*/  LDL.LU R19, [R1+0x10c] ;  /* 0x00010c0001137983 */ /* 0x000f240000300800 */
        /* <DEDUP_REMOVED lines=14> */
[----:B0-----:R-:W3:Y:S01]  /*84d30*/  LDL.LU R16, [R1+0x130] ;  /* 0x0001300001107983 */ /* 0x001ee20000300800 */
[----:B------:R-:W3:Y:S02]  /*84d40*/  LDL.LU R17, [R1+0x134] ;  /* 0x0001340001117983 */ /* 0x000ee40000300800 */
[----:B------:R-:W3:Y:S02]  /*84d50*/  LDL.LU R18, [R1+0x138] ;  /* 0x0001380001127983 */ /* 0x000ee40000300800 */
[----:B------:R-:W3:Y:S02]  /*84d60*/  LDL.LU R19, [R1+0x13c] ;  /* 0x00013c0001137983 */ /* 0x000ee40000300800 */
[----:B------:R-:W-:-:S02]  /*84d70*/  IMAD.MOV.U32 R11, RZ, RZ, R14 ;  /* 0x000000ffff0b7224 */ /* 0x000fc400078e000e */
[----:B------:R-:W-:Y:S02]  /*84d80*/  IMAD.MOV.U32 R12, RZ, RZ, R15 ;  /* 0x000000ffff0c7224 */ /* 0x000fe400078e000f */
[----:B------:R-:W-:Y:S02]  /*84d90*/  IMAD.MOV.U32 R10, RZ, RZ, R20 ;  /* 0x000000ffff0a7224 */ /* 0x000fe400078e0014 */
[----:B------:R-:W-:Y:S02]  /*84da0*/  IMAD.MOV.U32 R15, RZ, RZ, R21 ;  /* 0x000000ffff0f7224 */ /* 0x000fe400078e0015 */
[----:B------:R-:W-:Y:S02]  /*84db0*/  IMAD.MOV.U32 R14, RZ, RZ, R22 ;  /* 0x000000ffff0e7224 */ /* 0x000fe400078e0016 */
[----:B------:R-:W-:Y:S01]  /*84dc0*/  IMAD.MOV.U32 R13, RZ, RZ, R23 ;  /* 0x000000ffff0d7224 */ /* 0x000fe200078e0017 */
[----:B------:R-:W2:Y:S01]  /*84dd0*/  LDL.LU R20, [R1+0x90] ;  /* 0x0000900001147983 */ /* 0x000ea20000300800 */
[----:B------:R-:W2:Y:S02]  /*84de0*/  LDL.LU R21, [R1+0x94] ;  /* 0x0000940001157983 */ /* 0x000ea40000300800 */
[----:B------:R-:W2:Y:S02]  /*84df0*/  LDL.LU R22, [R1+0x98] ;  /* 0x0000980001167983 */ /* 0x000ea40000300800 */
[----:B------:R-:W2:Y:S01]  /*84e00*/  LDL.LU R23, [R1+0x9c] ;  /* 0x00009c0001177983 */ /* 0x000ea20000300800 */
[----:B------:R-:W-:Y:S01]  /*84e10*/  STL.64 [R1+0x3460], R14 ;  /* 0x0034600e01007387 */ /* 0x000fe20000100a00 */
[----:B------:R0:W-:Y:S03]  /*84e20*/  STL.64 [R1+0x3458], R12 ;  /* 0x0034580c01007387 */ /* 0x0001e60000100a00 */
[----:B0-----:R-:W4:Y:S01]  /*84e30*/  LDL.LU R12, [R1+0xa0] ;  /* 0x0000a000010c7983 */ /* 0x001f220000300800 */
[----:B------:R-:W4:Y:S02]  /*84e40*/  LDL.LU R13, [R1+0xa4] ;  /* 0x0000a400010d7983 */ /* 0x000f240000300800 */
[----:B------:R-:W4:Y:S02]  /*84e50*/  LDL.LU R14, [R1+0xa8] ;  /* 0x0000a800010e7983 */ /* 0x000f240000300800 */
[----:B------:R-:W4:Y:S01]  /*84e60*/  LDL.LU R15, [R1+0xac] ;  /* 0x0000ac00010f7983 */ /* 0x000f220000300800 */
[----:B------:R-:W-:Y:S01]  /*84e70*/  STL.64 [R1+0x3450], R10 ;  /* 0x0034500a01007387 */ /* 0x000fe20000100a00 */
[----:B------:R-:W-:Y:S01]  /*84e80*/  STL.64 [R1+0x3448], R8 ;  /* 0x0034480801007387 */ /* 0x000fe20000100a00 */
[C---:B---3--:R-:W-:Y:S02]  /*84e90*/  HMMA.16816.F32.BF16 R24, R4.reuse, R24, R16 ;  /* 0x000000180418723c */ /* 0x048fe40000041810 */
[----:B------:R-:W3:Y:S01]  /*84ea0*/  LDL.LU.64 R18, [R1+0x35b8] ;  /* 0x0035b80001127983 */ /* 0x000ee20000300a00 */
[----:B------:R-:W3:Y:S11]  /*84eb0*/  LDL.LU.64 R16, [R1+0x35b0] ;  /* 0x0035b00001107983 */ /* 0x000ef60000300a00 */
[----:B------:R-:W-:Y:S09]  /*84ec0*/  @!UPT UIADD3 URZ, URZ, URZ, URZ ;  /* 0x0000003f3f3ff290 */ /* 0x000ff2000fffe03f */
[----:B------:R0:W-:Y:S01]  /*84ed0*/  STL.64 [R1+0x130], R24 ;  /* 0x0001301801007387 */ /* 0x0001e20000100a00 */
[----:B------:R3:W-:Y:S03]  /*84ee0*/  STL.64 [R1+0x138], R26 ;  /* 0x0001381a01007387 */ /* 0x0007e60000100a00 */
[----:B0-----:R-:W3:Y:S02]  /*84ef0*/  LDL.LU.64 R24, [R1+0x35a8] ;  /* 0x0035a80001187983 */ /* 0x001ee40000300a00 */
[----:B---3--:R-:W-:Y:S02]  /*84f00*/  HMMA.16816.F32.BF16 R24, R4, R24, R16 ;  /* 0x000000180418723c */ /* 0x008fe40000041810 */
[----:B------:R-:W3:Y:S01]  /*84f10*/  LDL.LU.64 R18, [R1+0x35a0] ;  /* 0x0035a00001127983 */ /* 0x000ee20000300a00 */
[----:B------:R-:W3:Y:S11]  /*84f20*/  LDL.LU.64 R16, [R1+0x3598] ;  /* 0x0035980001107983 */ /* 0x000ef60000300a00 */
[----:B------:R-:W-:Y:S09]  /*84f30*/  @!UPT UIADD3 URZ, URZ, URZ, URZ ;  /* 0x0000003f3f3ff290 */ /* 0x000ff2000fffe03f */
[----:B------:R0:W-:Y:S01]  /*84f40*/  STL [R1+0x120], R24 ;  /* 0x0001201801007387 */ /* 0x0001e20000100800 */
[----:B------:R-:W-:-:S03]  /*84f50*/  IMAD.MOV.U32 R0, RZ, RZ, R25 ;  /* 0x000000ffff007224 */ /* 0x000fc600078e0019 */
[----:B0-----:R-:W3:Y:S01]  /*84f60*/  LDL.LU.64 R24, [R1+0x3590] ;  /* 0x0035900001187983 */ /* 0x001ee20000300a00 */
[----:B------:R-:W-:Y:S02]  /*84f70*/  IMAD.MOV.U32 R8, RZ, RZ, R3 ;  /* 0x000000ffff087224 */ /* 0x000fe400078e0003 */
[----:B------:R-:W-:Y:S02]  /*84f80*/  IMAD.MOV.U32 R9, RZ, RZ, R2 ;  /* 0x000000ffff097224 */ /* 0x000fe400078e0002 */
[----:B------:R-:W-:Y:S02]  /*84f90*/  IMAD.MOV.U32 R3, RZ, RZ, R26 ;  /* 0x000000ffff037224 */ /* 0x000fe400078e001a */
[----:B------:R-:W-:Y:S01]  /*84fa0*/  IMAD.MOV.U32 R2, RZ, RZ, R27 ;  /* 0x000000ffff027224 */ /* 0x000fe200078e001b */
[----:B------:R-:W-:Y:S02]  /*84fb0*/  STL [R1+0x32d4], R0 ;  /* 0x0032d40001007387 */ /* 0x000fe40000100800 */
[----:B------:R-:W-:Y:S02]  /*84fc0*/  STL [R1+0x32d0], R3 ;  /* 0x0032d00301007387 */ /* 0x000fe40000100800 */
[----:B------:R-:W-:Y:S01]  /*84fd0*/  STL [R1+0x32cc], R2 ;  /* 0x0032cc0201007387 */ /* 0x000fe20000100800 */
[C---:B---3--:R-:W-:Y:S03]  /*84fe0*/  HMMA.16816.F32.BF16 R24, R4.reuse, R24, R16 ;  /* 0x000000180418723c */ /* 0x048fe60000041810 */
[----:B------:R-:W3:Y:S01]  /*84ff0*/  LDL.LU.64 R18, [R1+0x3588] ;  /* 0x0035880001127983 */ /* 0x000ee20000300a00 */
[----:B------:R-:W3:Y:S11]  /*85000*/  LDL.LU.64 R16, [R1+0x3580] ;  /* 0x0035800001107983 */ /* 0x000ef60000300a00 */
[----:B------:R-:W-:Y:S08]  /*85010*/  @!UPT UIADD3 URZ, URZ, URZ, URZ ;  /* 0x0000003f3f3ff290 */ /* 0x000ff0000fffe03f */
[----:B------:R0:W-:Y:S01]  /*85020*/  STL.64 [R1+0x110], R24 ;  /* 0x0001101801007387 */ /* 0x0001e20000100a00 */
[----:B------:R3:W-:Y:S03]  /*85030*/  STL.64 [R1+0x118], R26 ;  /* 0x0001181a01007387 */ /* 0x0007e60000100a00 */
[----:B0-----:R-:W3:Y:S02]  /*85040*/  LDL.LU.64 R24, [R1+0x3578] ;  /* 0x0035780001187983 */ /* 0x001ee40000300a00 */
[C---:B---3--:R-:W-:Y:S02]  /*85050*/  HMMA.16816.F32.BF16 R24, R4.reuse, R24, R16 ;  /* 0x000000180418723c */ /* 0x048fe40000041810 */
[----:B------:R-:W3:Y:S01]  /*85060*/  LDL.LU.64 R18, [R1+0x3570] ;  /* 0x0035700001127983 */ /* 0x000ee20000300a00 */
[----:B------:R-:W3:Y:S11]  /*85070*/  LDL.LU.64 R16, [R1+0x3568] ;  /* 0x0035680001107983 */ /* 0x000ef60000300a00 */
[----:B------:R-:W-:Y:S09]  /*85080*/  @!UPT UIADD3 URZ, URZ, URZ, URZ ;  /* 0x0000003f3f3ff290 */ /* 0x000ff2000fffe03f */
        /* <DEDUP_REMOVED lines=27> */
[----:B------:R-:W-:Y:S10]  /*85240*/  @!UPT UIADD3 URZ, URZ, URZ, URZ ;  /* 0x0000003f3f3ff290 */ /* 0x000ff4000fffe03f */
[----:B------:R-:W-:Y:S02]  /*85250*/  IMAD.MOV.U32 R2, RZ, RZ, R25 ;  /* 0x000000ffff027224 */ /* 0x000fe400078e0019 */
[----:B------:R-:W-:Y:S01]  /*85260*/  IMAD.MOV.U32 R3, RZ, RZ, R24 ;  /* 0x000000ffff037224 */ /* 0x000fe200078e0018 */
[----:B------:R-:W-:Y:S01]  /*85270*/  STL.64 [R1+0xc8], R26 ;  /* 0x0000c81a01007387 */ /* 0x000fe20000100a00 */
[----:B------:R-:W2:Y:S02]  /*85280*/  LDL.LU.64 R24, [R1+0x3500] ;  /* 0x0035000001187983 */ /* 0x000ea40000300a00 */
[----:B------:R-:W-:Y:S01]  /*85290*/  STL [R1+0x32dc], R2 ;  /* 0x0032dc0201007387 */ /* 0x000fe20000100800 */
[----:B------:R-:W-:Y:S01]  /*852a0*/  STL [R1+0x32d8], R3 ;  /* 0x0032d80301007387 */ /* 0x000fe20000100800 */
[----:B---3--:R-:W-:Y:S03]  /*852b0*/  HMMA.16816.F32.BF16 R8, R4, R8, R16 ;  /* 0x000000080408723c */ /* 0x008fe60000041810 */
[----:B------:R-:W4:Y:S11]  /*852c0*/  LDL.LU.64 R16, [R1+0x34f8] ;  /* 0x0034f80001107983 */ /* 0x000f360000300a00 */
[----:B------:R-:W-:Y:S09]  /*852d0*/  @!UPT UIADD3 URZ, URZ, URZ, URZ ;  /* 0x0000003f3f3ff290 */ /* 0x000ff2000fffe03f */
[----:B------:R-:W-:Y:S01]  /*852e0*/  STL.64 [R1+0xb0], R8 ;  /* 0x0000b00801007387 */ /* 0x000fe20000100a00 */
[----:B------:R4:W-:Y:S02]  /*852f0*/  STL [R1+0xb8], R10 ;  /* 0x0000b80a01007387 */ /* 0x0009e40000100800 */
[----:B------:R-:W-:-:S05]  /*85300*/  IMAD.MOV.U32 R0, RZ, RZ, R11 ;  /* 0x000000ffff007224 */ /* 0x000fca00078e000b */
[----:B------:R-:W-:Y:S01]  /*85310*/  STL [R1+0x32e0], R0 ;  /* 0x0032e00001007387 */ /* 0x000fe20000100800 */
[C---:B----4-:R-:W-:Y:S11]  /*85320*/  HMMA.16816.F32.BF16 R8, R4.reuse, R16, R12 ;  /* 0x000000100408723c */ /* 0x050ff6000004180c */
[----:B------:R-:W-:Y:S11]  /*85330*/  @!UPT UIADD3 URZ, URZ, URZ, URZ ;  /* 0x0000003f3f3ff290 */ /* 0x000ff6000fffe03f */
[----:B------:R-:W-:Y:S01]  /*85340*/  @!UPT UIADD3 URZ, URZ, URZ, URZ ;  /* 0x0000003f3f3ff290 */ /* 0x000fe2000fffe03f */
[----:B------:R2:W-:Y:S01]  /*85350*/  STL.64 [R1+0xa0], R8 ;  /* 0x0000a00801007387 */ /* 0x0005e20000100a00 */
[----:B------:R-:W-:Y:S02]  /*85360*/  IMAD.MOV.U32 R2, RZ, RZ, R10 ;  /* 0x000000ffff027224 */ /* 0x000fe400078e000a */
[----:B------:R-:W-:Y:S02]  /*85370*/  IMAD.MOV.U32 R3, RZ, RZ, R11 ;  /* 0x000000ffff037224 */ /* 0x000fe400078e000b */
[C---:B--2---:R-:W-:Y:S03]  /*85380*/  HMMA.16816.F32.BF16 R8, R4.reuse, R24, R20 ;  /* 0x000000180408723c */ /* 0x044fe60000041814 */
[----:B------:R-:W-:Y:S01]  /*85390*/  STL [R1+0x32e8], R3 ;  /* 0x0032e80301007387 */ /* 0x000fe20000100800 */
[----:B------:R-:W-:Y:S11]  /*853a0*/  STL [R1+0x32e4], R2 ;  /* 0x0032e40201007387 */ /* 0x000ff60000100800 */
[----:B------:R-:W-:Y:S08]  /*853b0*/  @!UPT UIADD3 URZ, URZ, URZ, URZ ;  /* 0x0000003f3f3ff290 */ /* 0x000ff0000fffe03f */
[----:B------:R0:W-:Y:S01]  /*853c0*/  STL.64 [R1+0x90], R8 ;  /* 0x0000900801007387 */ /* 0x0001e20000100a00 */
[----:B------:R-:W-:Y:S02]  /*853d0*/  STL [R1+0x98], R10 ;  /* 0x0000980a01007387 */ /* 0x000fe40000100800 */
[----:B------:R-:W2:Y:S02]  /*853e0*/  LDL.LU R20, [R1] ;  /* 0x0000000001147983 */ /* 0x000ea40000300800 */
[----:B------:R-:W2:Y:S01]  /*853f0*/  LDL.LU R21, [R1+0x4] ;  /* 0x0000040001157983 */ /* 0x000ea20000300800 */
[----:B------:R-:W3:Y:S01]  /*85400*/  LDL.LU R22, [R1+0x8] ;  /* 0x0000080001167983 */ /* 0x000ee20000300800 */
[----:B------:R-:W3:Y:S03]  /*85410*/  LDL.LU R23, [R1+0xc] ;  /* 0x00000c0001177983 */ /* 0x000ee60000300800 */
[----:B---3--:R-:W-:Y:S01]  /*85420*/  STL.64 [R1+0x3470], R22 ;  /* 0x0034701601007387 */ /* 0x008fe20000100a00 */
[----:B--2---:R1:W-:Y:S02]  /*85430*/  STL.64 [R1+0x3468], R20 ;  /* 0x0034681401007387 */ /* 0x0043e40000100a00 */
[----:B0-----:R-:W2:Y:S02]  /*85440*/  LDL.LU R8, [R1+0x220] ;  /* 0x0002200001087983 */ /* 0x001ea40000300800 */
[----:B------:R-:W2:Y:S02]  /*85450*/  LDL.LU R9, [R1+0x224] ;  /* 0x0002240001097983 */ /* 0x000ea40000300800 */
[----:B--2---:R-:W-:Y:S01]  /*85460*/  STL.64 [R1+0x3478], R8 ;  /* 0x0034780801007387 */ /* 0x004fe20000100a00 */
[----:B-1----:R-:W2:Y:S02]  /*85470*/  LDL.LU R20, [R1+0x230] ;  /* 0x0002300001147983 */ /* 0x002ea40000300800 */
[----:B------:R-:W2:Y:S02]  /*85480*/  LDL.LU R21, [R1+0x234] ;  /* 0x0002340001157983 */ /* 0x000ea40000300800 */
[----:B--2---:R0:W-:Y:S04]  /*85490*/  STL.64 [R1+0x3480], R20 ;  /* 0x0034801401007387 */ /* 0x0041e80000100a00 */
[----:B0-----:R-:W2:Y:S01]  /*854a0*/  LDL.LU R20, [R1+0x240] ;  /* 0x0002400001147983 */ /* 0x001ea20000300800 */
[----:B------:R-:W2:Y:S02]  /*854b0*/  LDL.LU R21, [R1+0x244] ;  /* 0x0002440001157983 */ /* 0x000ea40000300800 */
[----:B------:R-:W-:Y:S01]  /*854c0*/  IMAD.MOV.U32 R0, RZ, RZ, R11 ;  /* 0x000000ffff007224 */ /* 0x000fe200078e000b */
[----:B--2---:R0:W-:Y:S01]  /*854d0*/  STL.64 [R1+0x3498], R20 ;  /* 0x0034981401007387 */ /* 0x0041e20000100a00 */
[----:B------:R-:W2:Y:S02]  /*854e0*/  LDL.LU R8, [R1+0x30] ;  /* 0x0000300001087983 */ /* 0x000ea40000300800 */
[----:B------:R-:W2:Y:S02]  /*854f0*/  LDL.LU R9, [R1+0x34] ;  /* 0x0000340001097983 */ /* 0x000ea40000300800 */
[----:B------:R-:W3:Y:S01]  /*85500*/  LDL.LU R10, [R1+0x38] ;  /* 0x00003800010a7983 */ /* 0x000ee20000300800 */
[----:B------:R-:W3:Y:S04]  /*85510*/  LDL.LU R11, [R1+0x3c] ;  /* 0x00003c00010b7983 */ /* 0x000ee80000300800 */
[----:B0-----:R-:W4:Y:S01]  /*85520*/  LDL.LU R20, [R1+0x250] ;  /* 0x0002500001147983 */ /* 0x001f220000300800 */
[----:B------:R-:W4:Y:S03]  /*85530*/  LDL.LU R21, [R1+0x254] ;  /* 0x0002540001157983 */ /* 0x000f260000300800 */
[----:B----4-:R0:W-:Y:S04]  /*85540*/  STL.64 [R1+0x34b0], R20 ;  /* 0x0034b01401007387 */ /* 0x0101e80000100a00 */
[----:B0-----:R-:W4:Y:S01]  /*85550*/  LDL.LU R20, [R1+0x260] ;  /* 0x0002600001147983 */ /* 0x001f220000300800 */
[----:B------:R-:W4:Y:S03]  /*85560*/  LDL.LU R21, [R1+0x264] ;  /* 0x0002640001157983 */ /* 0x000f260000300800 */
[----:B----4-:R0:W-:Y:S04]  /*85570*/  STL.64 [R1+0x34c8], R20 ;  /* 0x0034c81401007387 */ /* 0x0101e80000100a00 */
[----:B0-----:R-:W4:Y:S01]  /*85580*/  LDL.LU R20, [R1+0x270] ;  /* 0x0002700001147983 */ /* 0x001f220000300800 */
[----:B------:R-:W4:Y:S03]  /*85590*/  LDL.LU R21, [R1+0x274] ;  /* 0x0002740001157983 */ /* 0x000f260000300800 */
[----:B----4-:R0:W-:Y:S04]  /*855a0*/  STL.64 [R1+0x34e0], R20 ;  /* 0x0034e01401007387 */ /* 0x0101e80000100a00 */
[----:B0-----:R-:W4:Y:S01]  /*855b0*/  LDL.LU R20, [R1+0x280] ;  /* 0x0002800001147983 */ /* 0x001f220000300800 */
[----:B------:R-:W4:Y:S02]  /*855c0*/  LDL.LU R21, [R1+0x284] ;  /* 0x0002840001157983 */ /* 0x000f240000300800 */
[----:B---3--:R-:W-:Y:S02]  /*855d0*/  STL.64 [R1+0x3490], R10 ;  /* 0x0034900a01007387 */ /* 0x008fe40000100a00 */
[----:B--2---:R0:W-:Y:S02]  /*855e0*/  STL.64 [R1+0x3488], R8 ;  /* 0x0034880801007387 */ /* 0x0041e40000100a00 */
[----:B0-----:R-:W2:Y:S01]  /*855f0*/  LDL.LU R8, [R1+0x40] ;  /* 0x0000400001087983 */ /* 0x001ea20000300800 */
[----:B------:R-:W2:Y:S02]  /*85600*/  LDL.LU R9, [R1+0x44] ;  /* 0x0000440001097983 */ /* 0x000ea40000300800 */
[----:B------:R-:W3:Y:S02]  /*85610*/  LDL.LU R10, [R1+0x48] ;  /* 0x00004800010a7983 */ /* 0x000ee40000300800 */
[----:B------:R-:W3:Y:S02]  /*85620*/  LDL.LU R11, [R1+0x4c] ;  /* 0x00004c00010b7983 */ /* 0x000ee40000300800 */
[----:B---3--:R-:W-:Y:S01]  /*85630*/  STL.64 [R1+0x34a8], R10 ;  /* 0x0034a80a01007387 */ /* 0x008fe20000100a00 */
[----:B--2---:R0:W-:Y:S03]  /*85640*/  STL.64 [R1+0x34a0], R8 ;  /* 0x0034a00801007387 */ /* 0x0041e60000100a00 */
        /* <DEDUP_REMOVED lines=18> */
[----:B0-----:R-:W4:Y:S01]  /*85770*/  LDL.LU R8, [R1+0x80] ;  /* 0x0000800001087983 */ /* 0x001f220000300800 */
[----:B------:R-:W4:Y:S02]  /*85780*/  LDL.LU R9, [R1+0x84] ;  /* 0x0000840001097983 */ /* 0x000f240000300800 */
[----:B------:R-:W4:Y:S02]  /*85790*/  LDL.LU R10, [R1+0x88] ;  /* 0x00008800010a7983 */ /* 0x000f240000300800 */
[----:B------:R-:W4:Y:S01]  /*857a0*/  LDL.LU R11, [R1+0x8c] ;  /* 0x00008c00010b7983 */ /* 0x000f220000300800 */
[----:B------:R-:W2:Y:S01]  /*857b0*/  LDL.LU R12, [R1+0x20] ;  /* 0x00002000010c7983 */ /* 0x000ea20000300800 */
[----:B------:R-:W2:Y:S02]  /*857c0*/  LDL.LU R13, [R1+0x24] ;  /* 0x00002400010d7983 */ /* 0x000ea40000300800 */
[----:B------:R-:W2:Y:S02]  /*857d0*/  LDL.LU R14, [R1+0x28] ;  /* 0x00002800010e7983 */ /* 0x000ea40000300800 */
[----:B------:R-:W2:Y:S01]  /*857e0*/  LDL.LU R15, [R1+0x2c] ;  /* 0x00002c00010f7983 */ /* 0x000ea20000300800 */
[----:B------:R-:W3:Y:S01]  /*857f0*/  LDL.LU R24, [R1+0x210] ;  /* 0x0002100001187983 */ /* 0x000ee20000300800 */
[----:B------:R-:W3:Y:S02]  /*85800*/  LDL.LU R25, [R1+0x214] ;  /* 0x0002140001197983 */ /* 0x000ee40000300800 */
[----:B------:R-:W3:Y:S02]  /*85810*/  LDL.LU R16, [R1+0x10] ;  /* 0x0000100001107983 */ /* 0x000ee40000300800 */
[----:B------:R-:W3:Y:S01]  /*85820*/  LDL.LU R17, [R1+0x14] ;  /* 0x0000140001117983 */ /* 0x000ee20000300800 */
[----:B------:R-:W3:Y:S01]  /*85830*/  LDL.LU R18, [R1+0x18] ;  /* 0x0000180001127983 */ /* 0x000ee20000300800 */
[----:B------:R-:W3:Y:S02]  /*85840*/  LDL.LU R19, [R1+0x1c] ;  /* 0x00001c0001137983 */ /* 0x000ee40000300800 */
[----:B------:R-:W-:Y:S01]  /*85850*/  STL [R1+0x32ec], R0 ;  /* 0x0032ec0001007387 */ /* 0x000fe20000100800 */
[----:B----4-:R-:W-:Y:S01]  /*85860*/  HMMA.16816.F32.BF16 R20, R4, R20, R8 ;  /* 0x000000140414723c */ /* 0x010fe20000041808 */
[----:B------:R-:W4:Y:S01]  /*85870*/  LDL.LU.64 R10, [R1+0x34f0] ;  /* 0x0034f000010a7983 */ /* 0x000f220000300a00 */
[----:B------:R-:W4:Y:S11]  /*85880*/  LDL.LU.64 R8, [R1+0x34e8] ;  /* 0x0034e80001087983 */ /* 0x000f360000300a00 */
[----:B------:R-:W-:Y:S10]  /*85890*/  @!UPT UIADD3 URZ, URZ, URZ, URZ ;  /* 0x0000003f3f3ff290 */ /* 0x000ff4000fffe03f */
[----:B------:R0:W-:Y:S04]  /*858a0*/  STL.64 [R1+0x80], R20 ;  /* 0x0000801401007387 */ /* 0x0001e80000100a00 */
[----:B0-----:R-:W4:Y:S01]  /*858b0*/  LDL.LU.64 R20, [R1+0x34e0] ;  /* 0x0034e00001147983 */ /* 0x001f220000300a00 */
[----:B------:R-:W-:Y:S02]  /*858c0*/  IMAD.MOV.U32 R3, RZ, RZ, R22 ;  /* 0x000000ffff037224 */ /* 0x000fe400078e0016 */
[----:B------:R-:W-:-:S05]  /*858d0*/  IMAD.MOV.U32 R2, RZ, RZ, R23 ;  /* 0x000000ffff027224 */ /* 0x000fca00078e0017 */
[----:B------:R-:W-:Y:S01]  /*858e0*/  STL [R1+0x32f4], R2 ;  /* 0x0032f40201007387 */ /* 0x000fe20000100800 */
[----:B------:R-:W-:Y:S01]  /*858f0*/  STL [R1+0x32f0], R3 ;  /* 0x0032f00301007387 */ /* 0x000fe20000100800 */
[----:B----4-:R-:W-:Y:S02]  /*85900*/  HMMA.16816.F32.BF16 R20, R4, R20, R8 ;  /* 0x000000140414723c */ /* 0x010fe40000041808 */
[----:B------:R-:W4:Y:S01]  /*85910*/  LDL.LU.64 R10, [R1+0x34d8] ;  /* 0x0034d800010a7983 */ /* 0x000f220000300a00 */
[----:B------:R-:W4:Y:S11]  /*85920*/  LDL.LU.64 R8, [R1+0x34d0] ;  /* 0x0034d00001087983 */ /* 0x000f360000300a00 */
[----:B------:R-:W-:Y:S09]  /*85930*/  @!UPT UIADD3 URZ, URZ, URZ, URZ ;  /* 0x0000003f3f3ff290 */ /* 0x000ff2000fffe03f */
[----:B------:R0:W-:Y:S01]  /*85940*/  STL.64 [R1+0x70], R20 ;  /* 0x0000701401007387 */ /* 0x0001e20000100a00 */
[----:B------:R4:W-:Y:S03]  /*85950*/  STL [R1+0x78], R22 ;  /* 0x0000781601007387 */ /* 0x0009e60000100800 */
[----:B0-----:R-:W4:Y:S01]  /*85960*/  LDL.LU.64 R20, [R1+0x34c8] ;  /* 0x0034c80001147983 */ /* 0x001f220000300a00 */
[----:B------:R-:W-:-:S05]  /*85970*/  IMAD.MOV.U32 R0, RZ, RZ, R23 ;  /* 0x000000ffff007224 */ /* 0x000fca00078e0017 */
[----:B------:R-:W-:Y:S01]  /*85980*/  STL [R1+0x32f8], R0 ;  /* 0x0032f80001007387 */ /* 0x000fe20000100800 */
[----:B----4-:R-:W-:Y:S03]  /*85990*/  HMMA.16816.F32.BF16 R20, R4, R20, R8 ;  /* 0x000000140414723c */ /* 0x010fe60000041808 */
[----:B------:R-:W4:Y:S01]  /*859a0*/  LDL.LU.64 R10, [R1+0x34c0] ;  /* 0x0034c000010a7983 */ /* 0x000f220000300a00 */
[----:B------:R-:W4:Y:S11]  /*859b0*/  LDL.LU.64 R8, [R1+0x34b8] ;  /* 0x0034b80001087983 */ /* 0x000f360000300a00 */
[----:B------:R-:W-:Y:S08]  /*859c0*/  @!UPT UIADD3 URZ, URZ, URZ, URZ ;  /* 0x0000003f3f3ff290 */ /* 0x000ff0000fffe03f */
        /* <DEDUP_REMOVED lines=22> */
[----:B------:R-:W-:-:S03]  /*85b30*/  IMAD.MOV.U32 R3, RZ, RZ, R22 ;  /* 0x000000ffff037224 */ /* 0x000fc600078e0016 */
[----:B------:R-:W-:Y:S02]  /*85b40*/  STL [R1+0x330c], R2 ;  /* 0x00330c0201007387 */ /* 0x000fe40000100800 */
[----:B------:R-:W-:Y:S01]  /*85b50*/  STL [R1+0x3308], R3 ;  /* 0x0033080301007387 */ /* 0x000fe20000100800 */
[C---:B----4-:R-:W-:Y:S01]  /*85b60*/  HMMA.16816.F32.BF16 R20, R4.reuse, R20, R8 ;  /* 0x000000140414723c */ /* 0x050fe20000041808 */
[----:B------:R-:W2:Y:S07]  /*85b70*/  LDL.LU.64 R8, [R1+0x3478] ;  /* 0x0034780001087983 */ /* 0x000eae0000300a00 */
[C---:B---3--:R-:W-:Y:S11]  /*85b80*/  HMMA.16816.F32.BF16 R24, R4.reuse, R24, R16 ;  /* 0x000000180418723c */ /* 0x048ff60000041810 */
[----:B------:R-:W-:Y:S04]  /*85b90*/  @!UPT UIADD3 URZ, URZ, URZ, URZ ;  /* 0x0000003f3f3ff290 */ /* 0x000fe8000fffe03f */
[----:B------:R-:W-:Y:S01]  /*85ba0*/  STL.64 [R1+0x30], R20 ;  /* 0x0000301401007387 */ /* 0x000fe20000100a00 */
[----:B------:R-:W-:Y:S02]  /*85bb0*/  IMAD.MOV.U32 R0, RZ, RZ, R23 ;  /* 0x000000ffff007224 */ /* 0x000fe400078e0017 */
[----:B------:R0:W-:Y:S02]  /*85bc0*/  STL [R1+0x38], R22 ;  /* 0x0000381601007387 */ /* 0x0001e40000100800 */
[----:B0-----:R-:W3:Y:S01]  /*85bd0*/  LDL.LU.64 R22, [R1+0x3470] ;  /* 0x0034700001167983 */ /* 0x001ee20000300a00 */
[----:B------:R-:W3:Y:S02]  /*85be0*/  LDL.LU.64 R20, [R1+0x3468] ;  /* 0x0034680001147983 */ /* 0x000ee40000300a00 */
[----:B------:R-:W-:Y:S01]  /*85bf0*/  STL [R1+0x3310], R0 ;  /* 0x0033100001007387 */ /* 0x000fe20000100800 */
[----:B--2---:R-:W-:Y:S01]  /*85c00*/  HMMA.16816.F32.BF16 R8, R4, R8, R12 ;  /* 0x000000080408723c */ /* 0x004fe2000004180c */
[----:B------:R-:W2:Y:S01]  /*85c10*/  LDL.LU.64 R14, [R1+0x3460] ;  /* 0x00346000010e7983 */ /* 0x000ea20000300a00 */
[----:B------:R-:W4:Y:S11]  /*85c20*/  LDL.LU.64 R12, [R1+0x3458] ;  /* 0x00345800010c7983 */ /* 0x000f360000300a00 */
[----:B------:R-:W-:Y:S11]  /*85c30*/  @!UPT UIADD3 URZ, URZ, URZ, URZ ;  /* 0x0000003f3f3ff290 */ /* 0x000ff6000fffe03f */
[----:B------:R-:W-:Y:S02]  /*85c40*/  IMAD.MOV.U32 R3, RZ, RZ, R11 ;  /* 0x000000ffff037224 */ /* 0x000fe400078e000b */
[----:B------:R-:W-:Y:S01]  /*85c50*/  IMAD.MOV.U32 R2, RZ, RZ, R10 ;  /* 0x000000ffff027224 */ /* 0x000fe200078e000a */
[----:B------:R0:W-:Y:S01]  /*85c60*/  STL.64 [R1+0x20], R8 ;  /* 0x0000200801007387 */ /* 0x0001e20000100a00 */
[----:B------:R-:W2:Y:S03]  /*85c70*/  LDL.LU.64 R10, [R1+0x3450] ;  /* 0x00345000010a7983 */ /* 0x000ea60000300a00 */
[----:B0-----:R-:W2:Y:S01]  /*85c80*/  LDL.LU.64 R8, [R1+0x3448] ;  /* 0x0034480001087983 */ /* 0x001ea20000300a00 */
[----:B------:R-:W-:Y:S02]  /*85c90*/  STL [R1+0x3318], R3 ;  /* 0x0033180301007387 */ /* 0x000fe40000100800 */
[----:B------:R-:W-:Y:S02]  /*85ca0*/  STL [R1+0x3314], R2 ;  /* 0x0033140201007387 */ /* 0x000fe40000100800 */
[----:B------:R-:W2:Y:S01]  /*85cb0*/  LDL.LU.64 R18, [R1+0x3440] ;  /* 0x0034400001127983 */ /* 0x000ea20000300a00 */
[----:B------:R-:W2:Y:S01]  /*85cc0*/  LDL.LU.64 R16, [R1+0x3438] ;  /* 0x0034380001107983 */ /* 0x000ea20000300a00 */
[----:B------:R0:W-:Y:S02]  /*85cd0*/  STL.64 [R1+0x10], R24 ;  /* 0x0000101801007387 */ /* 0x0001e40000100a00 */
[----:B------:R3:W-:Y:S01]  /*85ce0*/  STL [R1+0x18], R26 ;  /* 0x0000181a01007387 */ /* 0x0007e20000100800 */
[----:B0-----:R-:W3:Y:S01]  /*85cf0*/  LDL.LU.64 R24, [R1+0x3430] ;  /* 0x0034300001187983 */ /* 0x001ee20000300a00 */
[----:B------:R-:W-:-:S02]  /*85d00*/  IMAD.MOV.U32 R0, RZ, RZ, R27 ;  /* 0x000000ffff007224 */ /* 0x000fc400078e001b */
[C---:B---3--:R-:W-:Y:S01]  /*85d10*/  HMMA.16816.F32.BF16 R24, R4.reuse, R24, R20 ;  /* 0x000000180418723c */ /* 0x048fe20000041814 */
[----:B------:R-:W3:Y:S11]  /*85d20*/  LDL.LU.64 R20, [R1+0x3428] ;  /* 0x0034280001147983 */ /* 0x000ef60000300a00 */
[----:B------:R-:W-:Y:S11]  /*85d30*/  @!UPT UIADD3 URZ, URZ, URZ, URZ ;  /* 0x0000003f3f3ff290 */ /* 0x000ff6000fffe03f */
[----:B------:R0:W-:Y:S01]  /*85d40*/  STL.64 [R1], R24 ;  /* 0x0000001801007387 */ /* 0x0001e20000100a00 */
[----:B------:R-:W-:Y:S02]  /*85d50*/  IMAD.MOV.U32 R3, RZ, RZ, R26 ;  /* 0x000000ffff037224 */ /* 0x000fe400078e001a */
[----:B------:R-:W-:Y:S02]  /*85d60*/  IMAD.MOV.U32 R2, RZ, RZ, R27 ;  /* 0x000000ffff027224 */ /* 0x000fe400078e001b */
[----:B------:R-:W3:Y:S04]  /*85d70*/  LDL.LU.64 R26, [R1+0x3420] ;  /* 0x00342000011a7983 */ /* 0x000ee80000300a00 */
[----:B0-----:R-:W3:Y:S01]  /*85d80*/  LDL.LU.64 R24, [R1+0x3418] ;  /* 0x0034180001187983 */ /* 0x001ee20000300a00 */
[----:B------:R-:W2:Y:S01]  /*85d90*/  LDL.LU.64 R22, [R1+0x3410] ;  /* 0x0034100001167983 */ /* 0x000ea20000300a00 */
[C---:B---3--:R-:W-:Y:S02]  /*85da0*/  HMMA.16816.F32.BF16 R24, R4.reuse, R20, R24 ;  /* 0x000000140418723c */ /* 0x048fe40000041818 */
[----:B------:R-:W3:Y:S11]  /*85db0*/  LDL.LU.64 R20, [R1+0x3408] ;  /* 0x0034080001147983 */ /* 0x000ef60000300a00 */
[----:B------:R-:W-:Y:S10]  /*85dc0*/  @!UPT UIADD3 URZ, URZ, URZ, URZ ;  /* 0x0000003f3f3ff290 */ /* 0x000ff4000fffe03f */
[----:B------:R2:W-:Y:S01]  /*85dd0*/  STL.64 [R1+0x3110], R26 ;  /* 0x0031101a01007387 */ /* 0x0005e20000100a00 */
[----:B------:R-:W-:Y:S02]  /*85de0*/  STL.64 [R1+0x3108], R24 ;  /* 0x0031081801007387 */ /* 0x000fe40000100a00 */
[----:B--2---:R-:W-:Y:S02]  /*85df0*/  IMAD.MOV.U32 R26, RZ, RZ, R22 ;  /* 0x000000ffff1a7224 */ /* 0x004fe400078e0016 */
[----:B------:R-:W-:Y:S01]  /*85e00*/  IMAD.MOV.U32 R27, RZ, RZ, R23 ;  /* 0x000000ffff1b7224 */ /* 0x000fe200078e0017 */
[----:B------:R-:W3:Y:S01]  /*85e10*/  LDL.LU R22, [R1+0x3404] ;  /* 0x0034040001167983 */ /* 0x000ee20000300800 */
[----:B------:R-:W3:Y:S03]  /*85e20*/  LDL.LU R23, [R1+0x3400] ;  /* 0x0034000001177983 */ /* 0x000ee60000300800 */
[----:B------:R0:W-:Y:S04]  /*85e30*/  STL.64 [R1+0x3320], R26 ;  /* 0x0033201a01007387 */ /* 0x0001e80000100a00 */
[----:B0-----:R-:W2:Y:S01]  /*85e40*/  LDL.LU R26, [R1+0x368] ;  /* 0x00036800011a7983 */ /* 0x001ea20000300800 */
[----:B------:R-:W2:Y:S03]  /*85e50*/  LDL.LU R27, [R1+0x36c] ;  /* 0x00036c00011b7983 */ /* 0x000ea60000300800 */
[----:B--2---:R0:W-:Y:S01]  /*85e60*/  STL.64 [R1+0x3338], R26 ;  /* 0x0033381a01007387 */ /* 0x0041e20000100a00 */
[----:B------:R-:W3:Y:S02]  /*85e70*/  LDL.LU R24, [R1+0x1e0] ;  /* 0x0001e00001187983 */ /* 0x000ee40000300800 */
[----:B------:R-:W3:Y:S01]  /*85e80*/  LDL.LU R25, [R1+0x1e4] ;  /* 0x0001e40001197983 */ /* 0x000ee20000300800 */
[----:B0-----:R-:W2:Y:S01]  /*85e90*/  LDL.LU R26, [R1+0x378] ;  /* 0x00037800011a7983 */ /* 0x001ea20000300800 */
[----:B------:R-:W2:Y:S01]  /*85ea0*/  LDL.LU R27, [R1+0x37c] ;  /* 0x00037c00011b7983 */ /* 0x000ea20000300800 */
[----:B---3--:R-:W-:Y:S02]  /*85eb0*/  HMMA.16816.F32.BF16 R20, R4, R24, R20 ;  /* 0x000000180414723c */ /* 0x008fe40000041814 */
[----:B--2---:R-:W-:Y:S11]  /*85ec0*/  STL.64 [R1+0x3350], R26 ;  /* 0x0033501a01007387 */ /* 0x004ff60000100a00 */
[----:B------:R-:W-:Y:S10]  /*85ed0*/  @!UPT UIADD3 URZ, URZ, URZ, URZ ;  /* 0x0000003f3f3ff290 */ /* 0x000ff4000fffe03f */
[----:B------:R-:W-:Y:S01]  /*85ee0*/  STL.64 [R1+0x3100], R22 ;  /* 0x0031001601007387 */ /* 0x000fe20000100a00 */
[----:B------:R0:W-:Y:S02]  /*85ef0*/  STL.64 [R1+0x30f8], R20 ;  /* 0x0030f81401007387 */ /* 0x0001e40000100a00 */
[----:B0-----:R-:W-:Y:S02]  /*85f00*/  IMAD.MOV.U32 R20, RZ, RZ, R10 ;  /* 0x000000ffff147224 */ /* 0x001fe400078e000a */
[----:B------:R-:W-:Y:S01]  /*85f10*/  IMAD.MOV.U32 R21, RZ, RZ, R15 ;  /* 0x000000ffff157224 */ /* 0x000fe200078e000f */
[----:B------:R-:W2:Y:S01]  /*85f20*/  LDL.LU R10, [R1+0x33fc] ;  /* 0x0033fc00010a7983 */ /* 0x000ea20000300800 */
[----:B------:R-:W3:Y:S02]  /*85f30*/  LDL.LU R15, [R1+0x33f8] ;  /* 0x0033f800010f7983 */ /* 0x000ee40000300800 */
[----:B------:R-:W-:Y:S02]  /*85f40*/  IMAD.MOV.U32 R22, RZ, RZ, R14 ;  /* 0x000000ffff167224 */ /* 0x000fe400078e000e */
[----:B----4-:R-:W-:Y:S01]  /*85f50*/  IMAD.MOV.U32 R23, RZ, RZ, R13 ;  /* 0x000000ffff177224 */ /* 0x010fe200078e000d */
[----:B------:R-:W4:Y:S01]  /*85f60*/  LDL.LU R14, [R1+0x33f4] ;  /* 0x0033f400010e7983 */ /* 0x000f220000300800 */
[----:B------:R-:W2:Y:S02]  /*85f70*/  LDL.LU R13, [R1+0x33f0] ;  /* 0x0033f000010d7983 */ /* 0x000ea40000300800 */
[----:B------:R-:W2:Y:S02]  /*85f80*/  LDL.LU R26, [R1+0x388] ;  /* 0x00038800011a7983 */ /* 0x000ea40000300800 */
[----:B------:R-:W2:Y:S02]  /*85f90*/  LDL.LU R27, [R1+0x38c] ;  /* 0x00038c00011b7983 */ /* 0x000ea40000300800 */
[----:B--2---:R-:W-:Y:S01]  /*85fa0*/  STL.64 [R1+0x3368], R26 ;  /* 0x0033681a01007387 */ /* 0x004fe20000100a00 */
[----:B------:R-:W-:Y:S02]  /*85fb0*/  STL.64 [R1+0x3330], R22 ;  /* 0x0033301601007387 */ /* 0x000fe40000100a00 */
[----:B------:R0:W-:Y:S02]  /*85fc0*/  STL.64 [R1+0x3328], R20 ;  /* 0x0033281401007387 */ /* 0x0001e40000100a00 */
[----:B0-----:R-:W-:-:S02]  /*85fd0*/  IMAD.MOV.U32 R20, RZ, RZ, R8 ;  /* 0x000000ffff147224 */ /* 0x001fc400078e0008 */
[----:B------:R-:W-:Y:S01]  /*85fe0*/  IMAD.MOV.U32 R21, RZ, RZ, R9 ;  /* 0x000000ffff157224 */ /* 0x000fe200078e0009 */
[----:B------:R-:W2:Y:S01]  /*85ff0*/  LDL.LU R8, [R1+0x33ec] ;  /* 0x0033ec0001087983 */ /* 0x000ea20000300800 */
[----:B------:R-:W2:Y:S02]  /*86000*/  LDL.LU R9, [R1+0x33e8] ;  /* 0x0033e80001097983 */ /* 0x000ea40000300800 */
[----:B------:R-:W2:Y:S02]  /*86010*/  LDL.LU R26, [R1+0x398] ;  /* 0x00039800011a7983 */ /* 0x000ea40000300800 */
[----:B------:R-:W2:Y:S02]  /*86020*/  LDL.LU R27, [R1+0x39c] ;  /* 0x00039c00011b7983 */ /* 0x000ea40000300800 */
[----:B--2---:R0:W-:Y:S01]  /*86030*/  STL.64 [R1+0x3388], R26 ;  /* 0x0033881a01007387 */ /* 0x0041e20000100a00 */
[----:B------:R-:W2:Y:S02]  /*86040*/  LDL.LU R24, [R1+0x1a0] ;  /* 0x0001a00001187983 */ /* 0x000ea40000300800 */
[----:B------:R-:W2:Y:S02]  /*86050*/  LDL.LU R25, [R1+0x1a4] ;  /* 0x0001a40001197983 */ /* 0x000ea40000300800 */
[----:B------:R-:W-:-:S02]  /*86060*/  IMAD.MOV.U32 R23, RZ, RZ, R18 ;  /* 0x000000ffff177224 */ /* 0x000fc400078e0012 */
[----:B------:R-:W-:Y:S02]  /*86070*/  IMAD.MOV.U32 R22, RZ, RZ, R19 ;  /* 0x000000ffff167224 */ /* 0x000fe400078e0013 */
[----:B0-----:R-:W-:Y:S02]  /*86080*/  IMAD.MOV.U32 R26, RZ, RZ, R9 ;  /* 0x000000ffff1a7224 */ /* 0x001fe400078e0009 */
[----:B------:R-:W-:-:S05]  /*86090*/  IMAD.MOV.U32 R27, RZ, RZ, R8 ;  /* 0x000000ffff1b7224 */ /* 0x000fca00078e0008 */
[----:B------:R-:W-:Y:S04]  /*860a0*/  STL.64 [R1+0x33a0], R26 ;  /* 0x0033a01a01007387 */ /* 0x000fe80000100a00 */
[----:B--2---:R-:W-:Y:S01]  /*860b0*/  STL.64 [R1+0x3398], R24 ;  /* 0x0033981801007387 */ /* 0x004fe20000100a00 */
[----:B------:R-:W2:Y:S02]  /*860c0*/  LDL.LU R18, [R1+0x3b8] ;  /* 0x0003b80001127983 */ /* 0x000ea40000300800 */
[----:B------:R-:W2:Y:S02]  /*860d0*/  LDL.LU R19, [R1+0x3bc] ;  /* 0x0003bc0001137983 */ /* 0x000ea40000300800 */
[----:B------:R-:W3:Y:S01]  /*860e0*/  LDL.LU R8, [R1+0x1d0] ;  /* 0x0001d00001087983 */ /* 0x000ee20000300800 */
[----:B------:R-:W3:Y:S04]  /*860f0*/  LDL.LU R9, [R1+0x1d4] ;  /* 0x0001d40001097983 */ /* 0x000ee80000300800 */
[----:B--2---:R0:W-:Y:S04]  /*86100*/  STL.64 [R1+0x33a8], R18 ;  /* 0x0033a81201007387 */ /* 0x0041e80000100a00 */
[----:B0-----:R-:W2:Y:S01]  /*86110*/  LDL.LU R18, [R1+0x3c8] ;  /* 0x0003c80001127983 */ /* 0x001ea20000300800 */
[----:B------:R-:W2:Y:S02]  /*86120*/  LDL.LU R19, [R1+0x3cc] ;  /* 0x0003cc0001137983 */ /* 0x000ea40000300800 */
[----:B------:R-:W2:Y:S02]  /*86130*/  LDL.LU R24, [R1+0x1b0] ;  /* 0x0001b00001187983 */ /* 0x000ea40000300800 */
[----:B------:R-:W2:Y:S01]  /*86140*/  LDL.LU R25, [R1+0x1b4] ;  /* 0x0001b40001197983 */ /* 0x000ea20000300800 */
[----:B------:R-:W2:Y:S01]  /*86150*/  LDL.LU R26, [R1+0x1b8] ;  /* 0x0001b800011a7983 */ /* 0x000ea20000300800 */
[----:B------:R-:W2:Y:S03]  /*86160*/  LDL.LU R27, [R1+0x1bc] ;  /* 0x0001bc00011b7983 */ /* 0x000ea60000300800 */
        /* <DEDUP_REMOVED lines=9> */
[----:B------:R-:W-:-:S02]  /*86200*/  IMAD.MOV.U32 R22, RZ, RZ, R11 ;  /* 0x000000ffff167224 */ /* 0x000fc400078e000b */
[----:B------:R-:W-:Y:S02]  /*86210*/  IMAD.MOV.U32 R23, RZ, RZ, R12 ;  /* 0x000000ffff177224 */ /* 0x000fe400078e000c */
[----:B------:R-:W-:Y:S02]  /*86220*/  IMAD.MOV.U32 R21, RZ, RZ, R10 ;  /* 0x000000ffff157224 */ /* 0x000fe400078e000a */
[----:B------:R-:W4:Y:S01]  /*86230*/  LDL.LU R10, [R1+0x33e4] ;  /* 0x0033e400010a7983 */ /* 0x000f220000300800 */
[----:B------:R-:W4:Y:S02]  /*86240*/  LDL.LU R11, [R1+0x33e0] ;  /* 0x0033e000010b7983 */ /* 0x000f240000300800 */
[----:B------:R-:W4:Y:S02]  /*86250*/  LDL.LU R12, [R1+0x33dc] ;  /* 0x0033dc00010c7983 */ /* 0x000f240000300800 */
[----:B------:R3:W-:Y:S02]  /*86260*/  STL.64 [R1+0x3360], R22 ;  /* 0x0033601601007387 */ /* 0x0007e40000100a00 */
[----:B---3--:R-:W-:Y:S01]  /*86270*/  IMAD.MOV.U32 R22, RZ, RZ, R15 ;  /* 0x000000ffff167224 */ /* 0x008fe200078e000f */
[----:B--2---:R0:W-:Y:S02]  /*86280*/  STL.64 [R1+0x3358], R20 ;  /* 0x0033581401007387 */ /* 0x0041e40000100a00 */
[----:B0-----:R-:W-:-:S02]  /*86290*/  IMAD.MOV.U32 R20, RZ, RZ, R13 ;  /* 0x000000ffff147224 */ /* 0x001fc400078e000d */
[----:B----4-:R-:W-:Y:S01]  /*862a0*/  IMAD.MOV.U32 R21, RZ, RZ, R14 ;  /* 0x000000ffff157224 */ /* 0x010fe200078e000e */
[----:B------:R-:W2:Y:S01]  /*862b0*/  LDL.LU R13, [R1+0x33d8] ;  /* 0x0033d800010d7983 */ /* 0x000ea20000300800 */
[----:B------:R-:W2:Y:S02]  /*862c0*/  LDL.LU R14, [R1+0x33d4] ;  /* 0x0033d400010e7983 */ /* 0x000ea40000300800 */
[----:B------:R-:W2:Y:S02]  /*862d0*/  LDL.LU R15, [R1+0x33d0] ;  /* 0x0033d000010f7983 */ /* 0x000ea40000300800 */
[----:B------:R-:W3:Y:S02]  /*862e0*/  LDL.LU R23, [R1+0x18c] ;  /* 0x00018c0001177983 */ /* 0x000ee40000300800 */
[----:B---3--:R0:W-:Y:S01]  /*862f0*/  STL.64 [R1+0x3378], R22 ;  /* 0x0033781601007387 */ /* 0x0081e20000100a00 */
[----:B------:R1:W-:Y:S01]  /*86300*/  STL.64 [R1+0x3370], R20 ;  /* 0x0033701401007387 */ /* 0x0003e20000100a00 */
[----:B--2---:R-:W-:Y:S01]  /*86310*/  HMMA.16816.F32.BF16 R12, R4, R8, R12 ;  /* 0x00000008040c723c */ /* 0x004fe2000004180c */
[----:B0-----:R-:W-:Y:S01]  /*86320*/  IMAD.MOV.U32 R22, RZ, RZ, R11 ;  /* 0x000000ffff167224 */ /* 0x001fe200078e000b */
[----:B-1----:R-:W2:Y:S01]  /*86330*/  LDL.LU R20, [R1+0x190] ;  /* 0x0001900001147983 */ /* 0x002ea20000300800 */
[----:B------:R-:W2:Y:S02]  /*86340*/  LDL.LU R21, [R1+0x194] ;  /* 0x0001940001157983 */ /* 0x000ea40000300800 */
[----:B------:R-:W-:-:S02]  /*86350*/  IMAD.MOV.U32 R23, RZ, RZ, R10 ;  /* 0x000000ffff177224 */ /* 0x000fc400078e000a */
[----:B------:R-:W3:Y:S01]  /*86360*/  LDL.LU.64 R10, [R1+0x33c8] ;  /* 0x0033c800010a7983 */ /* 0x000ee20000300a00 */
[----:B------:R-:W3:Y:S02]  /*86370*/  LDL.LU.64 R8, [R1+0x33c0] ;  /* 0x0033c00001087983 */ /* 0x000ee40000300a00 */
[----:B------:R-:W4:Y:S02]  /*86380*/  LDL.LU R6, [R1+0x358] ;  /* 0x0003580001067983 */ /* 0x000f240000300800 */
[----:B------:R-:W4:Y:S11]  /*86390*/  LDL.LU R7, [R1+0x35c] ;  /* 0x00035c0001077983 */ /* 0x000f360000300800 */
[----:B------:R0:W-:Y:S02]  /*863a0*/  STL.64 [R1+0x30f0], R14 ;  /* 0x0030f00e01007387 */ /* 0x0001e40000100a00 */
[----:B0-----:R-:W-:-:S02]  /*863b0*/  IMAD.MOV.U32 R14, RZ, RZ, R17 ;  /* 0x000000ffff0e7224 */ /* 0x001fc400078e0011 */
[----:B------:R-:W-:Y:S01]  /*863c0*/  IMAD.MOV.U32 R15, RZ, RZ, R16 ;  /* 0x000000ffff0f7224 */ /* 0x000fe200078e0010 */
[----:B------:R-:W-:Y:S01]  /*863d0*/  STL.64 [R1+0x30e8], R12 ;  /* 0x0030e80c01007387 */ /* 0x000fe20000100a00 */
[----:B---3--:R-:W-:Y:S03]  /*863e0*/  HMMA.16816.F32.BF16 R16, R8, R18, R24 ;  /* 0x000000120810723c */ /* 0x008fe60000041818 */
[----:B------:R-:W3:Y:S01]  /*863f0*/  LDL.LU.64 R26, [R1+0x33b8] ;  /* 0x0033b800011a7983 */ /* 0x000ee20000300a00 */
[----:B------:R-:W3:Y:S11]  /*86400*/  LDL.LU.64 R24, [R1+0x33b0] ;  /* 0x0033b00001187983 */ /* 0x000ef60000300a00 */
[----:B------:R-:W-:Y:S08]  /*86410*/  @!UPT UIADD3 URZ, URZ, URZ, URZ ;  /* 0x0000003f3f3ff290 */ /* 0x000ff0000fffe03f */
[----:B------:R-:W-:Y:S01]  /*86420*/  STL.64 [R1+0x770], R16 ;  /* 0x0007701001007387 */ /* 0x000fe20000100a00 */
[----:B------:R0:W-:Y:S03]  /*86430*/  STL.64 [R1+0x778], R18 ;  /* 0x0007781201007387 */ /* 0x0001e60000100a00 */
[----:B0-----:R-:W3:Y:S01]  /*86440*/  LDL.LU.64 R18, [R1+0x33a8] ;  /* 0x0033a80001127983 */ /* 0x001ee20000300a00 */
[----:B------:R-:W-:Y:S02]  /*86450*/  IMAD.MOV.U32 R13, RZ, RZ, R28 ;  /* 0x000000ffff0d7224 */ /* 0x000fe400078e001c */
[----:B------:R-:W-:-:S05]  /*86460*/  IMAD.MOV.U32 R28, RZ, RZ, R16 ;  /* 0x000000ffff1c7224 */ /* 0x000fca00078e0010 */
[----:B------:R-:W-:Y:S01]  /*86470*/  STL [R1+0x30c8], R28 ;  /* 0x0030c81c01007387 */ /* 0x000fe20000100800 */
        /* <DEDUP_REMOVED lines=10> */
[C---:B---3--:R-:W-:Y:S03]  /*86520*/  HMMA.16816.F32.BF16 R16, R8.reuse, R18, R24 ;  /* 0x000000120810723c */ /* 0x048fe60000041818 */
[----:B------:R-:W2:Y:S11]  /*86530*/  LDL.LU.64 R26, [R1+0x3388] ;  /* 0x00338800011a7983 */ /* 0x000eb60000300a00 */
[----:B------:R-:W-:Y:S09]  /*86540*/  @!UPT UIADD3 URZ, URZ, URZ, URZ ;  /* 0x0000003f3f3ff290 */ /* 0x000ff2000fffe03f */
[----:B------:R0:W-:Y:S01]  /*86550*/  STL.64 [R1+0x750], R16 ;  /* 0x0007501001007387 */ /* 0x0001e20000100a00 */
[----:B------:R-:W-:Y:S02]  /*86560*/  STL.64 [R1+0x758], R18 ;  /* 0x0007581201007387 */ /* 0x000fe40000100a00 */
[----:B0-----:R-:W-:Y:S01]  /*86570*/  IMAD.MOV.U32 R17, RZ, RZ, R18 ;  /* 0x000000ffff117224 */ /* 0x001fe200078e0012 */
[----:B------:R-:W3:Y:S04]  /*86580*/  LDL.LU R16, [R1+0x3380] ;  /* 0x0033800001107983 */ /* 0x000ee80000300800 */
[----:B------:R-:W-:Y:S01]  /*86590*/  STL [R1+0x30d0], R17 ;  /* 0x0030d01101007387 */ /* 0x000fe20000100800 */
        /* <DEDUP_REMOVED lines=12> */
[----:B------:R0:W-:Y:S02]  /*86660*/  STL.64 [R1+0x738], R26 ;  /* 0x0007381a01007387 */ /* 0x0001e40000100a00 */
[----:B------:R-:W-:Y:S02]  /*86670*/  IMAD.MOV.U32 R18, RZ, RZ, R26 ;  /* 0x000000ffff127224 */ /* 0x000fe400078e001a */
[----:B0-----:R-:W2:Y:S03]  /*86680*/  LDL.LU.64 R26, [R1+0x3350] ;  /* 0x00335000011a7983 */ /* 0x001ea60000300a00 */
        /* <DEDUP_REMOVED lines=15> */
[----:B0-----:R-:W2:Y:S01]  /*86780*/  LDL.LU.64 R26, [R1+0x3320] ;  /* 0x00332000011a7983 */ /* 0x001ea20000300a00 */
[C---:B----4-:R-:W-:Y:S02]  /*86790*/  HMMA.16816.F32.BF16 R12, R8.reuse, R6, R12 ;  /* 0x00000006080c723c */ /* 0x050fe4000004180c */
[----:B------:R-:W-:Y:S02]  /*867a0*/  STL [R1+0x30d8], R19 ;  /* 0x0030d81301007387 */ /* 0x000fe40000100800 */
[----:B---3--:R-:W-:Y:S04]  /*867b0*/  STL [R1+0x3240], R16 ;  /* 0x0032401001007387 */ /* 0x008fe80000100800 */
[----:B--2---:R-:W-:Y:S11]  /*867c0*/  HMMA.16816.F32.BF16 R4, R8, R26, R20 ;  /* 0x0000001a0804723c */ /* 0x004ff60000041814 */
[----:B------:R-:W-:Y:S11]  /*867d0*/  @!UPT UIADD3 URZ, URZ, URZ, URZ ;  /* 0x0000003f3f3ff290 */ /* 0x000ff6000fffe03f */
[----:B------:R-:W-:Y:S01]  /*867e0*/  @!UPT UIADD3 URZ, URZ, URZ, URZ ;  /* 0x0000003f3f3ff290 */ /* 0x000fe2000fffe03f */
[----:B------:R-:W-:Y:S01]  /*867f0*/  STL.64 [R1+0x6f0], R4 ;  /* 0x0006f00401007387 */ /* 0x000fe20000100a00 */
[----:B------:R-:W-:Y:S02]  /*86800*/  STL.64 [R1+0x700], R12 ;  /* 0x0007000c01007387 */ /* 0x000fe40000100a00 */
[----:B------:R-:W-:Y:S02]  /*86810*/  STL.64 [R1+0x708], R14 ;  /* 0x0007080e01007387 */ /* 0x000fe40000100a00 */
[----:B------:R-:W-:Y:S01]  /*86820*/  STL.64 [R1+0x6f8], R6 ;  /* 0x0006f80601007387 */ /* 0x000fe20000100a00 */
[----:B------:R-:W2:Y:S01]  /*86830*/  LDL.LU R22, [R1+0x1f8] ;  /* 0x0001f80001167983 */ /* 0x000ea20000300800 */
[----:B------:R-:W2:Y:S03]  /*86840*/  LDL.LU R23, [R1+0x1fc] ;  /* 0x0001fc0001177983 */ /* 0x000ea60000300800 */
[----:B--2---:R-:W-:Y:S01]  /*86850*/  STL.64 [R1+0x3118], R22 ;  /* 0x0031181601007387 */ /* 0x004fe20000100a00 */
[----:B------:R-:W2:Y:S02]  /*86860*/  LDL.LU R26, [R1+0x208] ;  /* 0x00020800011a7983 */ /* 0x000ea40000300800 */
[----:B------:R-:W2:Y:S02]  /*86870*/  LDL.LU R27, [R1+0x20c] ;  /* 0x00020c00011b7983 */ /* 0x000ea40000300800 */
[----:B--2---:R0:W-:Y:S04]  /*86880*/  STL.64 [R1+0x3120], R26 ;  /* 0x0031201a01007387 */ /* 0x0041e80000100a00 */
[----:B0-----:R-:W2:Y:S01]  /*86890*/  LDL.LU R26, [R1+0x218] ;  /* 0x00021800011a7983 */ /* 0x001ea20000300800 */
[----:B------:R-:W2:Y:S02]  /*868a0*/  LDL.LU R27, [R1+0x21c] ;  /* 0x00021c00011b7983 */ /* 0x000ea40000300800 */
[----:B------:R-:W-:-:S02]  /*868b0*/  IMAD.MOV.U32 R22, RZ, RZ, R3 ;  /* 0x000000ffff167224 */ /* 0x000fc400078e0003 */
[----:B------:R-:W-:Y:S01]  /*868c0*/  IMAD.MOV.U32 R23, RZ, RZ, R2 ;  /* 0x000000ffff177224 */ /* 0x000fe200078e0002 */
[----:B--2---:R0:W-:Y:S01]  /*868d0*/  STL.64 [R1+0x3138], R26 ;  /* 0x0031381a01007387 */ /* 0x0041e20000100a00 */
[----:B------:R-:W2:Y:S02]  /*868e0*/  LDL.LU R20, [R1] ;  /* 0x0000000001147983 */ /* 0x000ea40000300800 */
[----:B------:R-:W2:Y:S02]  /*868f0*/  LDL.LU R21, [R1+0x4] ;  /* 0x0000040001157983 */ /* 0x000ea40000300800 */
[----:B------:R-:W3:Y:S01]  /*86900*/  LDL.LU R3, [R1+0x3318] ;  /* 0x0033180001037983 */ /* 0x000ee20000300800 */
[----:B------:R-:W4:Y:S04]  /*86910*/  LDL.LU R2, [R1+0x3314] ;  /* 0x0033140001027983 */ /* 0x000f280000300800 */
        /* <DEDUP_REMOVED lines=8> */
[----:B------:R-:W-:-:S02]  /*869a0*/  IMAD.MOV.U32 R23, RZ, RZ, R0 ;  /* 0x000000ffff177224 */ /* 0x000fc400078e0000 */
[----:B------:R-:W2:Y:S01]  /*869b0*/  LDL.LU R0, [R1+0x3310] ;  /* 0x0033100001007983 */ /* 0x000ea20000300800 */
[----:B------:R-:W2:Y:S02]  /*869c0*/  LDL.LU R26, [R1+0x238] ;  /* 0x00023800011a7983 */ /* 0x000ea40000300800 */
[----:B------:R-:W2:Y:S02]  /*869d0*/  LDL.LU R27, [R1+0x23c] ;  /* 0x00023c00011b7983 */ /* 0x000ea40000300800 */
        /* <DEDUP_REMOVED lines=24> */
[----:B---3--:R-:W-:Y:S01]  /*86b60*/  IMAD.MOV.U32 R22, RZ, RZ, R3 ;  /* 0x000000ffff167224 */ /* 0x008fe200078e0003 */
[----:B0-----:R-:W2:Y:S01]  /*86b70*/  LDL.LU R20, [R1+0x40] ;  /* 0x0000400001147983 */ /* 0x001ea20000300800 */
[----:B------:R-:W2:Y:S02]  /*86b80*/  LDL.LU R21, [R1+0x44] ;  /* 0x0000440001157983 */ /* 0x000ea40000300800 */
[----:B------:R-:W3:Y:S02]  /*86b90*/  LDL.LU R3, [R1+0x3300] ;  /* 0x0033000001037983 */ /* 0x000ee40000300800 */
[----:B----4-:R-:W-:-:S02]  /*86ba0*/  IMAD.MOV.U32 R23, RZ, RZ, R2 ;  /* 0x000000ffff177224 */ /* 0x010fc400078e0002 */
[----:B------:R-:W4:Y:S01]  /*86bb0*/  LDL.LU R2, [R1+0x32fc] ;  /* 0x0032fc0001027983 */ /* 0x000f220000300800 */
        /* <DEDUP_REMOVED lines=60> */
[----:B--2---:R0:W-:Y:S01]  /*86f80*/  STL.64 [R1+0x3250], R18 ;  /* 0x0032501201007387 */ /* 0x0041e20000100a00 */
[----:B------:R-:W2:Y:S02]  /*86f90*/  LDL.LU R24, [R1+0xd0] ;  /* 0x0000d00001187983 */ /* 0x000ea40000300800 */
        /* <DEDUP_REMOVED lines=14> */
[----:B------:R-:W2:Y:S01]  /*87080*/  LDL.LU R27, [R1+0xec] ;  /* 0x0000ec00011b7983 */ /* 0x000ea20000300800 */
[----:B------:R-:W2:Y:S02]  /*87090*/  LDL.LU R16, [R1+0x100] ;  /* 0x0001000001107983 */ /* 0x000ea40000300800 */
[----:B------:R-:W2:Y:S01]  /*870a0*/  LDL.LU R17, [R1+0x104] ;  /* 0x0001040001117983 */ /* 0x000ea20000300800 */
[----:B0-----:R-:W2:Y:S01]  /*870b0*/  LDL.LU R18, [R1+0x108] ;  /* 0x0001080001127983 */ /* 0x001ea20000300800 */
[----:B------:R-:W2:Y:S03]  /*870c0*/  LDL.LU R19, [R1+0x10c] ;  /* 0x00010c0001137983 */ /* 0x000ea60000300800 */
[----:B--2---:R0:W-:Y:S01]  /*870d0*/  STL.64 [R1+0x3290], R18 ;  /* 0x0032901201007387 */ /* 0x0041e20000100a00 */
[----:B------:R-:W-:Y:S03]  /*870e0*/  STL.64 [R1+0x3288], R16 ;  /* 0x0032881001007387 */ /* 0x000fe60000100a00 */
[----:B0-----:R-:W2:Y:S01]  /*870f0*/  LDL.LU R18, [R1+0x318] ;  /* 0x0003180001127983 */ /* 0x001ea20000300800 */
[----:B------:R-:W2:Y:S03]  /*87100*/  LDL.LU R19, [R1+0x31c] ;  /* 0x00031c0001137983 */ /* 0x000ea60000300800 */
[----:B--2---:R0:W-:Y:S01]  /*87110*/  STL.64 [R1+0x32b0], R18 ;  /* 0x0032b01201007387 */ /* 0x0041e20000100a00 */
[----:B------:R-:W2:Y:S02]  /*87120*/  LDL.LU R14, [R1+0x328] ;  /* 0x00032800010e7983 */ /* 0x000ea40000300800 */
[----:B------:R-:W2:Y:S02]  /*87130*/  LDL.LU R15, [R1+0x32c] ;  /* 0x00032c00010f7983 */ /* 0x000ea40000300800 */
[----:B--2---:R1:W-:Y:S01]  /*87140*/  STL.64 [R1+0x32b8], R14 ;  /* 0x0032b80e01007387 */ /* 0x0043e20000100a00 */
[----:B0-----:R-:W2:Y:S02]  /*87150*/  LDL.LU R18, [R1+0x338] ;  /* 0x0003380001127983 */ /* 0x001ea40000300800 */
[----:B------:R-:W2:Y:S02]  /*87160*/  LDL.LU R19, [R1+0x33c] ;  /* 0x00033c0001137983 */ /* 0x000ea40000300800 */
[----:B------:R-:W2:Y:S01]  /*87170*/  LDL.LU R12, [R1+0x130] ;  /* 0x00013000010c7983 */ /* 0x000ea20000300800 */
[----:B------:R-:W2:Y:S04]  /*87180*/  LDL.LU R13, [R1+0x134] ;  /* 0x00013400010d7983 */ /* 0x000ea80000300800 */
[----:B-1----:R-:W2:Y:S01]  /*87190*/  LDL.LU R14, [R1+0x138] ;  /* 0x00013800010e7983 */ /* 0x002ea20000300800 */
[----:B------:R-:W2:Y:S02]  /*871a0*/  LDL.LU R15, [R1+0x13c] ;  /* 0x00013c00010f7983 */ /* 0x000ea40000300800 */
[----:B------:R-:W-:Y:S02]  /*871b0*/  STL.64 [R1+0x3278], R26 ;  /* 0x0032781a01007387 */ /* 0x000fe40000100a00 */
[----:B------:R0:W-:Y:S02]  /*871c0*/  STL.64 [R1+0x3270], R24 ;  /* 0x0032701801007387 */ /* 0x0001e40000100a00 */
        /* <DEDUP_REMOVED lines=14> */
[----:B----4-:R-:W-:-:S02]  /*872b0*/  IMAD.MOV.U32 R22, RZ, RZ, R2 ;  /* 0x000000ffff167224 */ /* 0x010fc400078e0002 */
[----:B---3--:R-:W-:Y:S01]  /*872c0*/  IMAD.MOV.U32 R23, RZ, RZ, R3 ;  /* 0x000000ffff177224 */ /* 0x008fe200078e0003 */
[----:B------:R-:W3:Y:S01]  /*872d0*/  LDL.LU R2, [R1+0x32dc] ;  /* 0x0032dc0001027983 */ /* 0x000ee20000300800 */
[----:B------:R-:W4:Y:S03]  /*872e0*/  LDL.LU R3, [R1+0x32d8] ;  /* 0x0032d80001037983 */ /* 0x000f260000300800 */
[----:B------:R-:W-:Y:S04]  /*872f0*/  STL.64 [R1+0x3220], R22 ;  /* 0x0032201601007387 */ /* 0x000fe80000100a00 */
[----:B--2---:R0:W-:Y:S04]  /*87300*/  STL.64 [R1+0x3218], R20 ;  /* 0x0032181401007387 */ /* 0x0041e80000100a00 */
[----:B0-----:R-:W2:Y:S01]  /*87310*/  LDL.LU R20, [R1+0xb0] ;  /* 0x0000b00001147983 */ /* 0x001ea20000300800 */
[----:B------:R-:W2:Y:S02]  /*87320*/  LDL.LU R21, [R1+0xb4] ;  /* 0x0000b40001157983 */ /* 0x000ea40000300800 */
[----:B------:R-:W2:Y:S02]  /*87330*/  LDL.LU R22, [R1+0xb8] ;  /* 0x0000b80001167983 */ /* 0x000ea40000300800 */
[----:B------:R-:W-:-:S02]  /*87340*/  IMAD.MOV.U32 R23, RZ, RZ, R0 ;  /* 0x000000ffff177224 */ /* 0x000fc400078e0000 */
[----:B------:R-:W3:Y:S01]  /*87350*/  LDL.LU R0, [R1+0x32d4] ;  /* 0x0032d40001007983 */ /* 0x000ee20000300800 */
[----:B------:R-:W-:Y:S03]  /*87360*/  HMMA.16816.F32.BF16 R16, R8, R18, R12 ;  /* 0x000000120810723c */ /* 0x000fe6000004180c */
[----:B--2---:R-:W-:Y:S01]  /*87370*/  STL.64 [R1+0x3238], R22 ;  /* 0x0032381601007387 */ /* 0x004fe20000100a00 */
[----:B------:R4:W-:Y:S02]  /*87380*/  STL.64 [R1+0x3230], R20 ;  /* 0x0032301401007387 */ /* 0x0009e40000100a00 */
[----:B----4-:R-:W-:Y:S02]  /*87390*/  IMAD.MOV.U32 R20, RZ, RZ, R3 ;  /* 0x000000ffff147224 */ /* 0x010fe400078e0003 */
[----:B---3--:R-:W-:Y:S01]  /*873a0*/  IMAD.MOV.U32 R21, RZ, RZ, R2 ;  /* 0x000000ffff157224 */ /* 0x008fe200078e0002 */
[----:B------:R-:W2:Y:S01]  /*873b0*/  LDL.LU R3, [R1+0x32d0] ;  /* 0x0032d00001037983 */ /* 0x000ea20000300800 */
[----:B------:R-:W3:Y:S02]  /*873c0*/  LDL.LU R2, [R1+0x32cc] ;  /* 0x0032cc0001027983 */ /* 0x000ee40000300800 */
[----:B------:R-:W-:-:S02]  /*873d0*/  IMAD.MOV.U32 R4, RZ, RZ, R5 ;  /* 0x000000ffff047224 */ /* 0x000fc400078e0005 */
[----:B------:R-:W4:Y:S01]  /*873e0*/  LDL.LU R22, [R1+0xc8] ;  /* 0x0000c80001167983 */ /* 0x000f220000300800 */
[----:B------:R-:W4:Y:S02]  /*873f0*/  LDL.LU R23, [R1+0xcc] ;  /* 0x0000cc0001177983 */ /* 0x000f240000300800 */
[----:B------:R0:W-:Y:S02]  /*87400*/  STL [R1+0x30dc], R4 ;  /* 0x0030dc0401007387 */ /* 0x0001e40000100800 */
[----:B------:R-:W-:Y:S01]  /*87410*/  IMAD.MOV.U32 R5, RZ, RZ, R0 ;  /* 0x000000ffff057224 */ /* 0x000fe200078e0000 */
[----:B0-----:R-:W4:Y:S01]  /*87420*/  LDL.LU R4, [R1+0x120] ;  /* 0x0001200001047983 */ /* 0x001f220000300800 */
[----:B------:R-:W4:Y:S02]  /*87430*/  LDL.LU R0, [R1+0x32c8] ;  /* 0x0032c80001007983 */ /* 0x000f240000300800 */
[----:B--2---:R-:W-:Y:S02]  /*87440*/  IMAD.MOV.U32 R6, RZ, RZ, R3 ;  /* 0x000000ffff067224 */ /* 0x004fe400078e0003 */
[----:B---3--:R-:W-:Y:S01]  /*87450*/  IMAD.MOV.U32 R7, RZ, RZ, R2 ;  /* 0x000000ffff077224 */ /* 0x008fe200078e0002 */
[----:B------:R-:W2:Y:S01]  /*87460*/  LDL.LU R3, [R1+0x32c4] ;  /* 0x0032c40001037983 */ /* 0x000ea20000300800 */
[----:B------:R-:W3:Y:S02]  /*87470*/  LDL.LU R2, [R1+0x32c0] ;  /* 0x0032c00001027983 */ /* 0x000ee40000300800 */
[----:B------:R-:W4:Y:S02]  /*87480*/  LDL.LU.64 R14, [R1+0x32b8] ;  /* 0x0032b800010e7983 */ /* 0x000f240000300a00 */
[----:B------:R-:W-:Y:S01]  /*87490*/  STL.64 [R1+0x6e0], R16 ;  /* 0x0006e01001007387 */ /* 0x000fe20000100a00 */
[----:B------:R0:W-:Y:S04]  /*874a0*/  STL.64 [R1+0x6e8], R18 ;  /* 0x0006e81201007387 */ /* 0x0001e80000100a00 */
[----:B0-----:R-:W2:Y:S01]  /*874b0*/  LDL.LU.64 R18, [R1+0x32b0] ;  /* 0x0032b00001127983 */ /* 0x001ea20000300a00 */
[C---:B----4-:R-:W-:Y:S08]  /*874c0*/  HMMA.16816.F32.BF16 R4, R8.reuse, R14, R4 ;  /* 0x0000000e0804723c */ /* 0x050ff00000041804 */
[----:B--2---:R-:W-:Y:S11]  /*874d0*/  HMMA.16816.F32.BF16 R16, R8, R18, R24 ;  /* 0x000000120810723c */ /* 0x004ff60000041818 */
[----:B------:R-:W-:Y:S04]  /*874e0*/  @!UPT UIADD3 URZ, URZ, URZ, URZ ;  /* 0x0000003f3f3ff290 */ /* 0x000fe8000fffe03f */
[----:B------:R-:W-:Y:S01]  /*874f0*/  STL.64 [R1+0x6d0], R4 ;  /* 0x0006d00401007387 */ /* 0x000fe20000100a00 */
[----:B------:R3:W-:Y:S02]  /*87500*/  STL.64 [R1+0x6d8], R6 ;  /* 0x0006d80601007387 */ /* 0x0007e40000100a00 */
[----:B------:R-:W2:Y:S02]  /*87510*/  LDL.LU R14, [R1+0x1e8] ;  /* 0x0001e800010e7983 */ /* 0x000ea40000300800 */
[----:B------:R-:W2:Y:S01]  /*87520*/  LDL.LU R15, [R1+0x1ec] ;  /* 0x0001ec00010f7983 */ /* 0x000ea20000300800 */
[----:B------:R-:W-:Y:S01]  /*87530*/  STL [R1+0x30e0], R5 ;  /* 0x0030e00501007387 */ /* 0x000fe20000100800 */
[----:B---3--:R-:W-:-:S03]  /*87540*/  IMAD.MOV.U32 R6, RZ, RZ, R2 ;  /* 0x000000ffff067224 */ /* 0x008fc600078e0002 */
[----:B------:R-:W3:Y:S01]  /*87550*/  LDL.LU R2, [R1+0x32a8] ;  /* 0x0032a80001027983 */ /* 0x000ee20000300800 */
[----:B------:R-:W4:Y:S02]  /*87560*/  LDL.LU.64 R26, [R1+0x32a0] ;  /* 0x0032a000011a7983 */ /* 0x000f240000300a00 */
[----:B------:R-:W4:Y:S02]  /*87570*/  LDL.LU.64 R24, [R1+0x3298] ;  /* 0x0032980001187983 */ /* 0x000f240000300a00 */
[----:B------:R-:W-:Y:S01]  /*87580*/  STL.64 [R1+0x6c0], R16 ;  /* 0x0006c01001007387 */ /* 0x000fe20000100a00 */
[----:B------:R0:W-:Y:S04]  /*87590*/  STL.64 [R1+0x6c8], R18 ;  /* 0x0006c81201007387 */ /* 0x0001e80000100a00 */
[----:B0-----:R-:W2:Y:S01]  /*875a0*/  LDL.LU.64 R18, [R1+0x3290] ;  /* 0x0032900001127983 */ /* 0x001ea20000300a00 */
[----:B------:R-:W2:Y:S02]  /*875b0*/  LDL.LU.64 R16, [R1+0x3288] ;  /* 0x0032880001107983 */ /* 0x000ea40000300a00 */
[----:B------:R-:W-:-:S07]  /*875c0*/  IMAD.MOV.U32 R7, RZ, RZ, R3 ;  /* 0x000000ffff077224 */ /* 0x000fce00078e0003 */
[C---:B--2---:R-:W-:Y:S01]  /*875d0*/  HMMA.16816.F32.BF16 R4, R8.reuse, R6, R16 ;  /* 0x000000060804723c */ /* 0x044fe20000041810 */
[----:B------:R-:W4:Y:S11]  /*875e0*/  LDL.LU.64 R18, [R1+0x3280] ;  /* 0x0032800001127983 */ /* 0x000f360000300a00 */
[----:B------:R-:W-:Y:S11]  /*875f0*/  @!UPT UIADD3 URZ, URZ, URZ, URZ ;  /* 0x0000003f3f3ff290 */ /* 0x000ff6000fffe03f */
[----:B------:R-:W-:Y:S01]  /*87600*/  STL.64 [R1+0x6b0], R4 ;  /* 0x0006b00401007387 */ /* 0x000fe20000100a00 */
[----:B------:R-:W-:Y:S01]  /*87610*/  STL.64 [R1+0x6b8], R6 ;  /* 0x0006b80601007387 */ /* 0x000fe20000100a00 */
[C---:B----4-:R-:W-:Y:S02]  /*87620*/  HMMA.16816.F32.BF16 R16, R8.reuse, R18, R24 ;  /* 0x000000120810723c */ /* 0x050fe40000041818 */
[----:B------:R-:W2:Y:S01]  /*87630*/  LDL.LU.64 R26, [R1+0x3278] ;  /* 0x00327800011a7983 */ /* 0x000ea20000300a00 */
[----:B------:R-:W2:Y:S11]  /*87640*/  LDL.LU.64 R24, [R1+0x3270] ;  /* 0x0032700001187983 */ /* 0x000eb60000300a00 */
[----:B------:R-:W-:Y:S09]  /*87650*/  @!UPT UIADD3 URZ, URZ, URZ, URZ ;  /* 0x0000003f3f3ff290 */ /* 0x000ff2000fffe03f */
[----:B------:R-:W-:Y:S01]  /*87660*/  STL.64 [R1+0x6a0], R16 ;  /* 0x0006a01001007387 */ /* 0x000fe20000100a00 */
[----:B------:R0:W-:Y:S03]  /*87670*/  STL.64 [R1+0x6a8], R18 ;  /* 0x0006a81201007387 */ /* 0x0001e60000100a00 */
[----:B0-----:R-:W2:Y:S01]  /*87680*/  LDL.LU.64 R18, [R1+0x3268] ;  /* 0x0032680001127983 */ /* 0x001ea20000300a00 */
[----:B------:R-:W-:Y:S02]  /*87690*/  IMAD.MOV.U32 R6, RZ, RZ, R5 ;  /* 0x000000ffff067224 */ /* 0x000fe400078e0005 */
[----:B------:R-:W4:Y:S01]  /*876a0*/  LDL.LU R5, [R1+0x2de0] ;  /* 0x002de00001057983 */ /* 0x000f220000300800 */
[C---:B--2---:R-:W-:Y:S01]  /*876b0*/  HMMA.16816.F32.BF16 R16, R8.reuse, R18, R24 ;  /* 0x000000120810723c */ /* 0x044fe20000041818 */
[----:B------:R-:W2:Y:S01]  /*876c0*/  LDL.LU.64 R26, [R1+0x3260] ;  /* 0x00326000011a7983 */ /* 0x000ea20000300a00 */
[----:B------:R-:W2:Y:S11]  /*876d0*/  LDL.LU.64 R24, [R1+0x3258] ;  /* 0x0032580001187983 */ /* 0x000eb60000300a00 */
[----:B------:R-:W-:Y:S10]  /*876e0*/  @!UPT UIADD3 URZ, URZ, URZ, URZ ;  /* 0x0000003f3f3ff290 */ /* 0x000ff4000fffe03f */
[----:B------:R-:W-:Y:S01]  /*876f0*/  STL.64 [R1+0x690], R16 ;  /* 0x0006901001007387 */ /* 0x000fe20000100a00 */
[----:B------:R0:W-:Y:S03]  /*87700*/  STL.64 [R1+0x698], R18 ;  /* 0x0006981201007387 */ /* 0x0001e60000100a00 */
[----:B0-----:R-:W2:Y:S01]  /*87710*/  LDL.LU.64 R18, [R1+0x3250] ;  /* 0x0032500001127983 */ /* 0x001ea20000300a00 */
[----:B------:R-:W-:Y:S02]  /*87720*/  IMAD.MOV.U32 R7, RZ, RZ, R17 ;  /* 0x000000ffff077224 */ /* 0x000fe400078e0011 */
[----:B------:R-:W3:Y:S01]  /*87730*/  LDL.LU R4, [R1+0xf9c] ;  /* 0x000f9c0001047983 */ /* 0x000ee20000300800 */
[C---:B--2---:R-:W-:Y:S01]  /*87740*/  HMMA.16816.F32.BF16 R16, R8.reuse, R18, R24 ;  /* 0x000000120810723c */ /* 0x044fe20000041818 */
[----:B------:R-:W2:Y:S11]  /*87750*/  LDL.LU.64 R26, [R1+0x3248] ;  /* 0x00324800011a7983 */ /* 0x000eb60000300a00 */
[----:B------:R-:W-:Y:S11]  /*87760*/  @!UPT UIADD3 URZ, URZ, URZ, URZ ;  /* 0x0000003f3f3ff290 */ /* 0x000ff6000fffe03f */
[----:B------:R0:W-:Y:S01]  /*87770*/  STL.64 [R1+0x680], R16 ;  /* 0x0006801001007387 */ /* 0x0001e20000100a00 */
[----:B------:R1:W-:Y:S03]  /*87780*/  STL.64 [R1+0x688], R18 ;  /* 0x0006881201007387 */ /* 0x0003e60000100a00 */
[----:B0-----:R-:W3:Y:S01]  /*87790*/  LDL.LU R16, [R1+0x3240] ;  /* 0x0032400001107983 */ /* 0x001ee20000300800 */
[----:B-1----:R-:W3:Y:S01]  /*877a0*/  LDL.LU R19, [R1+0x2dd8] ;  /* 0x002dd80001137983 */ /* 0x002ee20000300800 */
[C---:B--2---:R-:W-:Y:S02]  /*877b0*/  HMMA.16816.F32.BF16 R24, R8.reuse, R26, R20 ;  /* 0x0000001a0818723c */ /* 0x044fe40000041814 */
[----:B------:R-:W2:Y:S01]  /*877c0*/  LDL.LU.64 R22, [R1+0x3238] ;  /* 0x0032380001167983 */ /* 0x000ea20000300a00 */
[----:B------:R-:W2:Y:S11]  /*877d0*/  LDL.LU.64 R20, [R1+0x3230] ;  /* 0x0032300001147983 */ /* 0x000eb60000300a00 */
[----:B------:R-:W-:Y:S09]  /*877e0*/  @!UPT UIADD3 URZ, URZ, URZ, URZ ;  /* 0x0000003f3f3ff290 */ /* 0x000ff2000fffe03f */
[----:B------:R-:W-:Y:S01]  /*877f0*/  STL.64 [R1+0x670], R24 ;  /* 0x0006701801007387 */ /* 0x000fe20000100a00 */
[----:B------:R0:W-:Y:S03]  /*87800*/  STL.64 [R1+0x678], R26 ;  /* 0x0006781a01007387 */ /* 0x0001e60000100a00 */
[----:B0-----:R-:W2:Y:S01]  /*87810*/  LDL.LU.64 R26, [R1+0x3228] ;  /* 0x00322800011a7983 */ /* 0x001ea20000300a00 */
[----:B------:R-:W3:Y:S01]  /*87820*/  LDL.LU R18, [R1+0x2dd4] ;  /* 0x002dd40001127983 */ /* 0x000ee20000300800 */
        /* <DEDUP_REMOVED lines=82> */
[----:B0-----:R-:W2:Y:S01]  /*87d50*/  LDL.LU.64 R26, [R1+0x3110] ;  /* 0x00311000011a7983 */ /* 0x001ea20000300a00 */
[----:B------:R-:W2:Y:S02]  /*87d60*/  LDL.LU.64 R24, [R1+0x3108] ;  /* 0x0031080001187983 */ /* 0x000ea40000300a00 */
[C---:B--2---:R-:W-:Y:S01]  /*87d70*/  HMMA.16816.F32.BF16 R24, R8.reuse, R22, R24 ;  /* 0x000000160818723c */ /* 0x044fe20000041818 */
[----:B------:R-:W2:Y:S01]  /*87d80*/  LDL.LU.64 R22, [R1+0x3100] ;  /* 0x0031000001167983 */ /* 0x000ea20000300a00 */
[----:B------:R-:W2:Y:S11]  /*87d90*/  LDL.LU.64 R20, [R1+0x30f8] ;  /* 0x0030f80001147983 */ /* 0x000eb60000300a00 */
[----:B------:R-:W-:Y:S10]  /*87da0*/  @!UPT UIADD3 URZ, URZ, URZ, URZ ;  /* 0x0000003f3f3ff290 */ /* 0x000ff4000fffe03f */
[----:B------:R-:W-:Y:S01]  /*87db0*/  STL.64 [R1+0x3f0], R24 ;  /* 0x0003f01801007387 */ /* 0x000fe20000100a00 */
[----:B------:R3:W-:Y:S01]  /*87dc0*/  STL.64 [R1+0x3f8], R26 ;  /* 0x0003f81a01007387 */ /* 0x0007e20000100a00 */
[----:B--2---:R-:W-:Y:S02]  /*87dd0*/  HMMA.16816.F32.BF16 R20, R8, R14, R20 ;  /* 0x0000000e0814723c */ /* 0x004fe40000041814 */
[----:B------:R-:W2:Y:S01]  /*87de0*/  LDL.LU.64 R14, [R1+0x30f0] ;  /* 0x0030f000010e7983 */ /* 0x000ea20000300a00 */
[----:B------:R-:W2:Y:S02]  /*87df0*/  LDL.LU.64 R12, [R1+0x30e8] ;  /* 0x0030e800010c7983 */ /* 0x000ea40000300a00 */
[----:B---3--:R-:W-:Y:S02]  /*87e00*/  IMAD.MOV.U32 R26, RZ, RZ, R16 ;  /* 0x000000ffff1a7224 */ /* 0x008fe400078e0010 */
[----:B------:R-:W-:Y:S02]  /*87e10*/  IMAD.MOV.U32 R27, RZ, RZ, R0 ;  /* 0x000000ffff1b7224 */ /* 0x000fe400078e0000 */
[----:B------:R-:W-:-:S05]  /*87e20*/  IMAD.MOV.U32 R0, RZ, RZ, 0x7f ;  /* 0x0000007fff007424 */ /* 0x000fca00078e00ff */
[----:B------:R-:W-:-:S04]  /*87e30*/  IADD3 R0, R0, c[0x0][0x180], RZ ;  /* 0x0000600000007a10 */ /* 0x000fc80007ffe0ff */
[----:B------:R-:W-:-:S05]  /*87e40*/  SHF.R.S32.HI R16, RZ, 0x1f, R0 ;  /* 0x0000001fff107819 */ /* 0x000fca0000011400 */
[----:B------:R-:W-:Y:S01]  /*87e50*/  STL.64 [R1+0x3d0], R20 ;  /* 0x0003d01401007387 */ /* 0x000fe20000100a00 */
[----:B------:R-:W-:Y:S02]  /*87e60*/  STL.64 [R1+0x3d8], R22 ;  /* 0x0003d81601007387 */ /* 0x000fe40000100a00 */
[----:B------:R-:W3:Y:S02]  /*87e70*/  LDL.LU R17, [R1+0x2dd0] ;  /* 0x002dd00001117983 */ /* 0x000ee40000300800 */
[----:B------:R-:W3:Y:S01]  /*87e80*/  LDL.LU R29, [R1+0x2dcc] ;  /* 0x002dcc00011d7983 */ /* 0x000ee20000300800 */
[----:B------:R-:W3:Y:S01]  /*87e90*/  LDL.LU R28, [R1+0x2ddc] ;  /* 0x002ddc00011c7983 */ /* 0x000ee20000300800 */
[----:B------:R-:W-:Y:S01]  /*87ea0*/  LEA.HI R16, R16, R0, RZ, 0x7 ;  /* 0x0000000010107211 */ /* 0x000fe200078f38ff */
[----:B------:R-:W-:-:S03]  /*87eb0*/  UIADD3 UR4, UR4, 0x1, URZ ;  /* 0x0000000104047890 */ /* 0x000fc6000fffe03f */
[----:B------:R-:W-:Y:S02]  /*87ec0*/  SHF.R.S32.HI R16, RZ, 0x7, R16 ;  /* 0x00000007ff107819 */ /* 0x000fe40000011410 */
[----:B----4-:R-:W-:Y:S02]  /*87ed0*/  IADD3 R5, P4, R5, UR10, RZ ;  /* 0x0000000a05057c10 */ /* 0x010fe4000ff9e0ff */
[----:B------:R-:W-:Y:S01]  /*87ee0*/  ISETP.NE.U32.AND P0, PT, R16, UR4, PT ;  /* 0x0000000410007c0c */ /* 0x000fe2000bf05070 */
[----:B--2---:R-:W-:Y:S11]  /*87ef0*/  HMMA.16816.F32.BF16 R8, R8, R26, R12 ;  /* 0x0000001a0808723c */ /* 0x004ff6000004180c */
[----:B------:R-:W-:Y:S11]  /*87f00*/  @!UPT UIADD3 URZ, URZ, URZ, URZ ;  /* 0x0000003f3f3ff290 */ /* 0x000ff6000fffe03f */
[----:B------:R-:W-:Y:S01]  /*87f10*/  @!UPT UIADD3 URZ, URZ, URZ, URZ ;  /* 0x0000003f3f3ff290 */ /* 0x000fe2000fffe03f */
[----:B------:R-:W-:Y:S01]  /*87f20*/  STL.64 [R1+0x3c0], R8 ;  /* 0x0003c00801007387 */ /* 0x000fe20000100a00 */
[----:B------:R-:W-:Y:S02]  /*87f30*/  STL.64 [R1+0x3c8], R10 ;  /* 0x0003c80a01007387 */ /* 0x000fe40000100a00 */
[----:B------:R-:W2:Y:S02]  /*87f40*/  LDL.LU R0, [R1+0x2dc4] ;  /* 0x002dc40001007983 */ /* 0x000ea40000300800 */
[----:B------:R-:W4:Y:S01]  /*87f50*/  LDL.LU R16, [R1+0xf90] ;  /* 0x000f900001107983 */ /* 0x000f220000300800 */
[----:B------:R0:W-:Y:S04]  /*87f60*/  STL [R1+0x2de0], R5 ;  /* 0x002de00501007387 */ /* 0x0001e80000100800 */
[----:B0-----:R-:W4:Y:S01]  /*87f70*/  LDL.LU R5, [R1+0x2dbc] ;  /* 0x002dbc0001057983 */ /* 0x001f220000300800 */
[----:B------:R-:W-:-:S02]  /*87f80*/  IADD3 R4, P5, R4, UR10, RZ ;  /* 0x0000000a04047c10 */ /* 0x000fc4000ffbe0ff */
[----:B------:R-:W-:-:S03]  /*87f90*/  IADD3 R19, P6, R19, UR10, RZ ;  /* 0x0000000a13137c10 */ /* 0x000fc6000ffde0ff */
[----:B------:R0:W-:Y:S01]  /*87fa0*/  STL [R1+0xf9c], R4 ;  /* 0x000f9c0401007387 */ /* 0x0001e20000100800 */
[----:B------:R-:W-:Y:S01]  /*87fb0*/  IADD3 R18, P1, R18, UR10, RZ ;  /* 0x0000000a12127c10 */ /* 0x000fe2000ff3e0ff */
[----:B------:R-:W-:Y:S02]  /*87fc0*/  IMAD.MOV.U32 R8, RZ, RZ, R11 ;  /* 0x000000ffff087224 */ /* 0x000fe400078e000b */
[----:B0-----:R-:W4:Y:S01]  /*87fd0*/  LDL.LU R4, [R1+0xf98] ;  /* 0x000f980001047983 */ /* 0x001f220000300800 */
[----:B------:R0:W-:Y:S03]  /*87fe0*/  STL [R1+0x2dd8], R19 ;  /* 0x002dd81301007387 */ /* 0x0001e60000100800 */
[----:B0-----:R-:W4:Y:S01]  /*87ff0*/  LDL.LU R19, [R1+0x2db4] ;  /* 0x002db40001137983 */ /* 0x001f220000300800 */
[----:B------:R-:W4:Y:S02]  /*88000*/  LDL.LU R9, [R1+0xf94] ;  /* 0x000f940001097983 */ /* 0x000f240000300800 */
[----:B------:R-:W4:Y:S02]  /*88010*/  LDL.LU R10, [R1+0x2dac] ;  /* 0x002dac00010a7983 */ /* 0x000f240000300800 */
[----:B------:R-:W4:Y:S01]  /*88020*/  LDL.LU R11, [R1+0xf8c] ;  /* 0x000f8c00010b7983 */ /* 0x000f220000300800 */
[----:B------:R0:W-:Y:S01]  /*88030*/  STL [R1+0x2dd4], R18 ;  /* 0x002dd41201007387 */ /* 0x0001e20000100800 */
[----:B------:R-:W4:Y:S02]  /*88040*/  LDL.LU R12, [R1+0x2da4] ;  /* 0x002da400010c7983 */ /* 0x000f240000300800 */
[----:B------:R-:W4:Y:S02]  /*88050*/  LDL.LU R13, [R1+0x2dc8] ;  /* 0x002dc800010d7983 */ /* 0x000f240000300800 */
[----:B------:R-:W4:Y:S01]  /*88060*/  LDL.LU R14, [R1+0x2d9c] ;  /* 0x002d9c00010e7983 */ /* 0x000f220000300800 */
[----:B------:R-:W4:Y:S01]  /*88070*/  LDL.LU R15, [R1+0x2dc0] ;  /* 0x002dc000010f7983 */ /* 0x000f220000300800 */
[----:B------:R-:W4:Y:S02]  /*88080*/  LDL.LU R21, [R1+0x2d94] ;  /* 0x002d940001157983 */ /* 0x000f240000300800 */
[----:B------:R-:W-:-:S02]  /*88090*/  IMAD.MOV.U32 R20, RZ, RZ, R23 ;  /* 0x000000ffff147224 */ /* 0x000fc400078e0017 */
[----:B------:R-:W4:Y:S01]  /*880a0*/  LDL.LU R22, [R1+0x2db8] ;  /* 0x002db80001167983 */ /* 0x000f220000300800 */
[----:B------:R-:W4:Y:S01]  /*880b0*/  LDL.LU R23, [R1+0x2d8c] ;  /* 0x002d8c0001177983 */ /* 0x000f220000300800 */
[----:B------:R-:W4:Y:S02]  /*880c0*/  LDL.LU R24, [R1+0x2db0] ;  /* 0x002db00001187983 */ /* 0x000f240000300800 */
[----:B------:R-:W4:Y:S02]  /*880d0*/  LDL.LU R25, [R1+0x2d84] ;  /* 0x002d840001197983 */ /* 0x000f240000300800 */
[----:B------:R-:W4:Y:S01]  /*880e0*/  LDL.LU R26, [R1+0x2da8] ;  /* 0x002da800011a7983 */ /* 0x000f220000300800 */
[----:B------:R-:W4:Y:S01]  /*880f0*/  LDL.LU R27, [R1+0x2d7c] ;  /* 0x002d7c00011b7983 */ /* 0x000f220000300800 */
[----:B0-----:R-:W4:Y:S01]  /*88100*/  LDL.LU R18, [R1+0x2da0] ;  /* 0x002da00001127983 */ /* 0x001f220000300800 */
[----:B---3--:R-:W-:Y:S02]  /*88110*/  IADD3 R17, P2, R17, UR10, RZ ;  /* 0x0000000a11117c10 */ /* 0x008fe4000ff5e0ff */
[----:B------:R-:W-:-:S03]  /*88120*/  IADD3 R29, P3, R29, UR10, RZ ;  /* 0x0000000a1d1d7c10 */ /* 0x000fc6000ff7e0ff */
[----:B------:R0:W-:Y:S01]  /*88130*/  STL [R1+0x2dd0], R17 ;  /* 0x002dd01101007387 */ /* 0x0001e20000100800 */
[----:B------:R-:W-:-:S03]  /*88140*/  IADD3.X R28, R28, UR5, RZ, P4, !PT ;  /* 0x000000051c1c7c10 */ /* 0x000fc6000a7fe4ff */
[----:B0-----:R-:W3:Y:S01]  /*88150*/  LDL.LU R17, [R1+0x2d74] ;  /* 0x002d740001117983 */ /* 0x001ee20000300800 */
[----:B------:R0:W-:Y:S03]  /*88160*/  STL [R1+0x2dcc], R29 ;  /* 0x002dcc1d01007387 */ /* 0x0001e60000100800 */
[----:B0-----:R-:W3:Y:S01]  /*88170*/  LDL.LU R29, [R1+0x2d98] ;  /* 0x002d9800011d7983 */ /* 0x001ee20000300800 */
[----:B------:R0:W-:Y:S03]  /*88180*/  STL [R1+0x2ddc], R28 ;  /* 0x002ddc1c01007387 */ /* 0x0001e60000100800 */
[----:B0-----:R-:W3:Y:S01]  /*88190*/  LDL.LU R28, [R1+0x2d6c] ;  /* 0x002d6c00011c7983 */ /* 0x001ee20000300800 */
[----:B--2---:R-:W-:Y:S02]  /*881a0*/  IADD3 R0, P4, R0, UR10, RZ ;  /* 0x0000000a00007c10 */ /* 0x004fe4000ff9e0ff */
[----:B----4-:R-:W-:-:S03]  /*881b0*/  IADD3.X R16, R16, UR5, RZ, P5, !PT ;  /* 0x0000000510107c10 */ /* 0x010fc6000affe4ff */
[----:B------:R0:W-:Y:S04]  /*881c0*/  STL [R1+0x2dc4], R0 ;  /* 0x002dc40001007387 */ /* 0x0001e80000100800 */
[----:B0-----:R-:W2:Y:S01]  /*881d0*/  LDL.LU R0, [R1+0x2d90] ;  /* 0x002d900001007983 */ /* 0x001ea20000300800 */
[----:B------:R0:W-:Y:S01]  /*881e0*/  STL [R1+0xf90], R16 ;  /* 0x000f901001007387 */ /* 0x0001e20000100800 */
[----:B------:R-:W-:Y:S02]  /*881f0*/  IADD3 R5, P5, R5, UR10, RZ ;  /* 0x0000000a05057c10 */ /* 0x000fe4000ffbe0ff */
[----:B0-----:R-:W4:Y:S03]  /*88200*/  LDL.LU R16, [R1+0x2d64] ;  /* 0x002d640001107983 */ /* 0x001f260000300800 */
[----:B------:R0:W-:Y:S02]  /*88210*/  STL [R1+0x2dbc], R5 ;  /* 0x002dbc0501007387 */ /* 0x0001e40000100800 */
[----:B0-----:R-:W4:Y:S01]  /*88220*/  LDL.LU R5, [R1+0x2d88] ;  /* 0x002d880001057983 */ /* 0x001f220000300800 */
[----:B------:R-:W-:Y:S01]  /*88230*/  IADD3.X R4, R4, UR5, RZ, P6, !PT ;  /* 0x0000000504047c10 */ /* 0x000fe2000b7fe4ff */
[----:B------:R-:W-:-:S04]  /*88240*/  IADD3 R19, P6, R19, UR10, RZ ;  /* 0x0000000a13137c10 */ /* 0x000fc8000ffde0ff */
[----:B------:R0:W-:Y:S01]  /*88250*/  STL [R1+0xf98], R4 ;  /* 0x000f980401007387 */ /* 0x0001e20000100800 */
[----:B------:R-:W-:Y:S01]  /*88260*/  IADD3.X R9, R9, UR5, RZ, P1, !PT ;  /* 0x0000000509097c10 */ /* 0x000fe20008ffe4ff */
[----:B------:R-:W-:Y:S01]  /*88270*/  IADD3 R10, P1, R10, UR10, RZ ;  /* 0x0000000a0a0a7c10 */ /* 0x000fe2000ff3e0ff */
[----:B------:R-:W-:Y:S01]  /*88280*/  IADD3.X R11, R11, UR5, RZ, P2, !PT ;  /* 0x000000050b0b7c10 */ /* 0x000fe200097fe4ff */
[----:B------:R-:W-:Y:S01]  /*88290*/  IADD3 R12, P2, R12, UR10, RZ ;  /* 0x0000000a0c0c7c10 */ /* 0x000fe2000ff5e0ff */
[----:B0-----:R-:W4:Y:S01]  /*882a0*/  LDL.LU R4, [R1+0x2d5c] ;  /* 0x002d5c0001047983 */ /* 0x001f220000300800 */
[----:B------:R0:W-:Y:S01]  /*882b0*/  STL [R1+0x2db4], R19 ;  /* 0x002db41301007387 */ /* 0x0001e20000100800 */
[----:B------:R-:W-:Y:S01]  /*882c0*/  IADD3.X R13, R13, UR5, RZ, P3, !PT ;  /* 0x000000050d0d7c10 */ /* 0x000fe20009ffe4ff */
[----:B------:R-:W-:Y:S01]  /*882d0*/  IADD3 R14, P3, R14, UR10, RZ ;  /* 0x0000000a0e0e7c10 */ /* 0x000fe2000ff7e0ff */
[----:B------:R-:W-:Y:S01]  /*882e0*/  IADD3.X R15, R15, UR5, RZ, P4, !PT ;  /* 0x000000050f0f7c10 */ /* 0x000fe2000a7fe4ff */
[----:B------:R-:W-:Y:S01]  /*882f0*/  IADD3 R21, P4, R21, UR10, RZ ;  /* 0x0000000a15157c10 */ /* 0x000fe2000ff9e0ff */
[----:B0-----:R-:W4:Y:S01]  /*88300*/  LDL.LU R19, [R1+0x2d80] ;  /* 0x002d800001137983 */ /* 0x001f220000300800 */
[----:B------:R-:W-:Y:S02]  /*88310*/  STL [R1+0xf94], R9 ;  /* 0x000f940901007387 */ /* 0x000fe40000100800 */
[----:B------:R-:W-:Y:S02]  /*88320*/  STL [R1+0x2dac], R10 ;  /* 0x002dac0a01007387 */ /* 0x000fe40000100800 */
[----:B------:R-:W-:Y:S01]  /*88330*/  STL [R1+0xf8c], R11 ;  /* 0x000f8c0b01007387 */ /* 0x000fe20000100800 */
[----:B------:R-:W-:Y:S01]  /*88340*/  STL [R1+0x2da4], R12 ;  /* 0x002da40c01007387 */ /* 0x000fe20000100800 */
[----:B------:R-:W-:Y:S01]  /*88350*/  IADD3.X R22, R22, UR5, RZ, P5, !PT ;  /* 0x0000000516167c10 */ /* 0x000fe2000affe4ff */
[----:B------:R-:W-:Y:S01]  /*88360*/  STL [R1+0x2dc8], R13 ;  /* 0x002dc80d01007387 */ /* 0x000fe20000100800 */
[----:B------:R-:W-:Y:S01]  /*88370*/  IADD3 R23, P5, R23, UR10, RZ ;  /* 0x0000000a17177c10 */ /* 0x000fe2000ffbe0ff */
[----:B------:R-:W-:Y:S01]  /*88380*/  STL [R1+0x2d9c], R14 ;  /* 0x002d9c0e01007387 */ /* 0x000fe20000100800 */
[----:B------:R-:W-:Y:S01]  /*88390*/  IADD3.X R24, R24, UR5, RZ, P6, !PT ;  /* 0x0000000518187c10 */ /* 0x000fe2000b7fe4ff */
[----:B------:R-:W-:Y:S01]  /*883a0*/  STL [R1+0x2dc0], R15 ;  /* 0x002dc00f01007387 */ /* 0x000fe20000100800 */
[----:B------:R-:W-:Y:S01]  /*883b0*/  IADD3 R25, P6, R25, UR10, RZ ;  /* 0x0000000a19197c10 */ /* 0x000fe2000ffde0ff */
[----:B------:R-:W-:Y:S01]  /*883c0*/  STL [R1+0x2d94], R21 ;  /* 0x002d941501007387 */ /* 0x000fe20000100800 */
[----:B------:R-:W-:Y:S01]  /*883d0*/  IADD3.X R18, R18, UR5, RZ, P2, !PT ;  /* 0x0000000512127c10 */ /* 0x000fe200097fe4ff */
[----:B------:R-:W-:Y:S01]  /*883e0*/  STL [R1+0x2db8], R22 ;  /* 0x002db81601007387 */ /* 0x000fe20000100800 */
[----:B------:R-:W-:Y:S01]  /*883f0*/  IADD3.X R26, R26, UR5, RZ, P1, !PT ;  /* 0x000000051a1a7c10 */ /* 0x000fe20008ffe4ff */
[----:B------:R-:W-:Y:S01]  /*88400*/  STL [R1+0x2d8c], R23 ;  /* 0x002d8c1701007387 */ /* 0x000fe20000100800 */
[----:B------:R-:W-:Y:S02]  /*88410*/  STL [R1+0x2db0], R24 ;  /* 0x002db01801007387 */ /* 0x000fe40000100800 */
[----:B------:R-:W-:Y:S01]  /*88420*/  STL [R1+0x2d84], R25 ;  /* 0x002d841901007387 */ /* 0x000fe20000100800 */
[----:B------:R-:W-:Y:S01]  /*88430*/  IADD3 R27, P1, R27, UR10, RZ ;  /* 0x0000000a1b1b7c10 */ /* 0x000fe2000ff3e0ff */
[----:B------:R0:W-:Y:S01]  /*88440*/  STL [R1+0x2da0], R18 ;  /* 0x002da01201007387 */ /* 0x0001e20000100800 */
[----:B------:R-:W-:Y:S01]  /*88450*/  STL [R1+0x2da8], R26 ;  /* 0x002da81a01007387 */ /* 0x000fe20000100800 */
[----:B---3--:R-:W-:-:S02]  /*88460*/  IADD3 R17, P2, R17, UR10, RZ ;  /* 0x0000000a11117c10 */ /* 0x008fc4000ff5e0ff */
[----:B------:R-:W-:Y:S01]  /*88470*/  IADD3.X R29, R29, UR5, RZ, P3, !PT ;  /* 0x000000051d1d7c10 */ /* 0x000fe20009ffe4ff */
[----:B0-----:R-:W3:Y:S01]  /*88480*/  LDL.LU R18, [R1+0x2d54] ;  /* 0x002d540001127983 */ /* 0x001ee20000300800 */
[----:B------:R-:W-:Y:S02]  /*88490*/  STL [R1+0x2d7c], R27 ;  /* 0x002d7c1b01007387 */ /* 0x000fe40000100800 */
[----:B------:R0:W-:Y:S01]  /*884a0*/  STL [R1+0x2d74], R17 ;  /* 0x002d741101007387 */ /* 0x0001e20000100800 */
[----:B------:R-:W-:Y:S01]  /*884b0*/  IADD3 R28, P3, R28, UR10, RZ ;  /* 0x0000000a1c1c7c10 */ /* 0x000fe2000ff7e0ff */
[----:B0-----:R-:W3:Y:S01]  /*884c0*/  LDL.LU R17, [R1+0x2d78] ;  /* 0x002d780001117983 */ /* 0x001ee20000300800 */
[----:B------:R0:W-:Y:S03]  /*884d0*/  STL [R1+0x2d98], R29 ;  /* 0x002d981d01007387 */ /* 0x0001e60000100800 */
[----:B0-----:R-:W3:Y:S01]  /*884e0*/  LDL.LU R29, [R1+0x2d4c] ;  /* 0x002d4c00011d7983 */ /* 0x001ee20000300800 */
[----:B------:R0:W-:Y:S03]  /*884f0*/  STL [R1+0x2d6c], R28 ;  /* 0x002d6c1c01007387 */ /* 0x0001e60000100800 */
[----:B0-----:R-:W3:Y:S01]  /*88500*/  LDL.LU R28, [R1+0x2d70] ;  /* 0x002d7000011c7983 */ /* 0x001ee20000300800 */
[----:B--2---:R-:W-:-:S05]  /*88510*/  IADD3.X R0, R0, UR5, RZ, P4, !PT ;  /* 0x0000000500007c10 */ /* 0x004fca000a7fe4ff */
[----:B------:R0:W-:Y:S01]  /*88520*/  STL [R1+0x2d90], R0 ;  /* 0x002d900001007387 */ /* 0x0001e20000100800 */
[----:B----4-:R-:W-:-:S03]  /*88530*/  IADD3 R16, P4, R16, UR10, RZ ;  /* 0x0000000a10107c10 */ /* 0x010fc6000ff9e0ff */
[----:B0-----:R-:W2:Y:S04]  /*88540*/  LDL.LU R0, [R1+0x2d44] ;  /* 0x002d440001007983 */ /* 0x001ea80000300800 */
[----:B------:R0:W-:Y:S01]  /*88550*/  STL [R1+0x2d64], R16 ;  /* 0x002d641001007387 */ /* 0x0001e20000100800 */
[----:B------:R-:W-:-:S03]  /*88560*/  IADD3.X R5, R5, UR5, RZ, P5, !PT ;  /* 0x0000000505057c10 */ /* 0x000fc6000affe4ff */
[----:B0-----:R-:W4:Y:S02]  /*88570*/  LDL.LU R16, [R1+0x2d68] ;  /* 0x002d680001107983 */ /* 0x001f240000300800 */
[----:B------:R0:W-:Y:S02]  /*88580*/  STL [R1+0x2d88], R5 ;  /* 0x002d880501007387 */ /* 0x0001e40000100800 */
[----:B0-----:R-:W4:Y:S01]  /*88590*/  LDL.LU R5, [R1+0x2d3c] ;  /* 0x002d3c0001057983 */ /* 0x001f220000300800 */
[----:B------:R-:W-:-:S05]  /*885a0*/  IADD3 R4, P5, R4, UR10, RZ ;  /* 0x0000000a04047c10 */ /* 0x000fca000ffbe0ff */
[----:B------:R0:W-:Y:S01]  /*885b0*/  STL [R1+0x2d5c], R4 ;  /* 0x002d5c0401007387 */ /* 0x0001e20000100800 */
[----:B------:R-:W-:-:S03]  /*885c0*/  IADD3.X R19, R19, UR5, RZ, P6, !PT ;  /* 0x0000000513137c10 */ /* 0x000fc6000b7fe4ff */
        /* <DEDUP_REMOVED lines=16> */
[----:B0-----:R-:W4:Y:S01]  /*886d0*/  LDL.LU R19, [R1+0x2cfc] ;  /* 0x002cfc0001137983 */ /* 0x001f220000300800 */
[----:B---3--:R-:W-:-:S05]  /*886e0*/  IADD3 R18, P6, R18, UR10, RZ ;  /* 0x0000000a12127c10 */ /* 0x008fca000ffde0ff */
[----:B------:R0:W-:Y:S01]  /*886f0*/  STL [R1+0x2d54], R18 ;  /* 0x002d541201007387 */ /* 0x0001e20000100800 */
[----:B------:R-:W-:-:S03]  /*88700*/  IADD3.X R17, R17, UR5, RZ, P1, !PT ;  /* 0x0000000511117c10 */ /* 0x000fc60008ffe4ff */
[----:B0-----:R-:W3:Y:S02]  /*88710*/  LDL.LU R18, [R1+0x2d20] ;  /* 0x002d200001127983 */ /* 0x001ee40000300800 */
[----:B------:R0:W-:Y:S01]  /*88720*/  STL [R1+0x2d78], R17 ;  /* 0x002d781101007387 */ /* 0x0001e20000100800 */
[----:B------:R-:W-:Y:S01]  /*88730*/  IADD3 R29, P1, R29, UR10, RZ ;  /* 0x0000000a1d1d7c10 */ /* 0x000fe2000ff3e0ff */
[----:B0-----:R-:W3:Y:S04]  /*88740*/  LDL.LU R17, [R1+0x2cf4] ;  /* 0x002cf40001117983 */ /* 0x001ee80000300800 */
[----:B------:R0:W-:Y:S01]  /*88750*/  STL [R1+0x2d4c], R29 ;  /* 0x002d4c1d01007387 */ /* 0x0001e20000100800 */
[----:B------:R-:W-:Y:S01]  /*88760*/  IADD3.X R28, R28, UR5, RZ, P2, !PT ;  /* 0x000000051c1c7c10 */ /* 0x000fe200097fe4ff */
[----:B0-----:R-:W3:Y:S04]  /*88770*/  LDL.LU R29, [R1+0x2d18] ;  /* 0x002d1800011d7983 */ /* 0x001ee80000300800 */
[----:B------:R0:W-:Y:S02]  /*88780*/  STL [R1+0x2d70], R28 ;  /* 0x002d701c01007387 */ /* 0x0001e40000100800 */
[----:B0-----:R-:W3:Y:S01]  /*88790*/  LDL.LU R28, [R1+0x2cec] ;  /* 0x002cec00011c7983 */ /* 0x001ee20000300800 */
[----:B--2---:R-:W-:-:S05]  /*887a0*/  IADD3 R0, P2, R0, UR10, RZ ;  /* 0x0000000a00007c10 */ /* 0x004fca000ff5e0ff */
[----:B------:R0:W-:Y:S01]  /*887b0*/  STL [R1+0x2d44], R0 ;  /* 0x002d440001007387 */ /* 0x0001e20000100800 */
[----:B----4-:R-:W-:-:S03]  /*887c0*/  IADD3.X R16, R16, UR5, RZ, P3, !PT ;  /* 0x0000000510107c10 */ /* 0x010fc60009ffe4ff */
[----:B0-----:R-:W2:Y:S04]  /*887d0*/  LDL.LU R0, [R1+0x2d10] ;  /* 0x002d100001007983 */ /* 0x001ea80000300800 */
[----:B------:R0:W-:Y:S01]  /*887e0*/  STL [R1+0x2d68], R16 ;  /* 0x002d681001007387 */ /* 0x0001e20000100800 */
[----:B------:R-:W-:-:S03]  /*887f0*/  IADD3 R5, P3, R5, UR10, RZ ;  /* 0x0000000a05057c10 */ /* 0x000fc6000ff7e0ff */
[----:B0-----:R-:W4:Y:S02]  /*88800*/  LDL.LU R16, [R1+0x2ce4] ;  /* 0x002ce40001107983 */ /* 0x001f240000300800 */
[----:B------:R0:W-:Y:S02]  /*88810*/  STL [R1+0x2d3c], R5 ;  /* 0x002d3c0501007387 */ /* 0x0001e40000100800 */
[----:B0-----:R-:W4:Y:S01]  /*88820*/  LDL.LU R5, [R1+0x2d08] ;  /* 0x002d080001057983 */ /* 0x001f220000300800 */
[----:B------:R-:W-:Y:S01]  /*88830*/  IADD3.X R4, R4, UR5, RZ, P4, !PT ;  /* 0x0000000504047c10 */ /* 0x000fe2000a7fe4ff */
[----:B------:R-:W-:Y:S01]  /*88840*/  IADD3 R9, P4, R9, UR10, RZ ;  /* 0x0000000a09097c10 */ /* 0x000fe2000ff9e0ff */
[----:B------:R-:W-:Y:S01]  /*88850*/  IADD3.X R10, R10, UR5, RZ, P5, !PT ;  /* 0x000000050a0a7c10 */ /* 0x000fe2000affe4ff */
[----:B------:R-:W-:Y:S02]  /*88860*/  IADD3 R11, P5, R11, UR10, RZ ;  /* 0x0000000a0b0b7c10 */ /* 0x000fe4000ffbe0ff */
[----:B------:R0:W-:Y:S01]  /*88870*/  STL [R1+0x2d60], R4 ;  /* 0x002d600401007387 */ /* 0x0001e20000100800 */
[----:B------:R-:W-:Y:S01]  /*88880*/  IADD3.X R12, R12, UR5, RZ, P6, !PT ;  /* 0x000000050c0c7c10 */ /* 0x000fe2000b7fe4ff */
[----:B------:R-:W-:Y:S01]  /*88890*/  IADD3 R13, P6, R13, UR10, RZ ;  /* 0x0000000a0d0d7c10 */ /* 0x000fe2000ffde0ff */
[----:B------:R-:W-:Y:S01]  /*888a0*/  IADD3.X R14, R14, UR5, RZ, P1, !PT ;  /* 0x000000050e0e7c10 */ /* 0x000fe20008ffe4ff */
[----:B------:R-:W-:Y:S01]  /*888b0*/  IADD3 R15, P1, R15, UR10, RZ ;  /* 0x0000000a0f0f7c10 */ /* 0x000fe2000ff3e0ff */
[----:B------:R-:W-:Y:S01]  /*888c0*/  IADD3.X R21, R21, UR5, RZ, P2, !PT ;  /* 0x0000000515157c10 */ /* 0x000fe200097fe4ff */
[----:B0-----:R-:W4:Y:S01]  /*888d0*/  LDL.LU R4, [R1+0x2cdc] ;  /* 0x002cdc0001047983 */ /* 0x001f220000300800 */
[----:B------:R-:W-:Y:S02]  /*888e0*/  STL [R1+0x2d34], R9 ;  /* 0x002d340901007387 */ /* 0x000fe40000100800 */
[----:B------:R-:W-:Y:S02]  /*888f0*/  STL [R1+0x2d58], R10 ;  /* 0x002d580a01007387 */ /* 0x000fe40000100800 */
[----:B------:R-:W-:Y:S01]  /*88900*/  STL [R1+0x2d2c], R11 ;  /* 0x002d2c0b01007387 */ /* 0x000fe20000100800 */
[----:B------:R-:W-:Y:S01]  /*88910*/  STL [R1+0x2d50], R12 ;  /* 0x002d500c01007387 */ /* 0x000fe20000100800 */
[----:B------:R-:W-:Y:S01]  /*88920*/  IADD3 R22, P2, R22, UR10, RZ ;  /* 0x0000000a16167c10 */ /* 0x000fe2000ff5e0ff */
[----:B------:R-:W-:Y:S01]  /*88930*/  STL [R1+0x2d24], R13 ;  /* 0x002d240d01007387 */ /* 0x000fe20000100800 */
[----:B------:R-:W-:Y:S01]  /*88940*/  IADD3.X R23, R23, UR5, RZ, P3, !PT ;  /* 0x0000000517177c10 */ /* 0x000fe20009ffe4ff */
[----:B------:R-:W-:Y:S01]  /*88950*/  IMAD.MOV.U32 R3, RZ, RZ, c[0x0][0x18c] ;  /* 0x00006300ff037624 */ /* 0x000fe200078e00ff */
[----:B------:R-:W-:Y:S01]  /*88960*/  STL [R1+0x2d48], R14 ;  /* 0x002d480e01007387 */ /* 0x000fe20000100800 */
[----:B------:R-:W-:Y:S01]  /*88970*/  IADD3 R24, P3, R24, UR10, RZ ;  /* 0x0000000a18187c10 */ /* 0x000fe2000ff7e0ff */
[----:B------:R-:W-:Y:S01]  /*88980*/  STL [R1+0x2d1c], R15 ;  /* 0x002d1c0f01007387 */ /* 0x000fe20000100800 */
[----:B------:R-:W-:-:S02]  /*88990*/  IADD3.X R25, R25, UR5, RZ, P4, !PT ;  /* 0x0000000519197c10 */ /* 0x000fc4000a7fe4ff */
[----:B------:R-:W-:Y:S01]  /*889a0*/  IADD3.X R27, R27, UR5, RZ, P5, !PT ;  /* 0x000000051b1b7c10 */ /* 0x000fe2000affe4ff */
[----:B------:R-:W-:Y:S01]  /*889b0*/  STL [R1+0x2d40], R21 ;  /* 0x002d401501007387 */ /* 0x000fe20000100800 */
[----:B------:R-:W-:Y:S01]  /*889c0*/  IADD3 R19, P5, R19, UR10, RZ ;  /* 0x0000000a13137c10 */ /* 0x000fe2000ffbe0ff */
[----:B------:R-:W-:Y:S01]  /*889d0*/  STL [R1+0x2d14], R22 ;  /* 0x002d141601007387 */ /* 0x000fe20000100800 */
[----:B------:R-:W-:Y:S01]  /*889e0*/  IADD3 R26, P4, R26, UR10, RZ ;  /* 0x0000000a1a1a7c10 */ /* 0x000fe2000ff9e0ff */
[----:B------:R-:W-:Y:S01]  /*889f0*/  IMAD.SHL.U32 R3, R3, 0x80, RZ ;  /* 0x0000008003037824 */ /* 0x000fe200078e00ff */
[----:B------:R-:W-:Y:S01]  /*88a00*/  STL [R1+0x2d38], R23 ;  /* 0x002d381701007387 */ /* 0x000fe20000100800 */
[----:B------:R-:W-:Y:S02]  /*88a10*/  STL [R1+0x2d0c], R24 ;  /* 0x002d0c1801007387 */ /* 0x000fe40000100800 */
[----:B------:R-:W-:Y:S02]  /*88a20*/  STL [R1+0x2d30], R25 ;  /* 0x002d301901007387 */ /* 0x000fe40000100800 */
[----:B------:R0:W-:Y:S02]  /*88a30*/  STL [R1+0x2cfc], R19 ;  /* 0x002cfc1301007387 */ /* 0x0001e40000100800 */
[----:B------:R-:W-:Y:S01]  /*88a40*/  IMAD.SHL.U32 R3, R3, 0x2, RZ ;  /* 0x0000000203037824 */ /* 0x000fe200078e00ff */
[----:B------:R-:W-:Y:S01]  /*88a50*/  STL [R1+0x2d04], R26 ;  /* 0x002d041a01007387 */ /* 0x000fe20000100800 */
[----:B---3--:R-:W-:-:S03]  /*88a60*/  IADD3.X R18, R18, UR5, RZ, P6, !PT ;  /* 0x0000000512127c10 */ /* 0x008fc6000b7fe4ff */
[----:B0-----:R-:W3:Y:S01]  /*88a70*/  LDL.LU R19, [R1+0x2d00] ;  /* 0x002d000001137983 */ /* 0x001ee20000300800 */
[----:B------:R-:W-:Y:S02]  /*88a80*/  STL [R1+0x2d28], R27 ;  /* 0x002d281b01007387 */ /* 0x000fe40000100800 */
[----:B------:R0:W-:Y:S01]  /*88a90*/  STL [R1+0x2d20], R18 ;  /* 0x002d201201007387 */ /* 0x0001e20000100800 */
[-C--:B------:R-:W-:Y:S01]  /*88aa0*/  IADD3 R17, P6, R17, R3.reuse, RZ ;  /* 0x0000000311117210 */ /* 0x080fe20007fde0ff */
[----:B0-----:R-:W3:Y:S04]  /*88ab0*/  LDL.LU R18, [R1+0x2cd4] ;  /* 0x002cd40001127983 */ /* 0x001ee80000300800 */
[----:B------:R0:W-:Y:S01]  /*88ac0*/  STL [R1+0x2cf4], R17 ;  /* 0x002cf41101007387 */ /* 0x0001e20000100800 */
[----:B------:R-:W-:Y:S01]  /*88ad0*/  IADD3.X R29, R29, UR5, RZ, P1, !PT ;  /* 0x000000051d1d7c10 */ /* 0x000fe20008ffe4ff */
[----:B0-----:R-:W3:Y:S04]  /*88ae0*/  LDL.LU R17, [R1+0x2cf8] ;  /* 0x002cf80001117983 */ /* 0x001ee80000300800 */
[----:B------:R0:W-:Y:S01]  /*88af0*/  STL [R1+0x2d18], R29 ;  /* 0x002d181d01007387 */ /* 0x0001e20000100800 */
[----:B------:R-:W-:Y:S01]  /*88b00*/  IADD3 R28, P1, R28, R3, RZ ;  /* 0x000000031c1c7210 */ /* 0x000fe20007f3e0ff */
[----:B0-----:R-:W3:Y:S04]  /*88b10*/  LDL.LU R29, [R1+0x2ccc] ;  /* 0x002ccc00011d7983 */ /* 0x001ee80000300800 */
[----:B------:R0:W-:Y:S02]  /*88b20*/  STL [R1+0x2cec], R28 ;  /* 0x002cec1c01007387 */ /* 0x0001e40000100800 */
[----:B0-----:R-:W3:Y:S01]  /*88b30*/  LDL.LU R28, [R1+0x2cf0] ;  /* 0x002cf000011c7983 */ /* 0x001ee20000300800 */
[----:B--2---:R-:W-:-:S05]  /*88b40*/  IADD3.X R0, R0, UR5, RZ, P2, !PT ;  /* 0x0000000500007c10 */ /* 0x004fca00097fe4ff */
[----:B------:R0:W-:Y:S01]  /*88b50*/  STL [R1+0x2d10], R0 ;  /* 0x002d100001007387 */ /* 0x0001e20000100800 */
[----:B----4-:R-:W-:-:S03]  /*88b60*/  IADD3 R16, P2, R16, R3, RZ ;  /* 0x0000000310107210 */ /* 0x010fc60007f5e0ff */
[----:B0-----:R-:W2:Y:S04]  /*88b70*/  LDL.LU R0, [R1+0x2cc4] ;  /* 0x002cc40001007983 */ /* 0x001ea80000300800 */
[----:B------:R0:W-:Y:S01]  /*88b80*/  STL [R1+0x2ce4], R16 ;  /* 0x002ce41001007387 */ /* 0x0001e20000100800 */
[----:B------:R-:W-:-:S03]  /*88b90*/  IADD3.X R5, R5, UR5, RZ, P3, !PT ;  /* 0x0000000505057c10 */ /* 0x000fc60009ffe4ff */
[----:B0-----:R-:W4:Y:S02]  /*88ba0*/  LDL.LU R16, [R1+0x2ce8] ;  /* 0x002ce80001107983 */ /* 0x001f240000300800 */
[----:B------:R0:W-:Y:S02]  /*88bb0*/  STL [R1+0x2d08], R5 ;  /* 0x002d080501007387 */ /* 0x0001e40000100800 */
[----:B0-----:R-:W4:Y:S01]  /*88bc0*/  LDL.LU R5, [R1+0x2cbc] ;  /* 0x002cbc0001057983 */ /* 0x001f220000300800 */
[----:B------:R-:W-:Y:S01]  /*88bd0*/  IADD3 R4, P3, R4, R3, RZ ;  /* 0x0000000304047210 */ /* 0x000fe20007f7e0ff */
[----:B------:R-:W4:Y:S02]  /*88be0*/  LDL.LU R9, [R1+0x2ce0] ;  /* 0x002ce00001097983 */ /* 0x000f240000300800 */
[----:B------:R-:W4:Y:S01]  /*88bf0*/  LDL.LU R10, [R1+0x2cb4] ;  /* 0x002cb400010a7983 */ /* 0x000f220000300800 */
[----:B------:R-:W4:Y:S01]  /*88c00*/  LDL.LU R11, [R1+0x2cd8] ;  /* 0x002cd800010b7983 */ /* 0x000f220000300800 */
[----:B------:R0:W-:Y:S02]  /*88c10*/  STL [R1+0x2cdc], R4 ;  /* 0x002cdc0401007387 */ /* 0x0001e40000100800 */
        /* <DEDUP_REMOVED lines=11> */
[----:B0-----:R-:W4:Y:S01]  /*88cd0*/  LDL.LU R4, [R1+0x2ca8] ;  /* 0x002ca80001047983 */ /* 0x001f220000300800 */
[----:B---3--:R-:W-:-:S05]  /*88ce0*/  IADD3.X R19, R19, UR5, RZ, P4, !PT ;  /* 0x0000000513137c10 */ /* 0x008fca000a7fe4ff */
[----:B------:R0:W-:Y:S01]  /*88cf0*/  STL [R1+0x2d00], R19 ;  /* 0x002d001301007387 */ /* 0x0001e20000100800 */
[----:B------:R-:W-:-:S03]  /*88d00*/  IADD3 R18, P4, R18, R3, RZ ;  /* 0x0000000312127210 */ /* 0x000fc60007f9e0ff */
[----:B0-----:R-:W3:Y:S02]  /*88d10*/  LDL.LU R19, [R1+0x2c7c] ;  /* 0x002c7c0001137983 */ /* 0x001ee40000300800 */
[----:B------:R0:W-:Y:S01]  /*88d20*/  STL [R1+0x2cd4], R18 ;  /* 0x002cd41201007387 */ /* 0x0001e20000100800 */
[----:B------:R-:W-:Y:S01]  /*88d30*/  IADD3.X R17, R17, UR5, RZ, P5, !PT ;  /* 0x0000000511117c10 */ /* 0x000fe2000affe4ff */
[----:B0-----:R-:W3:Y:S04]  /*88d40*/  LDL.LU R18, [R1+0x2ca0] ;  /* 0x002ca00001127983 */ /* 0x001ee80000300800 */
[----:B------:R0:W-:Y:S01]  /*88d50*/  STL [R1+0x2cf8], R17 ;  /* 0x002cf81101007387 */ /* 0x0001e20000100800 */
[-C--:B------:R-:W-:Y:S01]  /*88d60*/  IADD3 R29, P5, R29, R3.reuse, RZ ;  /* 0x000000031d1d7210 */ /* 0x080fe20007fbe0ff */
[----:B0-----:R-:W3:Y:S04]  /*88d70*/  LDL.LU R17, [R1+0x2c74] ;  /* 0x002c740001117983 */ /* 0x001ee80000300800 */
[----:B------:R0:W-:Y:S02]  /*88d80*/  STL [R1+0x2ccc], R29 ;  /* 0x002ccc1d01007387 */ /* 0x0001e40000100800 */
[----:B------:R-:W-:Y:S01]  /*88d90*/  IMAD.X R28, R28, 0x1, R2, P6 ;  /* 0x000000011c1c7824 */ /* 0x000fe200030e0602 */
[----:B0-----:R-:W3:Y:S04]  /*88da0*/  LDL.LU R29, [R1+0x2c98] ;  /* 0x002c9800011d7983 */ /* 0x001ee80000300800 */
[----:B------:R0:W-:Y:S02]  /*88db0*/  STL [R1+0x2cf0], R28 ;  /* 0x002cf01c01007387 */ /* 0x0001e40000100800 */
[----:B0-----:R-:W3:Y:S01]  /*88dc0*/  LDL.LU R28, [R1+0x2c6c] ;  /* 0x002c6c00011c7983 */ /* 0x001ee20000300800 */
[----:B--2---:R-:W-:-:S05]  /*88dd0*/  IADD3 R0, P6, R0, R3, RZ ;  /* 0x0000000300007210 */ /* 0x004fca0007fde0ff */
[----:B------:R0:W-:Y:S01]  /*88de0*/  STL [R1+0x2cc4], R0 ;  /* 0x002cc40001007387 */ /* 0x0001e20000100800 */
[----:B----4-:R-:W-:-:S03]  /*88df0*/  IMAD.X R16, R16, 0x1, R2, P1 ;  /* 0x0000000110107824 */ /* 0x010fc600008e0602 */
[----:B0-----:R-:W2:Y:S04]  /*88e00*/  LDL.LU R0, [R1+0x2c90] ;  /* 0x002c900001007983 */ /* 0x001ea80000300800 */
[----:B------:R0:W-:Y:S01]  /*88e10*/  STL [R1+0x2ce8], R16 ;  /* 0x002ce81001007387 */ /* 0x0001e20000100800 */
[----:B------:R-:W-:-:S03]  /*88e20*/  IADD3 R5, P1, R5, R3, RZ ;  /* 0x0000000305057210 */ /* 0x000fc60007f3e0ff */
[----:B0-----:R-:W4:Y:S02]  /*88e30*/  LDL.LU R16, [R1+0x2c64] ;  /* 0x002c640001107983 */ /* 0x001f240000300800 */
[----:B------:R0:W-:Y:S02]  /*88e40*/  STL [R1+0x2cbc], R5 ;  /* 0x002cbc0501007387 */ /* 0x0001e40000100800 */
[----:B0-----:R-:W4:Y:S01]  /*88e50*/  LDL.LU R5, [R1+0x2c88] ;  /* 0x002c880001057983 */ /* 0x001f220000300800 */
[--C-:B------:R-:W-:Y:S01]  /*88e60*/  IMAD.X R9, R9, 0x1, R2.reuse, P2 ;  /* 0x0000000109097824 */ /* 0x100fe200010e0602 */
[-C--:B------:R-:W-:Y:S01]  /*88e70*/  IADD3 R10, P2, R10, R3.reuse, RZ ;  /* 0x000000030a0a7210 */ /* 0x080fe20007f5e0ff */
[--C-:B------:R-:W-:Y:S01]  /*88e80*/  IMAD.X R11, R11, 0x1, R2.reuse, P3 ;  /* 0x000000010b0b7824 */ /* 0x100fe200018e0602 */
[-C--:B------:R-:W-:Y:S01]  /*88e90*/  IADD3 R12, P3, R12, R3.reuse, RZ ;  /* 0x000000030c0c7210 */ /* 0x080fe20007f7e0ff */
[--C-:B------:R-:W-:Y:S01]  /*88ea0*/  IMAD.X R13, R13, 0x1, R2.reuse, P4 ;  /* 0x000000010d0d7824 */ /* 0x100fe200020e0602 */
[----:B------:R-:W-:Y:S01]  /*88eb0*/  STL [R1+0x2ce0], R9 ;  /* 0x002ce00901007387 */ /* 0x000fe20000100800 */
[-C--:B------:R-:W-:Y:S01]  /*88ec0*/  IADD3 R14, P4, R14, R3.reuse, RZ ;  /* 0x000000030e0e7210 */ /* 0x080fe20007f9e0ff */
[----:B------:R-:W-:Y:S02]  /*88ed0*/  STL [R1+0x2cb4], R10 ;  /* 0x002cb40a01007387 */ /* 0x000fe40000100800 */
        /* <DEDUP_REMOVED lines=10> */
[----:B------:R-:W-:Y:S01]  /*88f80*/  IADD3 R25, P1, R25, R3, RZ ;  /* 0x0000000319197210 */ /* 0x000fe20007f3e0ff */
[----:B------:R-:W-:Y:S02]  /*88f90*/  STL [R1+0x2c9c], R21 ;  /* 0x002c9c1501007387 */ /* 0x000fe40000100800 */
[--C-:B------:R-:W-:Y:S01]  /*88fa0*/  IMAD.X R4, R4, 0x1, R2.reuse, P3 ;  /* 0x0000000104047824 */ /* 0x100fe200018e0602 */
[----:B------:R-:W-:Y:S01]  /*88fb0*/  STL [R1+0x2cc0], R22 ;  /* 0x002cc01601007387 */ /* 0x000fe20000100800 */
[----:B------:R-:W-:-:S02]  /*88fc0*/  IMAD.X R26, R26, 0x1, R2, P2 ;  /* 0x000000011a1a7824 */ /* 0x000fc400010e0602 */
[----:B------:R-:W-:Y:S02]  /*88fd0*/  STL [R1+0x2c94], R23 ;  /* 0x002c941701007387 */ /* 0x000fe40000100800 */
[----:B------:R-:W-:Y:S01]  /*88fe0*/  STL [R1+0x2cb8], R24 ;  /* 0x002cb81801007387 */ /* 0x000fe20000100800 */
[----:B------:R-:W-:Y:S01]  /*88ff0*/  STL [R1+0x2c8c], R25 ;  /* 0x002c8c1901007387 */ /* 0x000fe20000100800 */
[-C--:B------:R-:W-:Y:S01]  /*89000*/  IADD3 R27, P2, R27, R3.reuse, RZ ;  /* 0x000000031b1b7210 */ /* 0x080fe20007f5e0ff */
[----:B------:R0:W-:Y:S02]  /*89010*/  STL [R1+0x2ca8], R4 ;  /* 0x002ca80401007387 */ /* 0x0001e40000100800 */
[----:B------:R-:W-:Y:S01]  /*89020*/  STL [R1+0x2cb0], R26 ;  /* 0x002cb01a01007387 */ /* 0x000fe20000100800 */
[----:B---3--:R-:W-:Y:S01]  /*89030*/  IADD3 R19, P3, R19, R3, RZ ;  /* 0x0000000313137210 */ /* 0x008fe20007f7e0ff */
[----:B0-----:R-:W3:Y:S01]  /*89040*/  LDL.LU R4, [R1+0x2c5c] ;  /* 0x002c5c0001047983 */ /* 0x001ee20000300800 */
[----:B------:R-:W-:Y:S03]  /*89050*/  STL [R1+0x2c84], R27 ;  /* 0x002c841b01007387 */ /* 0x000fe60000100800 */
[----:B------:R0:W-:Y:S01]  /*89060*/  STL [R1+0x2c7c], R19 ;  /* 0x002c7c1301007387 */ /* 0x0001e20000100800 */
[----:B------:R-:W-:-:S03]  /*89070*/  IMAD.X R18, R18, 0x1, R2, P4 ;  /* 0x0000000112127824 */ /* 0x000fc600020e0602 */
[----:B0-----:R-:W3:Y:S02]  /*89080*/  LDL.LU R19, [R1+0x2c80] ;  /* 0x002c800001137983 */ /* 0x001ee40000300800 */
[----:B------:R0:W-:Y:S01]  /*89090*/  STL [R1+0x2ca0], R18 ;  /* 0x002ca01201007387 */ /* 0x0001e20000100800 */
[-C--:B------:R-:W-:Y:S01]  /*890a0*/  IADD3 R17, P4, R17, R3.reuse, RZ ;  /* 0x0000000311117210 */ /* 0x080fe20007f9e0ff */
[----:B0-----:R-:W3:Y:S04]  /*890b0*/  LDL.LU R18, [R1+0x2c54] ;  /* 0x002c540001127983 */ /* 0x001ee80000300800 */
[----:B------:R0:W-:Y:S02]  /*890c0*/  STL [R1+0x2c74], R17 ;  /* 0x002c741101007387 */ /* 0x0001e40000100800 */
[--C-:B------:R-:W-:Y:S01]  /*890d0*/  IMAD.X R29, R29, 0x1, R2.reuse, P5 ;  /* 0x000000011d1d7824 */ /* 0x100fe200028e0602 */
[----:B0-----:R-:W3:Y:S04]  /*890e0*/  LDL.LU R17, [R1+0x2c78] ;  /* 0x002c780001117983 */ /* 0x001ee80000300800 */
[----:B------:R0:W-:Y:S01]  /*890f0*/  STL [R1+0x2c98], R29 ;  /* 0x002c981d01007387 */ /* 0x0001e20000100800 */
[----:B------:R-:W-:Y:S01]  /*89100*/  IADD3 R28, P5, R28, R3, RZ ;  /* 0x000000031c1c7210 */ /* 0x000fe20007fbe0ff */
[----:B0-----:R-:W3:Y:S04]  /*89110*/  LDL.LU R29, [R1+0x2c4c] ;  /* 0x002c4c00011d7983 */ /* 0x001ee80000300800 */
[----:B------:R0:W-:Y:S02]  /*89120*/  STL [R1+0x2c6c], R28 ;  /* 0x002c6c1c01007387 */ /* 0x0001e40000100800 */
[----:B0-----:R-:W3:Y:S01]  /*89130*/  LDL.LU R28, [R1+0x2c70] ;  /* 0x002c7000011c7983 */ /* 0x001ee20000300800 */
[----:B--2---:R-:W-:-:S05]  /*89140*/  IMAD.X R0, R0, 0x1, R2, P6 ;  /* 0x0000000100007824 */ /* 0x004fca00030e0602 */
[----:B------:R0:W-:Y:S01]  /*89150*/  STL [R1+0x2c90], R0 ;  /* 0x002c900001007387 */ /* 0x0001e20000100800 */
[----:B----4-:R-:W-:-:S03]  /*89160*/  IADD3 R16, P6, R16, R3, RZ ;  /* 0x0000000310107210 */ /* 0x010fc60007fde0ff */
[----:B0-----:R-:W2:Y:S04]  /*89170*/  LDL.LU R0, [R1+0x2c44] ;  /* 0x002c440001007983 */ /* 0x001ea80000300800 */
[----:B------:R0:W-:Y:S01]  /*89180*/  STL [R1+0x2c64], R16 ;  /* 0x002c641001007387 */ /* 0x0001e20000100800 */
[----:B------:R-:W-:-:S03]  /*89190*/  IMAD.X R5, R5, 0x1, R2, P1 ;  /* 0x0000000105057824 */ /* 0x000fc600008e0602 */
        /* <DEDUP_REMOVED lines=17> */
[----:B---3--:R-:W-:-:S05]  /*892b0*/  IADD3 R4, P1, R4, R3, RZ ;  /* 0x0000000304047210 */ /* 0x008fca0007f3e0ff */
        /* <DEDUP_REMOVED lines=19> */
[--C-:B----4-:R-:W-:Y:S01]  /*893f0*/  IMAD.X R16, R16, 0x1, R2.reuse, P5 ;  /* 0x0000000110107824 */ /* 0x110fe200028e0602 */
[-C--:B------:R-:W-:Y:S02]  /*89400*/  IADD3 R9, P5, R9, R3.reuse, RZ ;  /* 0x0000000309097210 */ /* 0x080fe40007fbe0ff */
[----:B0-----:R-:W2:Y:S02]  /*89410*/  LDL.LU R0, [R1+0x2c28] ;  /* 0x002c280001007983 */ /* 0x001ea40000300800 */
[----:B------:R0:W-:Y:S02]  /*89420*/  STL [R1+0x2c68], R16 ;  /* 0x002c681001007387 */ /* 0x0001e40000100800 */
[--C-:B------:R-:W-:Y:S01]  /*89430*/  IMAD.X R10, R10, 0x1, R2.reuse, P6 ;  /* 0x000000010a0a7824 */ /* 0x100fe200030e0602 */
[-C--:B------:R-:W-:Y:S01]  /*89440*/  IADD3 R11, P6, R11, R3.reuse, RZ ;  /* 0x000000030b0b7210 */ /* 0x080fe20007fde0ff */
[--C-:B------:R-:W-:Y:S01]  /*89450*/  IMAD.X R12, R12, 0x1, R2.reuse, P1 ;  /* 0x000000010c0c7824 */ /* 0x100fe200008e0602 */
[-C--:B------:R-:W-:Y:S01]  /*89460*/  IADD3 R13, P1, R13, R3.reuse, RZ ;  /* 0x000000030d0d7210 */ /* 0x080fe20007f3e0ff */
[--C-:B------:R-:W-:Y:S01]  /*89470*/  IMAD.X R14, R14, 0x1, R2.reuse, P2 ;  /* 0x000000010e0e7824 */ /* 0x100fe200010e0602 */
[-C--:B------:R-:W-:Y:S01]  /*89480*/  IADD3 R15, P2, R15, R3.reuse, RZ ;  /* 0x000000030f0f7210 */ /* 0x080fe20007f5e0ff */
[----:B0-----:R-:W4:Y:S01]  /*89490*/  LDL.LU R16, [R1+0x2bfc] ;  /* 0x002bfc0001107983 */ /* 0x001f220000300800 */
[----:B------:R-:W-:Y:S02]  /*894a0*/  STL [R1+0x2c3c], R9 ;  /* 0x002c3c0901007387 */ /* 0x000fe40000100800 */
[----:B------:R-:W-:Y:S02]  /*894b0*/  STL [R1+0x2c60], R10 ;  /* 0x002c600a01007387 */ /* 0x000fe40000100800 */
        /* <DEDUP_REMOVED lines=9> */
[----:B------:R-:W-:-:S02]  /*89550*/  IMAD.X R25, R25, 0x1, R2, P5 ;  /* 0x0000000119197824 */ /* 0x000fc400028e0602 */
[--C-:B------:R-:W-:Y:S01]  /*89560*/  IMAD.X R27, R27, 0x1, R2.reuse, P6 ;  /* 0x000000011b1b7824 */ /* 0x100fe200030e0602 */
[----:B------:R-:W-:Y:S01]  /*89570*/  STL [R1+0x2c48], R21 ;  /* 0x002c481501007387 */ /* 0x000fe20000100800 */
[-C--:B------:R-:W-:Y:S01]  /*89580*/  IADD3 R5, P6, R5, R3.reuse, RZ ;  /* 0x0000000305057210 */ /* 0x080fe20007fde0ff */
[----:B------:R-:W-:Y:S01]  /*89590*/  STL [R1+0x2c34], R22 ;  /* 0x002c341601007387 */ /* 0x000fe20000100800 */
[----:B------:R-:W-:Y:S01]  /*895a0*/  IADD3 R26, P5, R26, R3, RZ ;  /* 0x000000031a1a7210 */ /* 0x000fe20007fbe0ff */
[----:B------:R-:W-:Y:S01]  /*895b0*/  STL [R1+0x2c40], R23 ;  /* 0x002c401701007387 */ /* 0x000fe20000100800 */
[----:B------:R-:W-:Y:S02]  /*895c0*/  STL [R1+0x2c2c], R24 ;  /* 0x002c2c1801007387 */ /* 0x000fe40000100800 */
[----:B------:R-:W-:Y:S02]  /*895d0*/  STL [R1+0x2c38], R25 ;  /* 0x002c381901007387 */ /* 0x000fe40000100800 */
[----:B------:R0:W-:Y:S01]  /*895e0*/  STL [R1+0x2c1c], R5 ;  /* 0x002c1c0501007387 */ /* 0x0001e20000100800 */
[----:B------:R-:W-:Y:S04]  /*895f0*/  STL [R1+0x2c24], R26 ;  /* 0x002c241a01007387 */ /* 0x000fe80000100800 */
[----:B0-----:R-:W4:Y:S01]  /*89600*/  LDL.LU R5, [R1+0x2c20] ;  /* 0x002c200001057983 */ /* 0x001f220000300800 */
[----:B---3--:R-:W-:-:S03]  /*89610*/  IMAD.X R4, R4, 0x1, R2, P1 ;  /* 0x0000000104047824 */ /* 0x008fc600008e0602 */
[----:B------:R-:W-:Y:S04]  /*89620*/  STL [R1+0x2df4], R27 ;  /* 0x002df41b01007387 */ /* 0x000fe80000100800 */
[----:B------:R0:W-:Y:S01]  /*89630*/  STL [R1+0x2dec], R4 ;  /* 0x002dec0401007387 */ /* 0x0001e20000100800 */
[----:B------:R-:W-:-:S03]  /*89640*/  IADD3 R19, P1, R19, R3, RZ ;  /* 0x0000000313137210 */ /* 0x000fc60007f3e0ff */
[----:B0-----:R-:W3:Y:S02]  /*89650*/  LDL.LU R4, [R1+0x2bf4] ;  /* 0x002bf40001047983 */ /* 0x001ee40000300800 */
[----:B------:R0:W-:Y:S02]  /*89660*/  STL [R1+0x2c14], R19 ;  /* 0x002c141301007387 */ /* 0x0001e40000100800 */
[--C-:B------:R-:W-:Y:S01]  /*89670*/  IMAD.X R18, R18, 0x1, R2.reuse, P2 ;  /* 0x0000000112127824 */ /* 0x100fe200010e0602 */
[----:B0-----:R-:W3:Y:S04]  /*89680*/  LDL.LU R19, [R1+0x2c18] ;  /* 0x002c180001137983 */ /* 0x001ee80000300800 */
        /* <DEDUP_REMOVED lines=14> */
[----:B0-----:R-:W2:Y:S01]  /*89770*/  LDL.LU R0, [R1+0x2bdc] ;  /* 0x002bdc0001007983 */ /* 0x001ea20000300800 */
        /* <DEDUP_REMOVED lines=16> */
[----:B------:R-:W-:-:S05]  /*89880*/  IMAD.X R5, R5, 0x1, R2, P5 ;  /* 0x0000000105057824 */ /* 0x000fca00028e0602 */
[----:B------:R0:W-:Y:S04]  /*89890*/  STL [R1+0x2c20], R5 ;  /* 0x002c200501007387 */ /* 0x0001e80000100800 */
        /* <DEDUP_REMOVED lines=17> */
[----:B------:R0:W-:Y:S02]  /*899b0*/  STL [R1+0x2c08], R28 ;  /* 0x002c081c01007387 */ /* 0x0001e40000100800 */
[----:B0-----:R-:W3:Y:S01]  /*899c0*/  LDL.LU R28, [R1+0x2b84] ;  /* 0x002b8400011c7983 */ /* 0x001ee20000300800 */
[-C--:B--2---:R-:W-:Y:S01]  /*899d0*/  IADD3 R0, P2, R0, R3.reuse, RZ ;  /* 0x0000000300007210 */ /* 0x084fe20007f5e0ff */
[--C-:B----4-:R-:W-:Y:S01]  /*899e0*/  IMAD.X R9, R9, 0x1, R2.reuse, P3 ;  /* 0x0000000109097824 */ /* 0x110fe200018e0602 */
[----:B------:R-:W-:Y:S01]  /*899f0*/  IADD3 R10, P3, R10, R3, RZ ;  /* 0x000000030a0a7210 */ /* 0x000fe20007f7e0ff */
[----:B------:R-:W-:-:S02]  /*89a00*/  IMAD.X R11, R11, 0x1, R2, P4 ;  /* 0x000000010b0b7824 */ /* 0x000fc400020e0602 */
[----:B------:R0:W-:Y:S01]  /*89a10*/  STL [R1+0x2bdc], R0 ;  /* 0x002bdc0001007387 */ /* 0x0001e20000100800 */
[-C--:B------:R-:W-:Y:S01]  /*89a20*/  IADD3 R12, P4, R12, R3.reuse, RZ ;  /* 0x000000030c0c7210 */ /* 0x080fe20007f9e0ff */
[--C-:B------:R-:W-:Y:S01]  /*89a30*/  IMAD.X R13, R13, 0x1, R2.reuse, P5 ;  /* 0x000000010d0d7824 */ /* 0x100fe200028e0602 */
[-C--:B------:R-:W-:Y:S01]  /*89a40*/  IADD3 R14, P5, R14, R3.reuse, RZ ;  /* 0x000000030e0e7210 */ /* 0x080fe20007fbe0ff */
[--C-:B------:R-:W-:Y:S01]  /*89a50*/  IMAD.X R15, R15, 0x1, R2.reuse, P6 ;  /* 0x000000010f0f7824 */ /* 0x100fe200030e0602 */
[----:B------:R-:W-:Y:S01]  /*89a60*/  IADD3 R21, P6, R21, R3, RZ ;  /* 0x0000000315157210 */ /* 0x000fe20007fde0ff */
[----:B0-----:R-:W2:Y:S01]  /*89a70*/  LDL.LU R0, [R1+0x2ba8] ;  /* 0x002ba80001007983 */ /* 0x001ea20000300800 */
[----:B------:R-:W-:Y:S02]  /*89a80*/  STL [R1+0x2c00], R9 ;  /* 0x002c000901007387 */ /* 0x000fe40000100800 */
[----:B------:R-:W-:Y:S02]  /*89a90*/  STL [R1+0x2bd4], R10 ;  /* 0x002bd40a01007387 */ /* 0x000fe40000100800 */
[----:B------:R-:W-:Y:S01]  /*89aa0*/  STL [R1+0x2bf8], R11 ;  /* 0x002bf80b01007387 */ /* 0x000fe20000100800 */
[----:B------:R-:W-:Y:S01]  /*89ab0*/  STL [R1+0x2bcc], R12 ;  /* 0x002bcc0c01007387 */ /* 0x000fe20000100800 */
[----:B------:R-:W-:-:S02]  /*89ac0*/  IMAD.X R22, R22, 0x1, R2, P1 ;  /* 0x0000000116167824 */ /* 0x000fc400008e0602 */
[----:B------:R-:W-:Y:S01]  /*89ad0*/  STL [R1+0x2bf0], R13 ;  /* 0x002bf00d01007387 */ /* 0x000fe20000100800 */
[-C--:B------:R-:W-:Y:S01]  /*89ae0*/  IADD3 R23, P1, R23, R3.reuse, RZ ;  /* 0x0000000317177210 */ /* 0x080fe20007f3e0ff */
[----:B------:R-:W-:Y:S01]  /*89af0*/  STL [R1+0x2bc4], R14 ;  /* 0x002bc40e01007387 */ /* 0x000fe20000100800 */
[--C-:B------:R-:W-:Y:S02]  /*89b00*/  IMAD.X R24, R24, 0x1, R2.reuse, P2 ;  /* 0x0000000118187824 */ /* 0x100fe400010e0602 */
[----:B------:R-:W-:Y:S01]  /*89b10*/  STL [R1+0x2be8], R15 ;  /* 0x002be80f01007387 */ /* 0x000fe20000100800 */
[-C--:B------:R-:W-:Y:S01]  /*89b20*/  IADD3 R25, P2, R25, R3.reuse, RZ ;  /* 0x0000000319197210 */ /* 0x080fe20007f5e0ff */
[----:B------:R-:W-:Y:S01]  /*89b30*/  STL [R1+0x2bbc], R21 ;  /* 0x002bbc1501007387 */ /* 0x000fe20000100800 */
[--C-:B------:R-:W-:Y:S02]  /*89b40*/  IMAD.X R16, R16, 0x1, R2.reuse, P4 ;  /* 0x0000000110107824 */ /* 0x100fe400020e0602 */
[----:B------:R-:W-:Y:S02]  /*89b50*/  STL [R1+0x2be0], R22 ;  /* 0x002be01601007387 */ /* 0x000fe40000100800 */
[----:B------:R-:W-:Y:S01]  /*89b60*/  IMAD.X R26, R26, 0x1, R2, P3 ;  /* 0x000000011a1a7824 */ /* 0x000fe200018e0602 */
[----:B------:R-:W-:Y:S01]  /*89b70*/  STL [R1+0x2bb4], R23 ;  /* 0x002bb41701007387 */ /* 0x000fe20000100800 */
[----:B------:R-:W-:Y:S02]  /*89b80*/  STL [R1+0x2bd8], R24 ;  /* 0x002bd81801007387 */ /* 0x000fe40000100800 */
[----:B------:R-:W-:Y:S01]  /*89b90*/  STL [R1+0x2bac], R25 ;  /* 0x002bac1901007387 */ /* 0x000fe20000100800 */
[-C--:B------:R-:W-:Y:S01]  /*89ba0*/  IADD3 R27, P3, R27, R3.reuse, RZ ;  /* 0x000000031b1b7210 */ /* 0x080fe20007f7e0ff */
[----:B------:R0:W-:Y:S01]  /*89bb0*/  STL [R1+0x2bc8], R16 ;  /* 0x002bc81001007387 */ /* 0x0001e20000100800 */
[----:B------:R-:W-:Y:S01]  /*89bc0*/  STL [R1+0x2bd0], R26 ;  /* 0x002bd01a01007387 */ /* 0x000fe20000100800 */
[----:B------:R-:W-:-:S02]  /*89bd0*/  IADD3 R5, P4, R5, R3, RZ ;  /* 0x0000000305057210 */ /* 0x000fc40007f9e0ff */
[----:B0-----:R-:W4:Y:S01]  /*89be0*/  LDL.LU R16, [R1+0x2b7c] ;  /* 0x002b7c0001107983 */ /* 0x001f220000300800 */
[----:B------:R-:W-:Y:S02]  /*89bf0*/  STL [R1+0x2ba4], R27 ;  /* 0x002ba41b01007387 */ /* 0x000fe40000100800 */
[----:B------:R0:W-:Y:S02]  /*89c00*/  STL [R1+0x2b9c], R5 ;  /* 0x002b9c0501007387 */ /* 0x0001e40000100800 */
[----:B0-----:R-:W4:Y:S01]  /*89c10*/  LDL.LU R5, [R1+0x2ba0] ;  /* 0x002ba00001057983 */ /* 0x001f220000300800 */
[----:B---3--:R-:W-:-:S05]  /*89c20*/  IMAD.X R4, R4, 0x1, R2, P5 ;  /* 0x0000000104047824 */ /* 0x008fca00028e0602 */
        /* <DEDUP_REMOVED lines=17> */
[----:B------:R-:W3:Y:S02]  /*89d40*/  LDL.LU R9, [R1+0x2b5c] ;  /* 0x002b5c0001097983 */ /* 0x000ee40000300800 */
[----:B------:R-:W3:Y:S02]  /*89d50*/  LDL.LU R10, [R1+0x2b80] ;  /* 0x002b8000010a7983 */ /* 0x000ee40000300800 */
[----:B------:R-:W3:Y:S02]  /*89d60*/  LDL.LU R11, [R1+0x2b54] ;  /* 0x002b5400010b7983 */ /* 0x000ee40000300800 */
[----:B--2---:R-:W-:-:S05]  /*89d70*/  IMAD.X R0, R0, 0x1, R2, P2 ;  /* 0x0000000100007824 */ /* 0x004fca00010e0602 */
[----:B------:R0:W-:Y:S01]  /*89d80*/  STL [R1+0x2ba8], R0 ;  /* 0x002ba80001007387 */ /* 0x0001e20000100800 */
        /* <DEDUP_REMOVED lines=11> */
[----:B0-----:R-:W2:Y:S01]  /*89e40*/  LDL.LU R0, [R1+0x2b24] ;  /* 0x002b240001007983 */ /* 0x001ea20000300800 */
[----:B----4-:R-:W-:-:S05]  /*89e50*/  IADD3 R16, P2, R16, R3, RZ ;  /* 0x0000000310107210 */ /* 0x010fca0007f5e0ff */
[----:B------:R0:W-:Y:S01]  /*89e60*/  STL [R1+0x2b7c], R16 ;  /* 0x002b7c1001007387 */ /* 0x0001e20000100800 */
[----:B------:R-:W-:-:S03]  /*89e70*/  IMAD.X R5, R5, 0x1, R2, P3 ;  /* 0x0000000105057824 */ /* 0x000fc600018e0602 */
[----:B0-----:R-:W4:Y:S02]  /*89e80*/  LDL.LU R16, [R1+0x2b48] ;  /* 0x002b480001107983 */ /* 0x001f240000300800 */
[----:B------:R0:W-:Y:S02]  /*89e90*/  STL [R1+0x2ba0], R5 ;  /* 0x002ba00501007387 */ /* 0x0001e40000100800 */
        /* <DEDUP_REMOVED lines=16> */
[-C--:B------:R-:W-:Y:S01]  /*89fa0*/  IADD3 R9, P6, R9, R3.reuse, RZ ;  /* 0x0000000309097210 */ /* 0x080fe20007fde0ff */
[----:B0-----:R-:W3:Y:S03]  /*89fb0*/  LDL.LU R29, [R1+0x2b30] ;  /* 0x002b3000011d7983 */ /* 0x001ee60000300800 */
[----:B------:R0:W-:Y:S02]  /*89fc0*/  STL [R1+0x2b88], R28 ;  /* 0x002b881c01007387 */ /* 0x0001e40000100800 */
[--C-:B------:R-:W-:Y:S01]  /*89fd0*/  IMAD.X R10, R10, 0x1, R2.reuse, P1 ;  /* 0x000000010a0a7824 */ /* 0x100fe200008e0602 */
[-C--:B------:R-:W-:Y:S01]  /*89fe0*/  IADD3 R11, P1, R11, R3.reuse, RZ ;  /* 0x000000030b0b7210 */ /* 0x080fe20007f3e0ff */
[----:B0-----:R-:W3:Y:S01]  /*89ff0*/  LDL.LU R28, [R1+0x2b04] ;  /* 0x002b0400011c7983 */ /* 0x001ee20000300800 */
[----:B------:R-:W-:Y:S02]  /*8a000*/  STL [R1+0x2b5c], R9 ;  /* 0x002b5c0901007387 */ /* 0x000fe40000100800 */
[----:B------:R-:W-:Y:S02]  /*8a010*/  STL [R1+0x2b80], R10 ;  /* 0x002b800a01007387 */ /* 0x000fe40000100800 */
[----:B------:R-:W-:Y:S02]  /*8a020*/  STL [R1+0x2b54], R11 ;  /* 0x002b540b01007387 */ /* 0x000fe40000100800 */
[--C-:B--2---:R-:W-:Y:S01]  /*8a030*/  IMAD.X R12, R12, 0x1, R2.reuse, P2 ;  /* 0x000000010c0c7824 */ /* 0x104fe200010e0602 */
        /* <DEDUP_REMOVED lines=22> */
[----:B0-----:R-:W2:Y:S01]  /*8a1a0*/  LDL.LU R0, [R1+0x2b28] ;  /* 0x002b280001007983 */ /* 0x001ea20000300800 */
[----:B------:R-:W-:Y:S02]  /*8a1b0*/  STL [R1+0x2b50], R27 ;  /* 0x002b501b01007387 */ /* 0x000fe40000100800 */
[----:B----4-:R-:W-:-:S05]  /*8a1c0*/  IMAD.X R16, R16, 0x1, R2, P2 ;  /* 0x0000000110107824 */ /* 0x010fca00010e0602 */
[----:B------:R0:W-:Y:S01]  /*8a1d0*/  STL [R1+0x2b48], R16 ;  /* 0x002b481001007387 */ /* 0x0001e20000100800 */
[----:B------:R-:W-:-:S03]  /*8a1e0*/  IADD3 R5, P2, R5, R3, RZ ;  /* 0x0000000305057210 */ /* 0x000fc60007f5e0ff */
[----:B0-----:R-:W4:Y:S02]  /*8a1f0*/  LDL.LU R16, [R1+0x2afc] ;  /* 0x002afc0001107983 */ /* 0x001f240000300800 */
        /* <DEDUP_REMOVED lines=17> */
[----:B0-----:R-:W3:Y:S01]  /*8a310*/  LDL.LU R29, [R1+0x2ae4] ;  /* 0x002ae400011d7983 */ /* 0x001ee20000300800 */
[----:B------:R-:W3:Y:S02]  /*8a320*/  LDL.LU R9, [R1+0x2b08] ;  /* 0x002b080001097983 */ /* 0x000ee40000300800 */
[----:B------:R-:W3:Y:S02]  /*8a330*/  LDL.LU R10, [R1+0x2adc] ;  /* 0x002adc00010a7983 */ /* 0x000ee40000300800 */
[----:B------:R-:W3:Y:S01]  /*8a340*/  LDL.LU R11, [R1+0x2b00] ;  /* 0x002b0000010b7983 */ /* 0x000ee20000300800 */
[----:B------:R0:W-:Y:S01]  /*8a350*/  STL [R1+0x2b04], R28 ;  /* 0x002b041c01007387 */ /* 0x0001e20000100800 */
        /* <DEDUP_REMOVED lines=11> */
[----:B0-----:R-:W3:Y:S01]  /*8a410*/  LDL.LU R28, [R1+0x2ad0] ;  /* 0x002ad000011c7983 */ /* 0x001ee20000300800 */
[----:B--2---:R-:W-:-:S05]  /*8a420*/  IMAD.X R0, R0, 0x1, R2, P6 ;  /* 0x0000000100007824 */ /* 0x004fca00030e0602 */
[----:B------:R0:W-:Y:S04]  /*8a430*/  STL [R1+0x2b28], R0 ;  /* 0x002b280001007387 */ /* 0x0001e80000100800 */
        /* <DEDUP_REMOVED lines=19> */
[--C-:B------:R-:W-:Y:S01]  /*8a570*/  IMAD.X R9, R9, 0x1, R2.reuse, P4 ;  /* 0x0000000109097824 */ /* 0x100fe200020e0602 */
[----:B0-----:R-:W3:Y:S03]  /*8a580*/  LDL.LU R17, [R1+0x2a8c] ;  /* 0x002a8c0001117983 */ /* 0x001ee60000300800 */
[----:B------:R0:W-:Y:S01]  /*8a590*/  STL [R1+0x2ae4], R29 ;  /* 0x002ae41d01007387 */ /* 0x0001e20000100800 */
[-C--:B------:R-:W-:Y:S01]  /*8a5a0*/  IADD3 R10, P4, R10, R3.reuse, RZ ;  /* 0x000000030a0a7210 */ /* 0x080fe20007f9e0ff */
[--C-:B------:R-:W-:Y:S01]  /*8a5b0*/  IMAD.X R11, R11, 0x1, R2.reuse, P5 ;  /* 0x000000010b0b7824 */ /* 0x100fe200028e0602 */
[-C--:B------:R-:W-:Y:S01]  /*8a5c0*/  IADD3 R12, P5, R12, R3.reuse, RZ ;  /* 0x000000030c0c7210 */ /* 0x080fe20007fbe0ff */
[--C-:B------:R-:W-:Y:S01]  /*8a5d0*/  IMAD.X R13, R13, 0x1, R2.reuse, P6 ;  /* 0x000000010d0d7824 */ /* 0x100fe200030e0602 */
[-C--:B------:R-:W-:Y:S01]  /*8a5e0*/  IADD3 R14, P6, R14, R3.reuse, RZ ;  /* 0x000000030e0e7210 */ /* 0x080fe20007fde0ff */
[--C-:B------:R-:W-:Y:S01]  /*8a5f0*/  IMAD.X R15, R15, 0x1, R2.reuse, P1 ;  /* 0x000000010f0f7824 */ /* 0x100fe200008e0602 */
[----:B0-----:R-:W3:Y:S01]  /*8a600*/  LDL.LU R29, [R1+0x2ab0] ;  /* 0x002ab000011d7983 */ /* 0x001ee20000300800 */
[----:B------:R-:W-:Y:S02]  /*8a610*/  STL [R1+0x2b08], R9 ;  /* 0x002b080901007387 */ /* 0x000fe40000100800 */
[----:B------:R-:W-:Y:S02]  /*8a620*/  STL [R1+0x2adc], R10 ;  /* 0x002adc0a01007387 */ /* 0x000fe40000100800 */
[----:B------:R-:W-:Y:S01]  /*8a630*/  STL [R1+0x2b00], R11 ;  /* 0x002b000b01007387 */ /* 0x000fe20000100800 */
[----:B------:R-:W-:Y:S01]  /*8a640*/  IADD3 R21, P1, R21, R3, RZ ;  /* 0x0000000315157210 */ /* 0x000fe20007f3e0ff */
        /* <DEDUP_REMOVED lines=17> */
[----:B------:R-:W-:Y:S03]  /*8a760*/  STL [R1+0x2ad8], R26 ;  /* 0x002ad81a01007387 */ /* 0x000fe60000100800 */
[----:B0-----:R-:W3:Y:S01]  /*8a770*/  LDL.LU R28, [R1+0x2a84] ;  /* 0x002a8400011c7983 */ /* 0x001ee20000300800 */
[----:B------:R-:W-:Y:S01]  /*8a780*/  STL [R1+0x2aac], R27 ;  /* 0x002aac1b01007387 */ /* 0x000fe20000100800 */
[----:B--2---:R-:W-:-:S05]  /*8a790*/  IADD3 R0, P5, R0, R3, RZ ;  /* 0x0000000300007210 */ /* 0x004fca0007fbe0ff */
[----:B------:R0:W-:Y:S04]  /*8a7a0*/  STL [R1+0x2aa4], R0 ;  /* 0x002aa40001007387 */ /* 0x0001e80000100800 */
[----:B0-----:R-:W2:Y:S01]  /*8a7b0*/  LDL.LU R0, [R1+0x2aa8] ;  /* 0x002aa80001007983 */ /* 0x001ea20000300800 */
        /* <DEDUP_REMOVED lines=35> */
[----:B------:R-:W-:-:S05]  /*8a9f0*/  IADD3 R28, P3, R28, R3, RZ ;  /* 0x000000031c1c7210 */ /* 0x000fca0007f7e0ff */
[----:B------:R0:W-:Y:S04]  /*8aa00*/  STL [R1+0x2a84], R28 ;  /* 0x002a841c01007387 */ /* 0x0001e80000100800 */
        /* <DEDUP_REMOVED lines=24> */
[--C-:B------:R-:W-:Y:S01]  /*8ab90*/  IMAD.X R12, R12, 0x1, R2.reuse, P3 ;  /* 0x000000010c0c7824 */ /* 0x100fe200018e0602 */
[-C--:B------:R-:W-:Y:S01]  /*8aba0*/  IADD3 R13, P3, R13, R3.reuse, RZ ;  /* 0x000000030d0d7210 */ /* 0x080fe20007f7e0ff */
[--C-:B------:R-:W-:Y:S01]  /*8abb0*/  IMAD.X R14, R14, 0x1, R2.reuse, P4 ;  /* 0x000000010e0e7824 */ /* 0x100fe200020e0602 */
[-C--:B------:R-:W-:Y:S01]  /*8abc0*/  IADD3 R15, P4, R15, R3.reuse, RZ ;  /* 0x000000030f0f7210 */ /* 0x080fe20007f9e0ff */
[----:B0-----:R-:W3:Y:S01]  /*8abd0*/  LDL.LU R17, [R1+0x2a0c] ;  /* 0x002a0c0001117983 */ /* 0x001ee20000300800 */
        /* <DEDUP_REMOVED lines=21> */
[----:B------:R-:W-:Y:S01]  /*8ad30*/  STL [R1+0x2a34], R26 ;  /* 0x002a341a01007387 */ /* 0x000fe20000100800 */
[----:B------:R-:W-:-:S03]  /*8ad40*/  IMAD.X R28, R28, 0x1, R2, P3 ;  /* 0x000000011c1c7824 */ /* 0x000fc600018e0602 */
[----:B0-----:R-:W3:Y:S01]  /*8ad50*/  LDL.LU R29, [R1+0x2a30] ;  /* 0x002a3000011d7983 */ /* 0x001ee20000300800 */
[----:B------:R-:W-:Y:S02]  /*8ad60*/  STL [R1+0x2a58], R27 ;  /* 0x002a581b01007387 */ /* 0x000fe40000100800 */
[----:B------:R0:W-:Y:S02]  /*8ad70*/  STL [R1+0x2a50], R28 ;  /* 0x002a501c01007387 */ /* 0x0001e40000100800 */
[----:B0-----:R-:W3:Y:S01]  /*8ad80*/  LDL.LU R28, [R1+0x2a04] ;  /* 0x002a0400011c7983 */ /* 0x001ee20000300800 */
        /* <DEDUP_REMOVED lines=35> */
[----:B------:R-:W-:-:S05]  /*8afc0*/  IMAD.X R29, R29, 0x1, R2, P1 ;  /* 0x000000011d1d7824 */ /* 0x000fca00008e0602 */
[----:B------:R0:W-:Y:S01]  /*8afd0*/  STL [R1+0x2a30], R29 ;  /* 0x002a301d01007387 */ /* 0x0001e20000100800 */
[----:B------:R-:W-:-:S03]  /*8afe0*/  IADD3 R28, P1, R28, R3, RZ ;  /* 0x000000031c1c7210 */ /* 0x000fc60007f3e0ff */
[----:B0-----:R-:W3:Y:S02]  /*8aff0*/  LDL.LU R29, [R1+0x29ac] ;  /* 0x0029ac00011d7983 */ /* 0x001ee40000300800 */
[----:B------:R0:W-:Y:S02]  /*8b000*/  STL [R1+0x2a04], R28 ;  /* 0x002a041c01007387 */ /* 0x0001e40000100800 */
        /* <DEDUP_REMOVED lines=49> */
[----:B0-----:R-:W3:Y:S01]  /*8b320*/  LDL.LU R17, [R1+0x298c] ;  /* 0x00298c0001117983 */ /* 0x001ee20000300800 */
[----:B------:R-:W-:Y:S02]  /*8b330*/  STL [R1+0x29b4], R27 ;  /* 0x0029b41b01007387 */ /* 0x000fe40000100800 */
[----:B------:R0:W-:Y:S02]  /*8b340*/  STL [R1+0x29ac], R29 ;  /* 0x0029ac1d01007387 */ /* 0x0001e40000100800 */
[----:B------:R-:W-:Y:S01]  /*8b350*/  IMAD.X R28, R28, 0x1, R2, P1 ;  /* 0x000000011c1c7824 */ /* 0x000fe200008e0602 */
[----:B0-----:R-:W3:Y:S04]  /*8b360*/  LDL.LU R29, [R1+0x29b0] ;  /* 0x0029b000011d7983 */ /* 0x001ee80000300800 */
        /* <DEDUP_REMOVED lines=35> */
[----:B------:R0:W-:Y:S01]  /*8b5a0*/  STL [R1+0x298c], R17 ;  /* 0x00298c1101007387 */ /* 0x0001e20000100800 */
[----:B------:R-:W-:-:S03]  /*8b5b0*/  IMAD.X R29, R29, 0x1, R2, P5 ;  /* 0x000000011d1d7824 */ /* 0x000fc600028e0602 */
[----:B0-----:R-:W3:Y:S02]  /*8b5c0*/  LDL.LU R17, [R1+0x2958] ;  /* 0x0029580001117983 */ /* 0x001ee40000300800 */
[----:B------:R0:W-:Y:S01]  /*8b5d0*/  STL [R1+0x29b0], R29 ;  /* 0x0029b01d01007387 */ /* 0x0001e20000100800 */
[----:B------:R-:W-:Y:S01]  /*8b5e0*/  IADD3 R28, P5, R28, R3, RZ ;  /* 0x000000031c1c7210 */ /* 0x000fe20007fbe0ff */
[----:B0-----:R-:W3:Y:S04]  /*8b5f0*/  LDL.LU R29, [R1+0x292c] ;  /* 0x00292c00011d7983 */ /* 0x001ee80000300800 */
        /* <DEDUP_REMOVED lines=13> */
[--C-:B------:R-:W-:Y:S01]  /*8b6d0*/  IMAD.X R19, R19, 0x1, R2.reuse, P2 ;  /* 0x0000000113137824 */ /* 0x100fe200010e0602 */
[-C--:B------:R-:W-:Y:S02]  /*8b6e0*/  IADD3 R9, P2, R9, R3.reuse, RZ ;  /* 0x0000000309097210 */ /* 0x080fe40007f5e0ff */
[----:B0-----:R-:W3:Y:S02]  /*8b6f0*/  LDL.LU R4, [R1+0x2940] ;  /* 0x0029400001047983 */ /* 0x001ee40000300800 */
        /* <DEDUP_REMOVED lines=91> */
[-C--:B---3--:R-:W-:Y:S01]  /*8bcb0*/  IADD3 R4, P5, R4, R3.reuse, RZ ;  /* 0x0000000304047210 */ /* 0x088fe20007fbe0ff */
[--C-:B------:R-:W-:Y:S01]  /*8bcc0*/  IMAD.X R9, R9, 0x1, R2.reuse, P6 ;  /* 0x0000000109097824 */ /* 0x100fe200030e0602 */
[-C--:B------:R-:W-:Y:S01]  /*8bcd0*/  IADD3 R10, P6, R10, R3.reuse, RZ ;  /* 0x000000030a0a7210 */ /* 0x080fe20007fde0ff */
[--C-:B------:R-:W-:Y:S02]  /*8bce0*/  IMAD.X R11, R11, 0x1, R2.reuse, P1 ;  /* 0x000000010b0b7824 */ /* 0x100fe400008e0602 */
        /* <DEDUP_REMOVED lines=11> */
[----:B------:R-:W-:Y:S01]  /*8bda0*/  STL [R1+0x28e4], R12 ;  /* 0x0028e40c01007387 */ /* 0x000fe20000100800 */
        /* <DEDUP_REMOVED lines=16> */
[-C--:B------:R-:W-:Y:S01]  /*8beb0*/  IADD3 R18, P1, R18, R3.reuse, RZ ;  /* 0x0000000312127210 */ /* 0x080fe20007f3e0ff */
[----:B0-----:R-:W3:Y:S01]  /*8bec0*/  LDL.LU R19, [R1+0x2894] ;  /* 0x0028940001137983 */ /* 0x001ee20000300800 */
[----:B------:R-:W-:Y:S03]  /*8bed0*/  STL [R1+0x28bc], R27 ;  /* 0x0028bc1b01007387 */ /* 0x000fe60000100800 */
        /* <DEDUP_REMOVED lines=20> */
[----:B------:R-:W4:Y:S02]  /*8c020*/  LDL.LU R9, [R1+0x2874] ;  /* 0x0028740001097983 */ /* 0x000f240000300800 */
[----:B------:R-:W4:Y:S02]  /*8c030*/  LDL.LU R10, [R1+0x2898] ;  /* 0x00289800010a7983 */ /* 0x000f240000300800 */
[----:B------:R-:W4:Y:S02]  /*8c040*/  LDL.LU R11, [R1+0x286c] ;  /* 0x00286c00010b7983 */ /* 0x000f240000300800 */
[----:B---3--:R-:W-:-:S05]  /*8c050*/  IMAD.X R4, R4, 0x1, R2, P5 ;  /* 0x0000000104047824 */ /* 0x008fca00028e0602 */
        /* <DEDUP_REMOVED lines=37> */
[-C--:B------:R-:W-:Y:S01]  /*8c2b0*/  IADD3 R9, P3, R9, R3.reuse, RZ ;  /* 0x0000000309097210 */ /* 0x080fe20007f7e0ff */
[--C-:B------:R-:W-:Y:S01]  /*8c2c0*/  IMAD.X R10, R10, 0x1, R2.reuse, P4 ;  /* 0x000000010a0a7824 */ /* 0x100fe200020e0602 */
[-C--:B------:R-:W-:Y:S01]  /*8c2d0*/  IADD3 R11, P4, R11, R3.reuse, RZ ;  /* 0x000000030b0b7210 */ /* 0x080fe20007f9e0ff */
[--C-:B---3--:R-:W-:Y:S01]  /*8c2e0*/  IMAD.X R12, R12, 0x1, R2.reuse, P5 ;  /* 0x000000010c0c7824 */ /* 0x108fe200028e0602 */
        /* <DEDUP_REMOVED lines=11> */
[----:B------:R-:W-:Y:S01]  /*8c3a0*/  STL [R1+0x2888], R14 ;  /* 0x0028880e01007387 */ /* 0x000fe20000100800 */
[----:B------:R-:W-:Y:S01]  /*8c3b0*/  IADD3 R24, P2, R24, R3, RZ ;  /* 0x0000000318187210 */ /* 0x000fe20007f5e0ff */
[----:B------:R-:W-:Y:S01]  /*8c3c0*/  STL [R1+0x285c], R15 ;  /* 0x00285c0f01007387 */ /* 0x000fe20000100800 */
[----:B------:R-:W-:-:S02]  /*8c3d0*/  IMAD.X R25, R25, 0x1, R2, P3 ;  /* 0x0000000119197824 */ /* 0x000fc400018e0602 */
[--C-:B------:R-:W-:Y:S02]  /*8c3e0*/  IMAD.X R27, R27, 0x1, R2.reuse, P4 ;  /* 0x000000011b1b7824 */ /* 0x100fe400020e0602 */
[----:B------:R-:W-:Y:S01]  /*8c3f0*/  STL [R1+0x2880], R21 ;  /* 0x0028801501007387 */ /* 0x000fe20000100800 */
[-C--:B------:R-:W-:Y:S01]  /*8c400*/  IADD3 R4, P4, R4, R3.reuse, RZ ;  /* 0x0000000304047210 */ /* 0x080fe20007f9e0ff */
[----:B------:R-:W-:Y:S01]  /*8c410*/  STL [R1+0x2854], R22 ;  /* 0x0028541601007387 */ /* 0x000fe20000100800 */
[-C--:B------:R-:W-:Y:S01]  /*8c420*/  IADD3 R26, P3, R26, R3.reuse, RZ ;  /* 0x000000031a1a7210 */ /* 0x080fe20007f7e0ff */
[----:B------:R-:W-:Y:S02]  /*8c430*/  STL [R1+0x2878], R23 ;  /* 0x0028781701007387 */ /* 0x000fe40000100800 */
[----:B------:R-:W-:Y:S01]  /*8c440*/  STL [R1+0x284c], R24 ;  /* 0x00284c1801007387 */ /* 0x000fe20000100800 */
[----:B------:R-:W-:Y:S01]  /*8c450*/  STL [R1+0x2870], R25 ;  /* 0x0028701901007387 */ /* 0x000fe20000100800 */
[----:B------:R0:W-:Y:S02]  /*8c460*/  STL [R1+0x283c], R4 ;  /* 0x00283c0401007387 */ /* 0x0001e40000100800 */
[----:B------:R-:W-:Y:S02]  /*8c470*/  STL [R1+0x2844], R26 ;  /* 0x0028441a01007387 */ /* 0x000fe40000100800 */
[--C-:B------:R-:W-:Y:S01]  /*8c480*/  IMAD.X R19, R19, 0x1, R2.reuse, P5 ;  /* 0x0000000113137824 */ /* 0x100fe200028e0602 */
[----:B0-----:R-:W3:Y:S01]  /*8c490*/  LDL.LU R4, [R1+0x2840] ;  /* 0x0028400001047983 */ /* 0x001ee20000300800 */
[----:B------:R-:W-:Y:S03]  /*8c4a0*/  STL [R1+0x2868], R27 ;  /* 0x0028681b01007387 */ /* 0x000fe60000100800 */
        /* <DEDUP_REMOVED lines=58> */
[-C--:B----4-:R-:W-:Y:S01]  /*8c850*/  IADD3 R16, P6, R16, R3.reuse, RZ ;  /* 0x0000000310107210 */ /* 0x090fe20007fde0ff */
        /* <DEDUP_REMOVED lines=8> */
[----:B------:R-:W-:Y:S01]  /*8c8e0*/  IADD3 R21, P4, R21, R3, RZ ;  /* 0x0000000315157210 */ /* 0x000fe20007f9e0ff */
[----:B0-----:R-:W4:Y:S01]  /*8c8f0*/  LDL.LU R16, [R1+0x27c8] ;  /* 0x0027c80001107983 */ /* 0x001f220000300800 */
        /* <DEDUP_REMOVED lines=17> */
[----:B------:R-:W-:Y:S02]  /*8ca10*/  STL [R1+0x27cc], R25 ;  /* 0x0027cc1901007387 */ /* 0x000fe40000100800 */
[----:B------:R0:W-:Y:S01]  /*8ca20*/  STL [R1+0x27e8], R5 ;  /* 0x0027e80501007387 */ /* 0x0001e20000100800 */
[----:B------:R-:W-:Y:S04]  /*8ca30*/  STL [R1+0x27f0], R26 ;  /* 0x0027f01a01007387 */ /* 0x000fe80000100800 */
[----:B0-----:R-:W4:Y:S01]  /*8ca40*/  LDL.LU R5, [R1+0x279c] ;  /* 0x00279c0001057983 */ /* 0x001f220000300800 */
[----:B------:R-:W-:-:S02]  /*8ca50*/  IADD3 R27, P1, R27, R3, RZ ;  /* 0x000000031b1b7210 */ /* 0x000fc40007f3e0ff */
[----:B---3--:R-:W-:-:S03]  /*8ca60*/  IADD3 R4, P2, R4, R3, RZ ;  /* 0x0000000304047210 */ /* 0x008fc60007f5e0ff */
[----:B------:R-:W-:Y:S04]  /*8ca70*/  STL [R1+0x27c4], R27 ;  /* 0x0027c41b01007387 */ /* 0x000fe80000100800 */
        /* <DEDUP_REMOVED lines=20> */
[----:B------:R-:W2:Y:S02]  /*8cbc0*/  LDL.LU R9, [R1+0x277c] ;  /* 0x00277c0001097983 */ /* 0x000ea40000300800 */
[----:B------:R-:W2:Y:S02]  /*8cbd0*/  LDL.LU R10, [R1+0x27a0] ;  /* 0x0027a000010a7983 */ /* 0x000ea40000300800 */
[----:B------:R-:W2:Y:S02]  /*8cbe0*/  LDL.LU R11, [R1+0x2774] ;  /* 0x00277400010b7983 */ /* 0x000ea40000300800 */
[----:B----4-:R-:W-:-:S05]  /*8cbf0*/  IMAD.X R16, R16, 0x1, R2, P6 ;  /* 0x0000000110107824 */ /* 0x010fca00030e0602 */
        /* <DEDUP_REMOVED lines=13> */
[----:B------:R-:W-:-:S05]  /*8ccd0*/  IADD3 R5, P6, R5, R3, RZ ;  /* 0x0000000305057210 */ /* 0x000fca0007fde0ff */
[----:B------:R0:W-:Y:S04]  /*8cce0*/  STL [R1+0x279c], R5 ;  /* 0x00279c0501007387 */ /* 0x0001e80000100800 */
        /* <DEDUP_REMOVED lines=18> */
[----:B0-----:R-:W3:Y:S01]  /*8ce10*/  LDL.LU R28, [R1+0x2750] ;  /* 0x00275000011c7983 */ /* 0x001ee20000300800 */
[--C-:B--2---:R-:W-:Y:S01]  /*8ce20*/  IMAD.X R0, R0, 0x1, R2.reuse, P4 ;  /* 0x0000000100007824 */ /* 0x104fe200020e0602 */
[-C--:B------:R-:W-:Y:S01]  /*8ce30*/  IADD3 R9, P4, R9, R3.reuse, RZ ;  /* 0x0000000309097210 */ /* 0x080fe20007f9e0ff */
[----:B------:R-:W-:Y:S01]  /*8ce40*/  IMAD.X R10, R10, 0x1, R2, P5 ;  /* 0x000000010a0a7824 */ /* 0x000fe200028e0602 */
[----:B------:R-:W-:-:S02]  /*8ce50*/  IADD3 R11, P5, R11, R3, RZ ;  /* 0x000000030b0b7210 */ /* 0x000fc40007fbe0ff */
[----:B------:R0:W-:Y:S01]  /*8ce60*/  STL [R1+0x27a8], R0 ;  /* 0x0027a80001007387 */ /* 0x0001e20000100800 */
[----:B----4-:R-:W-:-:S03]  /*8ce70*/  IMAD.X R12, R12, 0x1, R2, P6 ;  /* 0x000000010c0c7824 */ /* 0x010fc600030e0602 */
[----:B0-----:R-:W2:Y:S01]  /*8ce80*/  LDL.LU R0, [R1+0x2724] ;  /* 0x0027240001007983 */ /* 0x001ea20000300800 */
        /* <DEDUP_REMOVED lines=26> */
[----:B------:R-:W-:-:S03]  /*8d030*/  IMAD.X R5, R5, 0x1, R2, P6 ;  /* 0x0000000105057824 */ /* 0x000fc600030e0602 */
[----:B------:R-:W-:Y:S04]  /*8d040*/  STL [R1+0x2770], R27 ;  /* 0x0027701b01007387 */ /* 0x000fe80000100800 */
        /* <DEDUP_REMOVED lines=20> */
[----:B------:R-:W3:Y:S02]  /*8d190*/  LDL.LU R9, [R1+0x2728] ;  /* 0x0027280001097983 */ /* 0x000ee40000300800 */
[----:B------:R-:W3:Y:S02]  /*8d1a0*/  LDL.LU R10, [R1+0x26fc] ;  /* 0x0026fc00010a7983 */ /* 0x000ee40000300800 */
[----:B------:R-:W3:Y:S01]  /*8d1b0*/  LDL.LU R11, [R1+0x2720] ;  /* 0x00272000010b7983 */ /* 0x000ee20000300800 */
[----:B--2---:R-:W-:-:S05]  /*8d1c0*/  IADD3 R0, P3, R0, R3, RZ ;  /* 0x0000000300007210 */ /* 0x004fca0007f7e0ff */
        /* <DEDUP_REMOVED lines=13> */
[----:B----4-:R-:W-:-:S05]  /*8d2a0*/  IMAD.X R16, R16, 0x1, R2, P4 ;  /* 0x0000000110107824 */ /* 0x010fca00020e0602 */
[----:B------:R0:W-:Y:S04]  /*8d2b0*/  STL [R1+0x2748], R16 ;  /* 0x0027481001007387 */ /* 0x0001e80000100800 */
        /* <DEDUP_REMOVED lines=24> */
[----:B0-----:R-:W3:Y:S01]  /*8d440*/  LDL.LU R28, [R1+0x26d0] ;  /* 0x0026d000011c7983 */ /* 0x001ee20000300800 */
[----:B------:R-:W-:Y:S02]  /*8d450*/  STL [R1+0x2728], R9 ;  /* 0x0027280901007387 */ /* 0x000fe40000100800 */
[----:B------:R-:W-:Y:S02]  /*8d460*/  STL [R1+0x26fc], R10 ;  /* 0x0026fc0a01007387 */ /* 0x000fe40000100800 */
[----:B------:R-:W-:Y:S01]  /*8d470*/  STL [R1+0x2720], R11 ;  /* 0x0027200b01007387 */ /* 0x000fe20000100800 */
[-C--:B--2---:R-:W-:Y:S01]  /*8d480*/  IADD3 R12, P3, R12, R3.reuse, RZ ;  /* 0x000000030c0c7210 */ /* 0x084fe20007f7e0ff */
[--C-:B------:R-:W-:Y:S01]  /*8d490*/  IMAD.X R13, R13, 0x1, R2.reuse, P4 ;  /* 0x000000010d0d7824 */ /* 0x100fe200020e0602 */
[-C--:B------:R-:W-:Y:S01]  /*8d4a0*/  IADD3 R14, P4, R14, R3.reuse, RZ ;  /* 0x000000030e0e7210 */ /* 0x080fe20007f9e0ff */
[--C-:B------:R-:W-:Y:S01]  /*8d4b0*/  IMAD.X R15, R15, 0x1, R2.reuse, P5 ;  /* 0x000000010f0f7824 */ /* 0x100fe200028e0602 */
        /* <DEDUP_REMOVED lines=19> */
[----:B0-----:R-:W2:Y:S01]  /*8d5f0*/  LDL.LU R0, [R1+0x26a4] ;  /* 0x0026a40001007983 */ /* 0x001ea20000300800 */
[----:B------:R-:W-:Y:S01]  /*8d600*/  STL [R1+0x26cc], R27 ;  /* 0x0026cc1b01007387 */ /* 0x000fe20000100800 */
[----:B----4-:R-:W-:-:S05]  /*8d610*/  IADD3 R16, P3, R16, R3, RZ ;  /* 0x0000000310107210 */ /* 0x010fca0007f7e0ff */
[----:B------:R0:W-:Y:S04]  /*8d620*/  STL [R1+0x26c4], R16 ;  /* 0x0026c41001007387 */ /* 0x0001e80000100800 */
        /* <DEDUP_REMOVED lines=36> */
[----:B--2---:R-:W-:-:S05]  /*8d870*/  IADD3 R0, P1, R0, R3, RZ ;  /* 0x0000000300007210 */ /* 0x004fca0007f3e0ff */
[----:B------:R0:W-:Y:S04]  /*8d880*/  STL [R1+0x26a4], R0 ;  /* 0x0026a40001007387 */ /* 0x0001e80000100800 */
        /* <DEDUP_REMOVED lines=51> */
[----:B0-----:R-:W3:Y:S01]  /*8dbc0*/  LDL.LU R28, [R1+0x2650] ;  /* 0x00265000011c7983 */ /* 0x001ee20000300800 */
[----:B------:R-:W-:Y:S02]  /*8dbd0*/  STL [R1+0x2678], R27 ;  /* 0x0026781b01007387 */ /* 0x000fe40000100800 */
[----:B--2---:R-:W-:-:S05]  /*8dbe0*/  IMAD.X R0, R0, 0x1, R2, P1 ;  /* 0x0000000100007824 */ /* 0x004fca00008e0602 */
[----:B------:R0:W-:Y:S04]  /*8dbf0*/  STL [R1+0x2670], R0 ;  /* 0x0026700001007387 */ /* 0x0001e80000100800 */
[----:B0-----:R-:W2:Y:S01]  /*8dc00*/  LDL.LU R0, [R1+0x2624] ;  /* 0x0026240001007983 */ /* 0x001ea20000300800 */
        /* <DEDUP_REMOVED lines=36> */
[----:B------:R0:W-:Y:S04]  /*8de50*/  STL [R1+0x2650], R28 ;  /* 0x0026501c01007387 */ /* 0x0001e80000100800 */
        /* <DEDUP_REMOVED lines=55> */
[----:B0-----:R-:W3:Y:S01]  /*8e1d0*/  LDL.LU R28, [R1+0x25d0] ;  /* 0x0025d000011c7983 */ /* 0x001ee20000300800 */
        /* <DEDUP_REMOVED lines=39> */
[----:B------:R0:W-:Y:S02]  /*8e450*/  STL [R1+0x25d0], R28 ;  /* 0x0025d01c01007387 */ /* 0x0001e40000100800 */
        /* <DEDUP_REMOVED lines=108> */
[-C--:B------:R-:W-:Y:S01]  /*8eb20*/  IADD3 R19, P3, R19, R3.reuse, RZ ;  /* 0x0000000313137210 */ /* 0x080fe20007f7e0ff */
[--C-:B------:R-:W-:Y:S01]  /*8eb30*/  IMAD.X R9, R9, 0x1, R2.reuse, P4 ;  /* 0x0000000109097824 */ /* 0x100fe200020e0602 */
[-C--:B------:R-:W-:Y:S01]  /*8eb40*/  IADD3 R10, P4, R10, R3.reuse, RZ ;  /* 0x000000030a0a7210 */ /* 0x080fe20007f9e0ff */
[----:B0-----:R-:W3:Y:S01]  /*8eb50*/  LDL.LU R4, [R1+0x24bc] ;  /* 0x0024bc0001047983 */ /* 0x001ee20000300800 */
        /* <DEDUP_REMOVED lines=90> */
[--C-:B---3--:R-:W-:Y:S01]  /*8f100*/  IMAD.X R4, R4, 0x1, R2.reuse, P1 ;  /* 0x0000000104047824 */ /* 0x108fe200008e0602 */
[-C--:B------:R-:W-:Y:S01]  /*8f110*/  IADD3 R9, P1, R9, R3.reuse, RZ ;  /* 0x0000000309097210 */ /* 0x080fe20007f3e0ff */
[--C-:B------:R-:W-:Y:S01]  /*8f120*/  IMAD.X R10, R10, 0x1, R2.reuse, P2 ;  /* 0x000000010a0a7824 */ /* 0x100fe200010e0602 */
[-C--:B------:R-:W-:Y:S02]  /*8f130*/  IADD3 R11, P2, R11, R3.reuse, RZ ;  /* 0x000000030b0b7210 */ /* 0x080fe40007f5e0ff */
[----:B------:R0:W-:Y:S01]  /*8f140*/  STL [R1+0x24c0], R4 ;  /* 0x0024c00401007387 */ /* 0x0001e20000100800 */
[--C-:B------:R-:W-:Y:S01]  /*8f150*/  IMAD.X R12, R12, 0x1, R2.reuse, P3 ;  /* 0x000000010c0c7824 */ /* 0x100fe200018e0602 */
[-C--:B------:R-:W-:Y:S01]  /*8f160*/  IADD3 R13, P3, R13, R3.reuse, RZ ;  /* 0x000000030d0d7210 */ /* 0x080fe20007f7e0ff */
[--C-:B------:R-:W-:Y:S01]  /*8f170*/  IMAD.X R14, R14, 0x1, R2.reuse, P4 ;  /* 0x000000010e0e7824 */ /* 0x100fe200020e0602 */
[-C--:B------:R-:W-:Y:S01]  /*8f180*/  IADD3 R15, P4, R15, R3.reuse, RZ ;  /* 0x000000030f0f7210 */ /* 0x080fe20007f9e0ff */
[--C-:B------:R-:W-:Y:S01]  /*8f190*/  IMAD.X R21, R21, 0x1, R2.reuse, P5 ;  /* 0x0000000115157824 */ /* 0x100fe200028e0602 */
[----:B------:R-:W-:Y:S01]  /*8f1a0*/  IADD3 R22, P5, R22, R3, RZ ;  /* 0x0000000316167210 */ /* 0x000fe20007fbe0ff */
[----:B0-----:R-:W3:Y:S01]  /*8f1b0*/  LDL.LU R4, [R1+0x243c] ;  /* 0x00243c0001047983 */ /* 0x001ee20000300800 */
[----:B------:R-:W-:Y:S02]  /*8f1c0*/  STL [R1+0x2494], R9 ;  /* 0x0024940901007387 */ /* 0x000fe40000100800 */
[----:B------:R-:W-:Y:S02]  /*8f1d0*/  STL [R1+0x24b8], R10 ;  /* 0x0024b80a01007387 */ /* 0x000fe40000100800 */
[----:B------:R-:W-:Y:S01]  /*8f1e0*/  STL [R1+0x248c], R11 ;  /* 0x00248c0b01007387 */ /* 0x000fe20000100800 */
[----:B------:R-:W-:Y:S01]  /*8f1f0*/  STL [R1+0x24b0], R12 ;  /* 0x0024b00c01007387 */ /* 0x000fe20000100800 */
[----:B------:R-:W-:Y:S02]  /*8f200*/  STL [R1+0x2484], R13 ;  /* 0x0024840d01007387 */ /* 0x000fe40000100800 */
[----:B------:R-:W-:-:S02]  /*8f210*/  IMAD.X R23, R23, 0x1, R2, P6 ;  /* 0x0000000117177824 */ /* 0x000fc400030e0602 */
[----:B------:R-:W-:Y:S01]  /*8f220*/  STL [R1+0x24a8], R14 ;  /* 0x0024a80e01007387 */ /* 0x000fe20000100800 */
[-C--:B------:R-:W-:Y:S01]  /*8f230*/  IADD3 R24, P6, R24, R3.reuse, RZ ;  /* 0x0000000318187210 */ /* 0x080fe20007fde0ff */
[----:B------:R-:W-:Y:S01]  /*8f240*/  STL [R1+0x247c], R15 ;  /* 0x00247c0f01007387 */ /* 0x000fe20000100800 */
[--C-:B------:R-:W-:Y:S02]  /*8f250*/  IMAD.X R25, R25, 0x1, R2.reuse, P1 ;  /* 0x0000000119197824 */ /* 0x100fe400008e0602 */
        /* <DEDUP_REMOVED lines=33> */
[----:B------:R-:W4:Y:S02]  /*8f470*/  LDL.LU R9, [R1+0x2440] ;  /* 0x0024400001097983 */ /* 0x000f240000300800 */
[----:B------:R-:W4:Y:S02]  /*8f480*/  LDL.LU R10, [R1+0x2414] ;  /* 0x00241400010a7983 */ /* 0x000f240000300800 */
[----:B------:R-:W4:Y:S01]  /*8f490*/  LDL.LU R11, [R1+0x2438] ;  /* 0x00243800010b7983 */ /* 0x000f220000300800 */
[----:B---3--:R-:W-:-:S05]  /*8f4a0*/  IADD3 R4, P6, R4, R3, RZ ;  /* 0x0000000304047210 */ /* 0x008fca0007fde0ff */
        /* <DEDUP_REMOVED lines=37> */
[--C-:B------:R-:W-:Y:S01]  /*8f700*/  IMAD.X R9, R9, 0x1, R2.reuse, P5 ;  /* 0x0000000109097824 */ /* 0x100fe200028e0602 */
[-C--:B------:R-:W-:Y:S01]  /*8f710*/  IADD3 R10, P5, R10, R3.reuse, RZ ;  /* 0x000000030a0a7210 */ /* 0x080fe20007fbe0ff */
[--C-:B------:R-:W-:Y:S01]  /*8f720*/  IMAD.X R11, R11, 0x1, R2.reuse, P6 ;  /* 0x000000010b0b7824 */ /* 0x100fe200030e0602 */
[-C--:B---3--:R-:W-:Y:S01]  /*8f730*/  IADD3 R12, P6, R12, R3.reuse, RZ ;  /* 0x000000030c0c7210 */ /* 0x088fe20007fde0ff */
        /* <DEDUP_REMOVED lines=19> */
[----:B------:R-:W-:Y:S01]  /*8f870*/  STL [R1+0x23f4], R23 ;  /* 0x0023f41701007387 */ /* 0x000fe20000100800 */
[-C--:B------:R-:W-:Y:S01]  /*8f880*/  IADD3 R27, P5, R27, R3.reuse, RZ ;  /* 0x000000031b1b7210 */ /* 0x080fe20007fbe0ff */
[----:B------:R-:W-:Y:S01]  /*8f890*/  STL [R1+0x2418], R24 ;  /* 0x0024181801007387 */ /* 0x000fe20000100800 */
[----:B------:R-:W-:Y:S02]  /*8f8a0*/  STL [R1+0x23ec], R25 ;  /* 0x0023ec1901007387 */ /* 0x000fe40000100800 */
        /* <DEDUP_REMOVED lines=25> */
[----:B------:R-:W4:Y:S02]  /*8fa40*/  LDL.LU R9, [R1+0x239c] ;  /* 0x00239c0001097983 */ /* 0x000f240000300800 */
[----:B------:R-:W4:Y:S02]  /*8fa50*/  LDL.LU R10, [R1+0x23c0] ;  /* 0x0023c000010a7983 */ /* 0x000f240000300800 */
[----:B------:R-:W-:Y:S01]  /*8fa60*/  IMAD.X R5, R5, 0x1, R2, P4 ;  /* 0x0000000105057824 */ /* 0x000fe200020e0602 */
[----:B------:R-:W4:Y:S04]  /*8fa70*/  LDL.LU R11, [R1+0x2394] ;  /* 0x00239400010b7983 */ /* 0x000f280000300800 */
        /* <DEDUP_REMOVED lines=34> */
[--C-:B----4-:R-:W-:Y:S01]  /*8fca0*/  IMAD.X R16, R16, 0x1, R2.reuse, P2 ;  /* 0x0000000110107824 */ /* 0x110fe200010e0602 */
[-C--:B------:R-:W-:Y:S01]  /*8fcb0*/  IADD3 R9, P2, R9, R3.reuse, RZ ;  /* 0x0000000309097210 */ /* 0x080fe20007f5e0ff */
[--C-:B------:R-:W-:Y:S01]  /*8fcc0*/  IMAD.X R10, R10, 0x1, R2.reuse, P3 ;  /* 0x000000010a0a7824 */ /* 0x100fe200018e0602 */
[-C--:B------:R-:W-:Y:S02]  /*8fcd0*/  IADD3 R11, P3, R11, R3.reuse, RZ ;  /* 0x000000030b0b7210 */ /* 0x080fe40007f7e0ff */
[----:B------:R0:W-:Y:S01]  /*8fce0*/  STL [R1+0x23c8], R16 ;  /* 0x0023c81001007387 */ /* 0x0001e20000100800 */
[--C-:B------:R-:W-:Y:S01]  /*8fcf0*/  IMAD.X R12, R12, 0x1, R2.reuse, P4 ;  /* 0x000000010c0c7824 */ /* 0x100fe200020e0602 */
[-C--:B------:R-:W-:Y:S01]  /*8fd00*/  IADD3 R13, P4, R13, R3.reuse, RZ ;  /* 0x000000030d0d7210 */ /* 0x080fe20007f9e0ff */
[--C-:B------:R-:W-:Y:S01]  /*8fd10*/  IMAD.X R14, R14, 0x1, R2.reuse, P5 ;  /* 0x000000010e0e7824 */ /* 0x100fe200028e0602 */
[----:B0-----:R-:W4:Y:S01]  /*8fd20*/  LDL.LU R16, [R1+0x2344] ;  /* 0x0023440001107983 */ /* 0x001f220000300800 */
        /* <DEDUP_REMOVED lines=10> */
[----:B------:R-:W-:Y:S01]  /*8fdd0*/  IADD3 R24, P1, R24, R3, RZ ;  /* 0x0000000318187210 */ /* 0x000fe20007f3e0ff */
[----:B------:R-:W-:Y:S01]  /*8fde0*/  STL [R1+0x2384], R15 ;  /* 0x0023840f01007387 */ /* 0x000fe20000100800 */
[--C-:B------:R-:W-:Y:S02]  /*8fdf0*/  IMAD.X R25, R25, 0x1, R2.reuse, P2 ;  /* 0x0000000119197824 */ /* 0x100fe400010e0602 */
[----:B------:R-:W-:-:S02]  /*8fe00*/  IMAD.X R27, R27, 0x1, R2, P3 ;  /* 0x000000011b1b7824 */ /* 0x000fc400018e0602 */
[----:B------:R-:W-:Y:S01]  /*8fe10*/  STL [R1+0x23a8], R21 ;  /* 0x0023a81501007387 */ /* 0x000fe20000100800 */
[-C--:B------:R-:W-:Y:S01]  /*8fe20*/  IADD3 R5, P3, R5, R3.reuse, RZ ;  /* 0x0000000305057210 */ /* 0x080fe20007f7e0ff */
[----:B------:R-:W-:Y:S01]  /*8fe30*/  STL [R1+0x237c], R22 ;  /* 0x00237c1601007387 */ /* 0x000fe20000100800 */
[----:B------:R-:W-:Y:S01]  /*8fe40*/  IADD3 R26, P2, R26, R3, RZ ;  /* 0x000000031a1a7210 */ /* 0x000fe20007f5e0ff */
[----:B------:R-:W-:Y:S02]  /*8fe50*/  STL [R1+0x23a0], R23 ;  /* 0x0023a01701007387 */ /* 0x000fe40000100800 */
[----:B------:R-:W-:Y:S01]  /*8fe60*/  STL [R1+0x2374], R24 ;  /* 0x0023741801007387 */ /* 0x000fe20000100800 */
[----:B------:R-:W-:Y:S01]  /*8fe70*/  STL [R1+0x2398], R25 ;  /* 0x0023981901007387 */ /* 0x000fe20000100800 */
[----:B------:R0:W-:Y:S02]  /*8fe80*/  STL [R1+0x2364], R5 ;  /* 0x0023640501007387 */ /* 0x0001e40000100800 */
[----:B------:R-:W-:Y:S01]  /*8fe90*/  STL [R1+0x236c], R26 ;  /* 0x00236c1a01007387 */ /* 0x000fe20000100800 */
[----:B0-----:R-:W4:Y:S01]  /*8fea0*/  LDL.LU R5, [R1+0x2368] ;  /* 0x0023680001057983 */ /* 0x001f220000300800 */
[----:B------:R-:W-:Y:S02]  /*8feb0*/  STL [R1+0x2390], R27 ;  /* 0x0023901b01007387 */ /* 0x000fe40000100800 */
        /* <DEDUP_REMOVED lines=21> */
[----:B------:R-:W2:Y:S02]  /*90010*/  LDL.LU R9, [R1+0x2348] ;  /* 0x0023480001097983 */ /* 0x000ea40000300800 */
[----:B------:R-:W2:Y:S02]  /*90020*/  LDL.LU R10, [R1+0x231c] ;  /* 0x00231c00010a7983 */ /* 0x000ea40000300800 */
[----:B------:R-:W2:Y:S01]  /*90030*/  LDL.LU R11, [R1+0x2340] ;  /* 0x00234000010b7983 */ /* 0x000ea20000300800 */
[----:B----4-:R-:W-:-:S05]  /*90040*/  IADD3 R16, P1, R16, R3, RZ ;  /* 0x0000000310107210 */ /* 0x010fca0007f3e0ff */
        /* <DEDUP_REMOVED lines=35> */
[--C-:B------:R-:W-:Y:S01]  /*90280*/  IMAD.X R9, R9, 0x1, R2.reuse, P6 ;  /* 0x0000000109097824 */ /* 0x100fe200030e0602 */
[----:B------:R-:W-:Y:S01]  /*90290*/  IADD3 R10, P6, R10, R3, RZ ;  /* 0x000000030a0a7210 */ /* 0x000fe20007fde0ff */
[----:B------:R-:W-:-:S02]  /*902a0*/  IMAD.X R11, R11, 0x1, R2, P1 ;  /* 0x000000010b0b7824 */ /* 0x000fc400008e0602 */
[----:B------:R0:W-:Y:S04]  /*902b0*/  STL [R1+0x2324], R0 ;  /* 0x0023240001007387 */ /* 0x0001e80000100800 */
[----:B0-----:R-:W2:Y:S01]  /*902c0*/  LDL.LU R0, [R1+0x22f0] ;  /* 0x0022f00001007983 */ /* 0x001ea20000300800 */
[----:B------:R-:W-:Y:S01]  /*902d0*/  STL [R1+0x2348], R9 ;  /* 0x0023480901007387 */ /* 0x000fe20000100800 */
[-C--:B----4-:R-:W-:Y:S01]  /*902e0*/  IADD3 R12, P1, R12, R3.reuse, RZ ;  /* 0x000000030c0c7210 */ /* 0x090fe20007f3e0ff */
        /* <DEDUP_REMOVED lines=24> */
[----:B0-----:R-:W4:Y:S01]  /*90470*/  LDL.LU R16, [R1+0x22c4] ;  /* 0x0022c40001107983 */ /* 0x001f220000300800 */
[----:B------:R-:W-:Y:S01]  /*90480*/  STL [R1+0x22ec], R27 ;  /* 0x0022ec1b01007387 */ /* 0x000fe20000100800 */
        /* <DEDUP_REMOVED lines=430> */
[--C-:B------:R-:W-:Y:S01]  /*91f70*/  IMAD.X R19, R19, 0x1, R2.reuse, P5 ;  /* 0x0000000113137824 */ /* 0x100fe200028e0602 */
[-C--:B------:R-:W-:Y:S01]  /*91f80*/  IADD3 R9, P5, R9, R3.reuse, RZ ;  /* 0x0000000309097210 */ /* 0x080fe20007fbe0ff */
[--C-:B------:R-:W-:Y:S01]  /*91f90*/  IMAD.X R10, R10, 0x1, R2.reuse, P6 ;  /* 0x000000010a0a7824 */ /* 0x100fe200030e0602 */
[----:B0-----:R-:W3:Y:S01]  /*91fa0*/  LDL.LU R4, [R1+0x2088] ;  /* 0x0020880001047983 */ /* 0x001ee20000300800 */
[-C--:B------:R-:W-:Y:S01]  /*91fb0*/  IADD3 R11, P6, R11, R3.reuse, RZ ;  /* 0x000000030b0b7210 */ /* 0x080fe20007fde0ff */
[----:B------:R0:W-:Y:S02]  /*91fc0*/  STL [R1+0x20e0], R19 ;  /* 0x0020e01301007387 */ /* 0x0001e40000100800 */
        /* <DEDUP_REMOVED lines=213> */
[----:B------:R-:W-:Y:S01]  /*92d20*/  IMAD.X R19, R19, 0x1, R2, P2 ;  /* 0x0000000113137824 */ /* 0x000fe200010e0602 */
[----:B0-----:R-:W3:Y:S01]  /*92d30*/  LDL.LU R4, [R1+0x1f88] ;  /* 0x001f880001047983 */ /* 0x001ee20000300800 */
[----:B------:R-:W-:Y:S03]  /*92d40*/  STL [R1+0x1fb0], R27 ;  /* 0x001fb01b01007387 */ /* 0x000fe60000100800 */
        /* <DEDUP_REMOVED lines=20> */
[----:B------:R-:W4:Y:S02]  /*92e90*/  LDL.LU R9, [R1+0x1f68] ;  /* 0x001f680001097983 */ /* 0x000f240000300800 */
[----:B------:R-:W4:Y:S02]  /*92ea0*/  LDL.LU R10, [R1+0x1f3c] ;  /* 0x001f3c00010a7983 */ /* 0x000f240000300800 */
[----:B------:R-:W4:Y:S01]  /*92eb0*/  LDL.LU R11, [R1+0x1f60] ;  /* 0x001f6000010b7983 */ /* 0x000f220000300800 */
[----:B------:R-:W-:-:S05]  /*92ec0*/  IADD3 R5, P5, R5, R3, RZ ;  /* 0x0000000305057210 */ /* 0x000fca0007fbe0ff */
        /* <DEDUP_REMOVED lines=16> */
[----:B0-----:R-:W3:Y:S04]  /*92fd0*/  LDL.LU R4, [R1+0x1f04] ;  /* 0x001f040001047983 */ /* 0x001ee80000300800 */
        /* <DEDUP_REMOVED lines=20> */
[----:B------:R-:W-:Y:S02]  /*93120*/  IMAD.X R11, R11, 0x1, R2, P5 ;  /* 0x000000010b0b7824 */ /* 0x000fe400028e0602 */
[----:B------:R0:W-:Y:S01]  /*93130*/  STL [R1+0x1f44], R16 ;  /* 0x001f441001007387 */ /* 0x0001e20000100800 */
[----:B------:R-:W-:-:S03]  /*93140*/  IADD3 R12, P5, R12, R3, RZ ;  /* 0x000000030c0c7210 */ /* 0x000fc60007fbe0ff */
[----:B0-----:R-:W4:Y:S01]  /*93150*/  LDL.LU R16, [R1+0x1f10] ;  /* 0x001f100001107983 */ /* 0x001f220000300800 */
        /* <DEDUP_REMOVED lines=25> */
[----:B------:R-:W-:-:S05]  /*932f0*/  IADD3 R27, P4, R27, R3, RZ ;  /* 0x000000031b1b7210 */ /* 0x000fca0007f9e0ff */
[----:B------:R-:W-:Y:S01]  /*93300*/  STL [R1+0x1f0c], R27 ;  /* 0x001f0c1b01007387 */ /* 0x000fe20000100800 */
[----:B---3--:R-:W-:-:S05]  /*93310*/  IADD3 R4, P5, R4, R3, RZ ;  /* 0x0000000304047210 */ /* 0x008fca0007fbe0ff */
[----:B------:R0:W-:Y:S01]  /*93320*/  STL [R1+0x1f04], R4 ;  /* 0x001f040401007387 */ /* 0x0001e20000100800 */
[----:B------:R-:W-:-:S03]  /*93330*/  IMAD.X R19, R19, 0x1, R2, P6 ;  /* 0x0000000113137824 */ /* 0x000fc600030e0602 */
[----:B0-----:R-:W3:Y:S04]  /*93340*/  LDL.LU R4, [R1+0x1f08] ;  /* 0x001f080001047983 */ /* 0x001ee80000300800 */
        /* <DEDUP_REMOVED lines=59> */
[----:B------:R0:W-:Y:S04]  /*93700*/  STL [R1+0x1ef0], R0 ;  /* 0x001ef00001007387 */ /* 0x0001e80000100800 */
[----:B0-----:R-:W2:Y:S01]  /*93710*/  LDL.LU R0, [R1+0x1e6c] ;  /* 0x001e6c0001007983 */ /* 0x001ea20000300800 */
[----:B------:R-:W-:Y:S02]  /*93720*/  STL [R1+0x1ec4], R9 ;  /* 0x001ec40901007387 */ /* 0x000fe40000100800 */
[----:B------:R-:W-:Y:S02]  /*93730*/  STL [R1+0x1ee8], R10 ;  /* 0x001ee80a01007387 */ /* 0x000fe40000100800 */
[--C-:B----4-:R-:W-:Y:S01]  /*93740*/  IMAD.X R12, R12, 0x1, R2.reuse, P3 ;  /* 0x000000010c0c7824 */ /* 0x110fe200018e0602 */
        /* <DEDUP_REMOVED lines=25> */
[----:B------:R-:W-:-:S05]  /*938e0*/  IMAD.X R5, R5, 0x1, R2, P3 ;  /* 0x0000000105057824 */ /* 0x000fca00018e0602 */
[----:B------:R0:W-:Y:S04]  /*938f0*/  STL [R1+0x1eb0], R5 ;  /* 0x001eb00501007387 */ /* 0x0001e80000100800 */
[----:B0-----:R-:W4:Y:S01]  /*93900*/  LDL.LU R5, [R1+0x1e64] ;  /* 0x001e640001057983 */ /* 0x001f220000300800 */
        /* <DEDUP_REMOVED lines=274> */
[----:B------:R-:W-:Y:S01]  /*94a30*/  IADD3 R28, P1, R28, R3, RZ ;  /* 0x000000031c1c7210 */ /* 0x000fe20007f3e0ff */
[----:B0-----:R-:W3:Y:S01]  /*94a40*/  LDL.LU R29, [R1+0x1cf4] ;  /* 0x001cf400011d7983 */ /* 0x001ee20000300800 */
[----:B------:R-:W-:Y:S03]  /*94a50*/  STL [R1+0x1d1c], R27 ;  /* 0x001d1c1b01007387 */ /* 0x000fe60000100800 */
        /* <DEDUP_REMOVED lines=152> */
[--C-:B------:R-:W-:Y:S01]  /*953e0*/  IMAD.X R9, R9, 0x1, R2.reuse, P1 ;  /* 0x0000000109097824 */ /* 0x100fe200008e0602 */
[-C--:B------:R-:W-:Y:S01]  /*953f0*/  IADD3 R10, P1, R10, R3.reuse, RZ ;  /* 0x000000030a0a7210 */ /* 0x080fe20007f3e0ff */
[--C-:B------:R-:W-:Y:S01]  /*95400*/  IMAD.X R11, R11, 0x1, R2.reuse, P2 ;  /* 0x000000010b0b7824 */ /* 0x100fe200010e0602 */
        /* <DEDUP_REMOVED lines=214> */
[----:B0-----:R-:W3:Y:S01]  /*96170*/  LDL.LU R4, [R1+0x1b04] ;  /* 0x001b040001047983 */ /* 0x001ee20000300800 */
[----:B------:R-:W-:-:S03]  /*96180*/  IADD3 R19, P3, R19, R3, RZ ;  /* 0x0000000313137210 */ /* 0x000fc60007f7e0ff */
[----:B------:R-:W-:Y:S04]  /*96190*/  STL [R1+0x1b2c], R27 ;  /* 0x001b2c1b01007387 */ /* 0x000fe80000100800 */
        /* <DEDUP_REMOVED lines=22> */
[----:B------:R-:W4:Y:S02]  /*96300*/  LDL.LU R11, [R1+0x1adc] ;  /* 0x001adc00010b7983 */ /* 0x000f240000300800 */
[----:B------:R-:W-:-:S05]  /*96310*/  IMAD.X R5, R5, 0x1, R2, P1 ;  /* 0x0000000105057824 */ /* 0x000fca00008e0602 */
        /* <DEDUP_REMOVED lines=14> */
[----:B------:R0:W-:Y:S04]  /*96400*/  STL [R1+0x1b04], R4 ;  /* 0x001b040401007387 */ /* 0x0001e80000100800 */
        /* <DEDUP_REMOVED lines=23> */
[----:B------:R0:W-:Y:S04]  /*96580*/  STL [R1+0x1b10], R16 ;  /* 0x001b101001007387 */ /* 0x0001e80000100800 */
[----:B0-----:R-:W4:Y:S01]  /*96590*/  LDL.LU R16, [R1+0x1a8c] ;  /* 0x001a8c0001107983 */ /* 0x001f220000300800 */
[--C-:B------:R-:W-:Y:S01]  /*965a0*/  IMAD.X R12, R12, 0x1, R2.reuse, P1 ;  /* 0x000000010c0c7824 */ /* 0x100fe200008e0602 */
        /* <DEDUP_REMOVED lines=26> */
[----:B------:R-:W-:Y:S02]  /*96750*/  STL [R1+0x1ad8], R27 ;  /* 0x001ad81b01007387 */ /* 0x000fe40000100800 */
[----:B---3--:R-:W-:-:S05]  /*96760*/  IMAD.X R4, R4, 0x1, R2, P1 ;  /* 0x0000000104047824 */ /* 0x008fca00008e0602 */
[----:B------:R0:W-:Y:S04]  /*96770*/  STL [R1+0x1ad0], R4 ;  /* 0x001ad00401007387 */ /* 0x0001e80000100800 */
[----:B0-----:R-:W3:Y:S01]  /*96780*/  LDL.LU R4, [R1+0x1a84] ;  /* 0x001a840001047983 */ /* 0x001ee20000300800 */
[----:B------:R-:W-:-:S05]  /*96790*/  IADD3 R19, P1, R19, R3, RZ ;  /* 0x0000000313137210 */ /* 0x000fca0007f3e0ff */
        /* <DEDUP_REMOVED lines=61> */
[----:B------:R-:W-:Y:S02]  /*96b70*/  STL [R1+0x1a90], R9 ;  /* 0x001a900901007387 */ /* 0x000fe40000100800 */
[----:B------:R-:W-:Y:S01]  /*96b80*/  STL [R1+0x1a64], R10 ;  /* 0x001a640a01007387 */ /* 0x000fe20000100800 */
[-C--:B----4-:R-:W-:Y:S01]  /*96b90*/  IADD3 R12, P4, R12, R3.reuse, RZ ;  /* 0x000000030c0c7210 */ /* 0x090fe20007f9e0ff */
        /* <DEDUP_REMOVED lines=23> */
[----:B0-----:R-:W4:Y:S01]  /*96d10*/  LDL.LU R16, [R1+0x1a0c] ;  /* 0x001a0c0001107983 */ /* 0x001f220000300800 */
[----:B------:R-:W-:Y:S01]  /*96d20*/  STL [R1+0x1a34], R27 ;  /* 0x001a341b01007387 */ /* 0x000fe20000100800 */
[----:B------:R-:W-:-:S05]  /*96d30*/  IADD3 R5, P4, R5, R3, RZ ;  /* 0x0000000305057210 */ /* 0x000fca0007f9e0ff */
[----:B------:R0:W-:Y:S04]  /*96d40*/  STL [R1+0x1a2c], R5 ;  /* 0x001a2c0501007387 */ /* 0x0001e80000100800 */
[----:B0-----:R-:W4:Y:S01]  /*96d50*/  LDL.LU R5, [R1+0x1a30] ;  /* 0x001a300001057983 */ /* 0x001f220000300800 */
        /* <DEDUP_REMOVED lines=428> */
[--C-:B------:R-:W-:Y:S01]  /*98820*/  IMAD.X R19, R19, 0x1, R2.reuse, P2 ;  /* 0x0000000113137824 */ /* 0x100fe200010e0602 */
        /* <DEDUP_REMOVED lines=54> */
[----:B------:R-:W3:Y:S02]  /*98b90*/  LDL.LU R9, [R1+0x17a8] ;  /* 0x0017a80001097983 */ /* 0x000ee40000300800 */
[----:B------:R-:W3:Y:S02]  /*98ba0*/  LDL.LU R10, [R1+0x177c] ;  /* 0x00177c00010a7983 */ /* 0x000ee40000300800 */
[----:B------:R-:W3:Y:S01]  /*98bb0*/  LDL.LU R11, [R1+0x17a0] ;  /* 0x0017a000010b7983 */ /* 0x000ee20000300800 */
[----:B------:R-:W-:-:S05]  /*98bc0*/  IADD3 R19, P1, R19, R3, RZ ;  /* 0x0000000313137210 */ /* 0x000fca0007f3e0ff */
        /* <DEDUP_REMOVED lines=59> */
[--C-:B------:R-:W-:Y:S01]  /*98f80*/  IMAD.X R26, R26, 0x1, R2.reuse, P6 ;  /* 0x000000011a1a7824 */ /* 0x100fe200030e0602 */
[----:B------:R-:W-:Y:S01]  /*98f90*/  STL [R1+0x175c], R23 ;  /* 0x00175c1701007387 */ /* 0x000fe20000100800 */
[-C--:B------:R-:W-:Y:S01]  /*98fa0*/  IADD3 R27, P6, R27, R3.reuse, RZ ;  /* 0x000000031b1b7210 */ /* 0x080fe20007fde0ff */
[----:B------:R-:W-:Y:S02]  /*98fb0*/  STL [R1+0x1780], R24 ;  /* 0x0017801801007387 */ /* 0x000fe40000100800 */
[----:B------:R-:W-:Y:S01]  /*98fc0*/  STL [R1+0x1754], R25 ;  /* 0x0017541901007387 */ /* 0x000fe20000100800 */
[----:B------:R0:W-:Y:S01]  /*98fd0*/  STL [R1+0x1770], R19 ;  /* 0x0017701301007387 */ /* 0x0001e20000100800 */
[----:B------:R-:W-:Y:S03]  /*98fe0*/  STL [R1+0x1778], R26 ;  /* 0x0017781a01007387 */ /* 0x000fe60000100800 */
[----:B0-----:R-:W3:Y:S01]  /*98ff0*/  LDL.LU R19, [R1+0x1724] ;  /* 0x0017240001137983 */ /* 0x001ee20000300800 */
[----:B------:R-:W-:Y:S01]  /*99000*/  IADD3 R18, P1, R18, R3, RZ ;  /* 0x0000000312127210 */ /* 0x000fe20007f3e0ff */
        /* <DEDUP_REMOVED lines=91> */
[----:B0-----:R-:W3:Y:S01]  /*995c0*/  LDL.LU R4, [R1+0x16d0] ;  /* 0x0016d00001047983 */ /* 0x001ee20000300800 */
[----:B------:R-:W-:Y:S02]  /*995d0*/  STL [R1+0x16f8], R27 ;  /* 0x0016f81b01007387 */ /* 0x000fe40000100800 */
[----:B------:R-:W-:-:S05]  /*995e0*/  IMAD.X R19, R19, 0x1, R2, P5 ;  /* 0x0000000113137824 */ /* 0x000fca00028e0602 */
        /* <DEDUP_REMOVED lines=38> */
[----:B------:R0:W-:Y:S04]  /*99850*/  STL [R1+0x16d0], R4 ;  /* 0x0016d00401007387 */ /* 0x0001e80000100800 */
        /* <DEDUP_REMOVED lines=23> */
[----:B------:R0:W-:Y:S04]  /*999d0*/  STL [R1+0x168c], R16 ;  /* 0x00168c1001007387 */ /* 0x0001e80000100800 */
[----:B0-----:R-:W4:Y:S01]  /*999e0*/  LDL.LU R16, [R1+0x1658] ;  /* 0x0016580001107983 */ /* 0x001f220000300800 */
[----:B------:R-:W-:Y:S01]  /*999f0*/  STL [R1+0x16b0], R9 ;  /* 0x0016b00901007387 */ /* 0x000fe20000100800 */
        /* <DEDUP_REMOVED lines=28> */
[----:B------:R0:W-:Y:S04]  /*99bc0*/  STL [R1+0x164c], R4 ;  /* 0x00164c0401007387 */ /* 0x0001e80000100800 */
[----:B0-----:R-:W3:Y:S01]  /*99bd0*/  LDL.LU R4, [R1+0x1650] ;  /* 0x0016500001047983 */ /* 0x001ee20000300800 */
        /* <DEDUP_REMOVED lines=64> */
[----:B------:R-:W-:Y:S02]  /*99fe0*/  STL [R1+0x1604], R11 ;  /* 0x0016040b01007387 */ /* 0x000fe40000100800 */
[--C-:B----4-:R-:W-:Y:S01]  /*99ff0*/  IMAD.X R12, R12, 0x1, R2.reuse, P6 ;  /* 0x000000010c0c7824 */ /* 0x110fe200030e0602 */
        /* <DEDUP_REMOVED lines=24> */
[----:B------:R-:W-:-:S05]  /*9a180*/  IMAD.X R5, R5, 0x1, R2, P6 ;  /* 0x0000000105057824 */ /* 0x000fca00030e0602 */
[----:B------:R0:W-:Y:S04]  /*9a190*/  STL [R1+0x15f8], R5 ;  /* 0x0015f80501007387 */ /* 0x0001e80000100800 */
[----:B0-----:R-:W4:Y:S01]  /*9a1a0*/  LDL.LU R5, [R1+0x15ac] ;  /* 0x0015ac0001057983 */ /* 0x001f220000300800 */
        /* <DEDUP_REMOVED lines=60> */
[----:B------:R0:W-:Y:S02]  /*9a570*/  STL [R1+0x1594], R28 ;  /* 0x0015941c01007387 */ /* 0x0001e40000100800 */
        /* <DEDUP_REMOVED lines=329> */
[----:B------:R-:W3:Y:S01]  /*9ba10*/  LDL.LU R9, [R1+0x13c8] ;  /* 0x0013c80001097983 */ /* 0x000ee20000300800 */
[----:B------:R-:W-:Y:S01]  /*9ba20*/  IADD3 R18, P5, R18, R3, RZ ;  /* 0x0000000312127210 */ /* 0x000fe20007fbe0ff */
[----:B------:R-:W3:Y:S01]  /*9ba30*/  LDL.LU R10, [R1+0x139c] ;  /* 0x00139c00010a7983 */ /* 0x000ee20000300800 */
[----:B------:R-:W3:Y:S03]  /*9ba40*/  LDL.LU R11, [R1+0x13c0] ;  /* 0x0013c000010b7983 */ /* 0x000ee60000300800 */
[----:B------:R0:W-:Y:S02]  /*9ba50*/  STL [R1+0x13c4], R18 ;  /* 0x0013c41201007387 */ /* 0x0001e40000100800 */
        /* <DEDUP_REMOVED lines=11> */
[----:B0-----:R-:W3:Y:S02]  /*9bb10*/  LDL.LU R18, [R1+0x1390] ;  /* 0x0013900001127983 */ /* 0x001ee40000300800 */
[----:B------:R-:W-:-:S05]  /*9bb20*/  IMAD.X R17, R17, 0x1, R2, P6 ;  /* 0x0000000111117824 */ /* 0x000fca00030e0602 */
[----:B------:R0:W-:Y:S01]  /*9bb30*/  STL [R1+0x13e8], R17 ;  /* 0x0013e81101007387 */ /* 0x0001e20000100800 */
[----:B------:R-:W-:-:S03]  /*9bb40*/  IADD3 R29, P6, R29, R3, RZ ;  /* 0x000000031d1d7210 */ /* 0x000fc60007fde0ff */
[----:B0-----:R-:W3:Y:S04]  /*9bb50*/  LDL.LU R17, [R1+0x1364] ;  /* 0x0013640001117983 */ /* 0x001ee80000300800 */
        /* <DEDUP_REMOVED lines=17> */
[-C--:B------:R-:W-:Y:S01]  /*9bc70*/  IADD3 R19, P3, R19, R3.reuse, RZ ;  /* 0x0000000313137210 */ /* 0x080fe20007f7e0ff */
        /* <DEDUP_REMOVED lines=54> */
[----:B------:R-:W3:Y:S02]  /*9bfe0*/  LDL.LU R9, [R1+0x1324] ;  /* 0x0013240001097983 */ /* 0x000ee40000300800 */
[----:B------:R-:W3:Y:S02]  /*9bff0*/  LDL.LU R10, [R1+0x1348] ;  /* 0x00134800010a7983 */ /* 0x000ee40000300800 */
[----:B------:R-:W3:Y:S02]  /*9c000*/  LDL.LU R11, [R1+0x131c] ;  /* 0x00131c00010b7983 */ /* 0x000ee40000300800 */
[----:B------:R-:W-:-:S05]  /*9c010*/  IMAD.X R19, R19, 0x1, R2, P3 ;  /* 0x0000000113137824 */ /* 0x000fca00018e0602 */
        /* <DEDUP_REMOVED lines=42> */
[----:B0-----:R-:W3:Y:S01]  /*9c2c0*/  LDL.LU R4, [R1+0x12cc] ;  /* 0x0012cc0001047983 */ /* 0x001ee20000300800 */
        /* <DEDUP_REMOVED lines=24> */
[----:B------:R-:W-:-:S03]  /*9c450*/  IMAD.X R18, R18, 0x1, R2, P3 ;  /* 0x0000000112127824 */ /* 0x000fc600018e0602 */
[----:B------:R-:W-:Y:S04]  /*9c460*/  STL [R1+0x1318], R27 ;  /* 0x0013181b01007387 */ /* 0x000fe80000100800 */
        /* <DEDUP_REMOVED lines=91> */
[----:B------:R-:W-:Y:S01]  /*9ca20*/  STL [R1+0x1274], R27 ;  /* 0x0012741b01007387 */ /* 0x000fe20000100800 */
[----:B------:R-:W-:-:S05]  /*9ca30*/  IADD3 R19, P6, R19, R3, RZ ;  /* 0x0000000313137210 */ /* 0x000fca0007fde0ff */
        /* <DEDUP_REMOVED lines=64> */
[----:B------:R-:W-:Y:S02]  /*9ce40*/  STL [R1+0x122c], R9 ;  /* 0x00122c0901007387 */ /* 0x000fe40000100800 */
        /* <DEDUP_REMOVED lines=86> */
[-C--:B--2---:R-:W-:Y:S01]  /*9d3b0*/  IADD3 R0, P5, R0, R3.reuse, RZ ;  /* 0x0000000300007210 */ /* 0x084fe20007fbe0ff */
[--C-:B------:R-:W-:Y:S01]  /*9d3c0*/  IMAD.X R9, R9, 0x1, R2.reuse, P6 ;  /* 0x0000000109097824 */ /* 0x100fe200030e0602 */
[-C--:B------:R-:W-:Y:S01]  /*9d3d0*/  IADD3 R10, P6, R10, R3.reuse, RZ ;  /* 0x000000030a0a7210 */ /* 0x080fe20007fde0ff */
[--C-:B------:R-:W-:Y:S02]  /*9d3e0*/  IMAD.X R11, R11, 0x1, R2.reuse, P1 ;  /* 0x000000010b0b7824 */ /* 0x100fe400008e0602 */
[----:B------:R0:W-:Y:S04]  /*9d3f0*/  STL [R1+0x11b4], R0 ;  /* 0x0011b40001007387 */ /* 0x0001e80000100800 */
[----:B0-----:R-:W2:Y:S01]  /*9d400*/  LDL.LU R0, [R1+0x1180] ;  /* 0x0011800001007983 */ /* 0x001ea20000300800 */
[----:B------:R-:W-:Y:S02]  /*9d410*/  STL [R1+0x11d8], R9 ;  /* 0x0011d80901007387 */ /* 0x000fe40000100800 */
[----:B------:R-:W-:Y:S02]  /*9d420*/  STL [R1+0x11ac], R10 ;  /* 0x0011ac0a01007387 */ /* 0x000fe40000100800 */
[----:B------:R-:W-:Y:S01]  /*9d430*/  STL [R1+0x11d0], R11 ;  /* 0x0011d00b01007387 */ /* 0x000fe20000100800 */
[-C--:B----4-:R-:W-:Y:S01]  /*9d440*/  IADD3 R12, P1, R12, R3.reuse, RZ ;  /* 0x000000030c0c7210 */ /* 0x090fe20007f3e0ff */
        /* <DEDUP_REMOVED lines=417> */
[----:B------:R-:W3:Y:S02]  /*9ee60*/  LDL.LU R9, [R1+0x2e00] ;  /* 0x002e000001097983 */ /* 0x000ee40000300800 */
[----:B------:R-:W3:Y:S02]  /*9ee70*/  LDL.LU R10, [R1+0xf54] ;  /* 0x000f5400010a7983 */ /* 0x000ee40000300800 */
[----:B------:R-:W-:Y:S01]  /*9ee80*/  IMAD.X R18, R18, 0x1, R2, P1 ;  /* 0x0000000112127824 */ /* 0x000fe200008e0602 */
[----:B------:R-:W3:Y:S04]  /*9ee90*/  LDL.LU R11, [R1+0x2e08] ;  /* 0x002e0800010b7983 */ /* 0x000ee80000300800 */
        /* <DEDUP_REMOVED lines=67> */
[----:B------:R-:W-:-:S02]  /*9f2d0*/  IMAD.X R17, R17, 0x1, R2, P1 ;  /* 0x0000000111117824 */ /* 0x000fc400008e0602 */
[----:B------:R-:W-:Y:S03]  /*9f2e0*/  STL [R1+0x2dfc], R27 ;  /* 0x002dfc1b01007387 */ /* 0x000fe60000100800 */
[----:B------:R0:W-:Y:S04]  /*9f2f0*/  STL [R1+0x2e04], R17 ;  /* 0x002e041101007387 */ /* 0x0001e80000100800 */
[----:B0-----:R-:W3:Y:S01]  /*9f300*/  LDL.LU R17, [R1+0x2e60] ;  /* 0x002e600001117983 */ /* 0x001ee20000300800 */
[----:B------:R-:W-:-:S05]  /*9f310*/  IADD3 R29, P1, R29, R3, RZ ;  /* 0x000000031d1d7210 */ /* 0x000fca0007f3e0ff */
        /* <DEDUP_REMOVED lines=60> */
[----:B------:R-:W-:Y:S01]  /*9f6e0*/  IADD3 R12, P4, R12, R3, RZ ;  /* 0x000000030c0c7210 */ /* 0x000fe20007f9e0ff */
[----:B------:R-:W-:-:S02]  /*9f6f0*/  IMAD.X R13, R13, 0x1, R2, P5 ;  /* 0x000000010d0d7824 */ /* 0x000fc400028e0602 */
[----:B0-----:R-:W3:Y:S01]  /*9f700*/  LDL.LU R4, [R1+0x2e9c] ;  /* 0x002e9c0001047983 */ /* 0x001ee20000300800 */
        /* <DEDUP_REMOVED lines=89> */
[----:B------:R-:W-:Y:S01]  /*9fca0*/  IMAD.X R10, R10, 0x1, R2, P1 ;  /* 0x000000010a0a7824 */ /* 0x000fe200008e0602 */
[----:B------:R-:W-:-:S03]  /*9fcb0*/  IADD3 R11, P1, R11, R3, RZ ;  /* 0x000000030b0b7210 */ /* 0x000fc60007f3e0ff */
[----:B------:R-:W-:Y:S01]  /*9fcc0*/  STL [R1+0x2ef8], R9 ;  /* 0x002ef80901007387 */ /* 0x000fe20000100800 */
[--C-:B---3--:R-:W-:Y:S01]  /*9fcd0*/  IMAD.X R12, R12, 0x1, R2.reuse, P2 ;  /* 0x000000010c0c7824 */ /* 0x108fe200010e0602 */
        /* <DEDUP_REMOVED lines=26> */
[----:B------:R-:W-:-:S05]  /*9fe80*/  IMAD.X R19, R19, 0x1, R2, P2 ;  /* 0x0000000113137824 */ /* 0x000fca00010e0602 */
        /* <DEDUP_REMOVED lines=64> */
[----:B------:R-:W-:Y:S02]  /*a0290*/  STL [R1+0x2f3c], R9 ;  /* 0x002f3c0901007387 */ /* 0x000fe40000100800 */
[----:B------:R-:W-:Y:S01]  /*a02a0*/  STL [R1+0x2f78], R10 ;  /* 0x002f780a01007387 */ /* 0x000fe20000100800 */
        /* <DEDUP_REMOVED lines=21> */
[----:B------:R0:W-:Y:S02]  /*a0400*/  STL [R1+0x2f74], R5 ;  /* 0x002f740501007387 */ /* 0x0001e40000100800 */
[----:B------:R-:W-:Y:S01]  /*a0410*/  STL [R1+0x2f6c], R26 ;  /* 0x002f6c1a01007387 */ /* 0x000fe20000100800 */
        /* <DEDUP_REMOVED lines=40> */
[----:B------:R-:W2:Y:S01]  /*a06a0*/  LDL.LU R27, [R1+0x3024] ;  /* 0x00302400011b7983 */ /* 0x000ea20000300800 */
[----:B------:R-:W-:-:S05]  /*a06b0*/  IADD3 R5, P3, R5, R3, RZ ;  /* 0x0000000305057210 */ /* 0x000fca0007f7e0ff */
[----:B------:R0:W-:Y:S04]  /*a06c0*/  STL [R1+0x2fd0], R5 ;  /* 0x002fd00501007387 */ /* 0x0001e80000100800 */
[----:B0-----:R0:W5:Y:S01]  /*a06d0*/  LDL.LU R5, [R1+0x30e0] ;  /* 0x0030e00001057983 */ /* 0x0011620000300800 */
[----:B------:R-:W2:Y:S02]  /*a06e0*/  LDL.LU R3, [R1+0x2f9c] ;  /* 0x002f9c0001037983 */ /* 0x000ea40000300800 */
[----:B--2---:R-:W-:-:S05]  /*a06f0*/  IMAD.X R3, R3, 0x1, R2, P4 ;  /* 0x0000000103037824 */ /* 0x004fca00020e0602 */
[----:B------:R1:W-:Y:S02]  /*a0700*/  STL [R1+0x2f9c], R3 ;  /* 0x002f9c0301007387 */ /* 0x0003e40000100800 */
[----:B-1----:R-:W-:-:S04]  /*a0710*/  IMAD.MOV.U32 R3, RZ, RZ, c[0x0][0x18c] ;  /* 0x00006300ff037624 */ /* 0x002fc800078e00ff */
[----:B------:R-:W-:-:S04]  /*a0720*/  IMAD.SHL.U32 R3, R3, 0x80, RZ ;  /* 0x0000008003037824 */ /* 0x000fc800078e00ff */
[----:B------:R-:W-:-:S05]  /*a0730*/  IMAD.SHL.U32 R3, R3, 0x2, RZ ;  /* 0x0000000203037824 */ /* 0x000fca00078e00ff */
[----:B---3--:R-:W-:-:S05]  /*a0740*/  IADD3 R4, P4, R4, R3, RZ ;  /* 0x0000000304047210 */ /* 0x008fca0007f9e0ff */
[----:B------:R1:W-:Y:S04]  /*a0750*/  STL [R1+0x2fd8], R4 ;  /* 0x002fd80401007387 */ /* 0x0003e80000100800 */
[----:B-1----:R0:W5:Y:S01]  /*a0760*/  LDL.LU R4, [R1+0x30dc] ;  /* 0x0030dc0001047983 */ /* 0x0021620000300800 */
[----:B------:R-:W2:Y:S02]  /*a0770*/  LDL.LU R3, [R1+0x2fa4] ;  /* 0x002fa40001037983 */ /* 0x000ea40000300800 */
[----:B--2---:R-:W-:-:S05]  /*a0780*/  IMAD.X R3, R3, 0x1, R2, P5 ;  /* 0x0000000103037824 */ /* 0x004fca00028e0602 */
[----:B------:R1:W-:Y:S02]  /*a0790*/  STL [R1+0x2fa4], R3 ;  /* 0x002fa40301007387 */ /* 0x0003e40000100800 */
[----:B-1----:R-:W-:-:S04]  /*a07a0*/  IMAD.MOV.U32 R3, RZ, RZ, c[0x0][0x18c] ;  /* 0x00006300ff037624 */ /* 0x002fc800078e00ff */
[----:B------:R-:W-:-:S04]  /*a07b0*/  IMAD.SHL.U32 R3, R3, 0x80, RZ ;  /* 0x0000008003037824 */ /* 0x000fc800078e00ff */
[----:B------:R-:W-:-:S05]  /*a07c0*/  IMAD.SHL.U32 R3, R3, 0x2, RZ ;  /* 0x0000000203037824 */ /* 0x000fca00078e00ff */
[----:B------:R-:W-:-:S05]  /*a07d0*/  IADD3 R19, P5, R19, R3, RZ ;  /* 0x0000000313137210 */ /* 0x000fca0007fbe0ff */
        /* <DEDUP_REMOVED lines=48> */
[--C-:B------:R-:W-:Y:S02]  /*a0ae0*/  IMAD.X R9, R9, 0x1, R2.reuse, P6 ;  /* 0x0000000109097824 */ /* 0x100fe400030e0602 */
[--C-:B------:R-:W-:Y:S02]  /*a0af0*/  IMAD.X R11, R11, 0x1, R2.reuse, P1 ;  /* 0x000000010b0b7824 */ /* 0x100fe400008e0602 */
[----:B------:R-:W-:-:S02]  /*a0b00*/  IMAD.X R13, R13, 0x1, R2, P2 ;  /* 0x000000010d0d7824 */ /* 0x000fc400010e0602 */
[--C-:B------:R-:W-:Y:S02]  /*a0b10*/  IMAD.X R15, R15, 0x1, R2.reuse, P3 ;  /* 0x000000010f0f7824 */ /* 0x100fe400018e0602 */
[--C-:B------:R-:W-:Y:S02]  /*a0b20*/  IMAD.X R22, R22, 0x1, R2.reuse, P4 ;  /* 0x0000000116167824 */ /* 0x100fe400020e0602 */
[----:B--2---:R-:W-:-:S05]  /*a0b30*/  IMAD.X R3, R3, 0x1, R2, P5 ;  /* 0x0000000103037824 */ /* 0x004fca00028e0602 */
[----:B------:R1:W-:Y:S02]  /*a0b40*/  STL [R1+0x2fd4], R3 ;  /* 0x002fd40301007387 */ /* 0x0003e40000100800 */
[----:B-1----:R-:W-:-:S04]  /*a0b50*/  IMAD.MOV.U32 R3, RZ, RZ, c[0x0][0x18c] ;  /* 0x00006300ff037624 */ /* 0x002fc800078e00ff */
[----:B------:R-:W-:-:S04]  /*a0b60*/  IMAD.SHL.U32 R3, R3, 0x80, RZ ;  /* 0x0000008003037824 */ /* 0x000fc800078e00ff */
[----:B------:R-:W-:-:S05]  /*a0b70*/  IMAD.SHL.U32 R3, R3, 0x2, RZ ;  /* 0x0000000203037824 */ /* 0x000fca00078e00ff */
[-C--:B----4-:R-:W-:Y:S02]  /*a0b80*/  IADD3 R16, P5, R16, R3.reuse, RZ ;  /* 0x0000000310107210 */ /* 0x090fe40007fbe0ff */
[-C--:B------:R-:W-:Y:S02]  /*a0b90*/  IADD3 R10, P6, R10, R3.reuse, RZ ;  /* 0x000000030a0a7210 */ /* 0x080fe40007fde0ff */
[-C--:B------:R-:W-:Y:S02]  /*a0ba0*/  IADD3 R12, P1, R12, R3.reuse, RZ ;  /* 0x000000030c0c7210 */ /* 0x080fe40007f3e0ff */
[-C--:B------:R-:W-:Y:S01]  /*a0bb0*/  IADD3 R14, P2, R14, R3.reuse, RZ ;  /* 0x000000030e0e7210 */ /* 0x080fe20007f5e0ff */
[----:B------:R1:W-:Y:S01]  /*a0bc0*/  STL [R1+0x3010], R16 ;  /* 0x0030101001007387 */ /* 0x0003e20000100800 */
[----:B------:R0:W-:Y:S02]  /*a0bd0*/  STL [R1+0x2fdc], R9 ;  /* 0x002fdc0901007387 */ /* 0x0001e40000100800 */
[----:B------:R0:W-:Y:S01]  /*a0be0*/  STL [R1+0x3018], R10 ;  /* 0x0030180a01007387 */ /* 0x0001e20000100800 */
[----:B------:R-:W-:Y:S01]  /*a0bf0*/  IADD3 R21, P3, R21, R3, RZ ;  /* 0x0000000315157210 */ /* 0x000fe20007f7e0ff */
[----:B------:R0:W-:Y:S01]  /*a0c00*/  STL [R1+0x2fe4], R11 ;  /* 0x002fe40b01007387 */ /* 0x0001e20000100800 */
[----:B------:R0:W-:Y:S02]  /*a0c10*/  STL [R1+0x3020], R12 ;  /* 0x0030200c01007387 */ /* 0x0001e40000100800 */
[----:B------:R0:W-:Y:S02]  /*a0c20*/  STL [R1+0x2fec], R13 ;  /* 0x002fec0d01007387 */ /* 0x0001e40000100800 */
[--C-:B------:R-:W-:Y:S01]  /*a0c30*/  IMAD.X R23, R23, 0x1, R2.reuse, P5 ;  /* 0x0000000117177824 */ /* 0x100fe200028e0602 */
[----:B------:R0:W-:Y:S04]  /*a0c40*/  STL [R1+0x3028], R14 ;  /* 0x0030280e01007387 */ /* 0x0001e80000100800 */
[----:B-1----:R-:W1:Y:S01]  /*a0c50*/  S2R R16, SR_TID.X ;  /* 0x0000000000107919 */ /* 0x002e620000002100 */
[----:B------:R-:W-:-:S02]  /*a0c60*/  IMAD.X R24, R24, 0x1, R2, P6 ;  /* 0x0000000118187824 */ /* 0x000fc400030e0602 */
[----:B------:R0:W-:Y:S02]  /*a0c70*/  STL [R1+0x2ff4], R15 ;  /* 0x002ff40f01007387 */ /* 0x0001e40000100800 */
[--C-:B------:R-:W-:Y:S01]  /*a0c80*/  IMAD.X R27, R27, 0x1, R2.reuse, P3 ;  /* 0x000000011b1b7824 */ /* 0x100fe200018e0602 */
[----:B------:R0:W-:Y:S01]  /*a0c90*/  STL [R1+0x302c], R21 ;  /* 0x00302c1501007387 */ /* 0x0001e20000100800 */
[--C-:B------:R-:W-:Y:S02]  /*a0ca0*/  IMAD.X R25, R25, 0x1, R2.reuse, P1 ;  /* 0x0000000119197824 */ /* 0x100fe400008e0602 */
[----:B------:R0:W-:Y:S02]  /*a0cb0*/  STL [R1+0x2ffc], R22 ;  /* 0x002ffc1601007387 */ /* 0x0001e40000100800 */
[----:B------:R-:W-:Y:S01]  /*a0cc0*/  IMAD.X R26, R26, 0x1, R2, P2 ;  /* 0x000000011a1a7824 */ /* 0x000fe200010e0602 */
[----:B------:R0:W-:Y:S01]  /*a0cd0*/  STL [R1+0x3004], R23 ;  /* 0x0030041701007387 */ /* 0x0001e20000100800 */
[----:B------:R0:W-:Y:S02]  /*a0ce0*/  STL [R1+0x300c], R24 ;  /* 0x00300c1801007387 */ /* 0x0001e40000100800 */
[----:B------:R0:W-:Y:S02]  /*a0cf0*/  STL [R1+0x3024], R27 ;  /* 0x0030241b01007387 */ /* 0x0001e40000100800 */
[----:B------:R0:W-:Y:S01]  /*a0d00*/  STL [R1+0x3014], R25 ;  /* 0x0030141901007387 */ /* 0x0001e20000100800 */
[----:B------:R0:W-:Y:S01]  /*a0d10*/  STL [R1+0x301c], R26 ;  /* 0x00301c1a01007387 */ /* 0x0001e20000100800 */
[----:B-1----:R-:W-:-:S05]  /*a0d20*/  LOP3.LUT R16, R16, 0x3f, RZ, 0xc0, !PT ;  /* 0x0000003f10107812 */ /* 0x002fca00078ec0ff */
[----:B------:R-:W-:Y:S01]  /*a0d30*/  IMAD.SHL.U32 R16, R16, 0x2, RZ ;  /* 0x0000000210107824 */ /* 0x000fe200078e00ff */
[----:B0-----:R-:W-:Y:S01]  /*a0d40*/  @!P0 CALL.REL.NOINC `(.L_x_2) ;  /* 0x0000001000008944 */ /* 0x001fe20003c00000 */
[----:B------:R-:W-:Y:S05]  /*a0d50*/  BRA `(.L_x_3) ;  /* 0xfffa386000007947 */ /* 0x000fea000383ffff */
.L_x_2:
[----:B-----5:R-:W2:Y:S04]  /*a0d60*/  LDL.LU R0, [R1+0x648] ;  /* 0x0006480001007983 */ /* 0x020ea80000300800 */
[----:B--2---:R0:W-:Y:S04]  /*a0d70*/  STL [R1+0x3150], R0 ;  /* 0x0031500001007387 */ /* 0x0041e80000100800 */
[----:B0-----:R-:W2:Y:S04]  /*a0d80*/  LDL.LU R0, [R1+0x62c] ;  /* 0x00062c0001007983 */ /* 0x001ea80000300800 */
        /* <DEDUP_REMOVED lines=33> */
[----:B------:R-:W2:Y:S01]  /*a0fa0*/  LDL.LU R2, [R1+0x658] ;  /* 0x0006580001027983 */ /* 0x000ea20000300800 */
[----:B0-----:R-:W-:-:S03]  /*a0fb0*/  IMAD.MOV.U32 R0, RZ, RZ, R20 ;  /* 0x000000ffff007224 */ /* 0x001fc600078e0014 */
        /* <DEDUP_REMOVED lines=33> */
[----:B------:R-:W2:Y:S04]  /*a11d0*/  LDL.LU R3, [R1+0x668] ;  /* 0x0006680001037983 */ /* 0x000ea80000300800 */
[----:B------:R-:W2:Y:S01]  /*a11e0*/  LDL.LU R16, [R1+0x678] ;  /* 0x0006780001107983 */ /* 0x000ea20000300800 */
[----:B0-----:R-:W-:-:S03]  /*a11f0*/  IMAD.MOV.U32 R2, RZ, RZ, R8 ;  /* 0x000000ffff027224 */ /* 0x001fc600078e0008 */
[----:B------:R-:W3:Y:S04]  /*a1200*/  LDL.LU R8, [R1+0x604] ;  /* 0x0006040001087983 */ /* 0x000ee80000300800 */
[----:B------:R-:W3:Y:S04]  /*a1210*/  LDL.LU R9, [R1+0x614] ;  /* 0x0006140001097983 */ /* 0x000ee80000300800 */
[----:B------:R-:W4:Y:S04]  /*a1220*/  LDL.LU R10, [R1+0x624] ;  /* 0x00062400010a7983 */ /* 0x000f280000300800 */
        /* <DEDUP_REMOVED lines=17> */
[----:B------:R0:W-:Y:S01]  /*a1340*/  STL [R1+0x3108], R5 ;  /* 0x0031080501007387 */ /* 0x0001e20000100800 */
[----:B------:R-:W-:-:S03]  /*a1350*/  F2FP.BF16.PACK_AB R0, R2, R0 ;  /* 0x000000000200723e */ /* 0x000fc600000010ff */
        /* <DEDUP_REMOVED lines=13> */
[----:B------:R-:W2:Y:S04]  /*a1430*/  LDL.LU R2, [R1+0x31d8] ;  /* 0x0031d80001027983 */ /* 0x000ea80000300800 */
[----:B------:R0:W-:Y:S04]  /*a1440*/  STL [R1+0x9c], R0 ;  /* 0x00009c0001007387 */ /* 0x0001e80000100800 */
[----:B0-----:R-:W2:Y:S02]  /*a1450*/  LDL.LU R0, [R1+0x31d4] ;  /* 0x0031d40001007983 */ /* 0x001ea40000300800 */
[----:B--2---:R-:W-:-:S02]  /*a1460*/  F2FP.BF16.PACK_AB R0, R2, R0 ;  /* 0x000000000200723e */ /* 0x004fc400000010ff */
        /* <DEDUP_REMOVED lines=62> */
[----:B0-----:R-:W2:Y:S01]  /*a1850*/  LDL.LU R0, [R1+0x3154] ;  /* 0x0031540001007983 */ /* 0x001ea20000300800 */
[----:B------:R-:W-:Y:S02]  /*a1860*/  F2FP.BF16.PACK_AB R28, R28, R17 ;  /* 0x000000111c1c723e */ /* 0x000fe400000010ff */
[----:B--2---:R-:W-:-:S02]  /*a1870*/  F2FP.BF16.PACK_AB R29, R0, R29 ;  /* 0x0000001d001d723e */ /* 0x004fc400000010ff */
[----:B------:R-:W2:Y:S01]  /*a1880*/  LDL.LU R0, [R1+0x3150] ;  /* 0x0031500001007983 */ /* 0x000ea20000300800 */
[----:B------:R-:W-:Y:S02]  /*a1890*/  F2FP.BF16.PACK_AB R17, R18, R19 ;  /* 0x000000131211723e */ /* 0x000fe400000010ff */
[----:B------:R-:W-:Y:S01]  /*a18a0*/  F2FP.BF16.PACK_AB R5, R4, R5 ;  /* 0x000000050405723e */ /* 0x000fe200000010ff */
[----:B------:R-:W-:Y:S01]  /*a18b0*/  STL [R1+0x58], R29 ;  /* 0x0000581d01007387 */ /* 0x000fe20000100800 */
[----:B------:R-:W-:Y:S02]  /*a18c0*/  F2FP.BF16.PACK_AB R4, R6, R7 ;  /* 0x000000070604723e */ /* 0x000fe400000010ff */
[----:B------:R-:W-:Y:S01]  /*a18d0*/  F2FP.BF16.PACK_AB R3, R3, R16 ;  /* 0x000000100303723e */ /* 0x000fe200000010ff */
[----:B------:R-:W-:Y:S04]  /*a18e0*/  STL [R1+0x54], R28 ;  /* 0x0000541c01007387 */ /* 0x000fe80000100800 */
[----:B------:R-:W-:Y:S04]  /*a18f0*/  STL [R1+0x50], R17 ;  /* 0x0000501101007387 */ /* 0x000fe80000100800 */
[----:B------:R-:W-:Y:S04]  /*a1900*/  STL [R1+0x4c], R5 ;  /* 0x00004c0501007387 */ /* 0x000fe80000100800 */
[----:B------:R-:W-:Y:S01]  /*a1910*/  STL [R1+0x48], R4 ;  /* 0x0000480401007387 */ /* 0x000fe20000100800 */
[----:B--2---:R-:W-:-:S02]  /*a1920*/  F2FP.BF16.PACK_AB R0, R0, R2 ;  /* 0x000000020000723e */ /* 0x004fc400000010ff */
[----:B---3--:R-:W-:-:S03]  /*a1930*/  F2FP.BF16.PACK_AB R2, R8, R9 ;  /* 0x000000090802723e */ /* 0x008fc600000010ff */
[----:B------:R4:W-:Y:S04]  /*a1940*/  STL [R1+0x44], R0 ;  /* 0x0000440001007387 */ /* 0x0009e80000100800 */
[----:B------:R0:W-:Y:S01]  /*a1950*/  STL [R1+0x40], R3 ;  /* 0x0000400301007387 */ /* 0x0001e20000100800 */
[----:B----4-:R-:W-:-:S03]  /*a1960*/  F2FP.BF16.PACK_AB R0, R10, R11 ;  /* 0x0000000b0a00723e */ /* 0x010fc600000010ff */
[----:B------:R1:W-:Y:S01]  /*a1970*/  STL [R1+0x3c], R2 ;  /* 0x00003c0201007387 */ /* 0x0003e20000100800 */
[----:B0-----:R-:W-:-:S03]  /*a1980*/  F2FP.BF16.PACK_AB R3, R12, R13 ;  /* 0x0000000d0c03723e */ /* 0x001fc600000010ff */
[----:B------:R0:W-:Y:S04]  /*a1990*/  STL [R1+0x38], R0 ;  /* 0x0000380001007387 */ /* 0x0001e80000100800 */
[----:B------:R2:W-:Y:S01]  /*a19a0*/  STL [R1+0x34], R3 ;  /* 0x0000340301007387 */ /* 0x0005e20000100800 */
[----:B-1----:R-:W-:Y:S02]  /*a19b0*/  F2FP.BF16.PACK_AB R2, R14, R15 ;  /* 0x0000000f0e02723e */ /* 0x002fe400000010ff */
[----:B0-----:R-:W-:-:S03]  /*a19c0*/  F2FP.BF16.PACK_AB R0, R20, R21 ;  /* 0x000000151400723e */ /* 0x001fc600000010ff */
[----:B------:R0:W-:Y:S01]  /*a19d0*/  STL [R1+0x30], R2 ;  /* 0x0000300201007387 */ /* 0x0001e20000100800 */
[----:B--2---:R-:W-:-:S03]  /*a19e0*/  F2FP.BF16.PACK_AB R3, R22, R23 ;  /* 0x000000171603723e */ /* 0x004fc600000010ff */
[----:B------:R1:W-:Y:S04]  /*a19f0*/  STL [R1+0x2c], R0 ;  /* 0x00002c0001007387 */ /* 0x0003e80000100800 */
[----:B------:R-:W-:Y:S04]  /*a1a00*/  STL [R1+0x28], R3 ;  /* 0x0000280301007387 */ /* 0x000fe80000100800 */
[----:B------:R-:W2:Y:S01]  /*a1a10*/  LDL.LU R7, [R1+0x6f8] ;  /* 0x0006f80001077983 */ /* 0x000ea20000300800 */
[----:B0-----:R-:W-:Y:S02]  /*a1a20*/  F2FP.BF16.PACK_AB R2, R24, R25 ;  /* 0x000000191802723e */ /* 0x001fe400000010ff */
[----:B-1----:R-:W-:-:S03]  /*a1a30*/  F2FP.BF16.PACK_AB R0, R26, R27 ;  /* 0x0000001b1a00723e */ /* 0x002fc600000010ff */
[----:B------:R-:W-:Y:S04]  /*a1a40*/  STL [R1+0x24], R2 ;  /* 0x0000240201007387 */ /* 0x000fe80000100800 */
[----:B--2---:R0:W-:Y:S04]  /*a1a50*/  STL [R1+0x3118], R7 ;  /* 0x0031180701007387 */ /* 0x0041e80000100800 */
[----:B------:R-:W-:Y:S04]  /*a1a60*/  STL [R1+0x20], R0 ;  /* 0x0000200001007387 */ /* 0x000fe80000100800 */
        /* <DEDUP_REMOVED lines=13> */
[----:B------:R-:W3:Y:S04]  /*a1b40*/  LDL.LU R6, [R1+0x684] ;  /* 0x0006840001067983 */ /* 0x000ee80000300800 */
[----:B---3--:R0:W-:Y:S04]  /*a1b50*/  STL [R1+0x3114], R6 ;  /* 0x0031140601007387 */ /* 0x0081e80000100800 */
[----:B0-----:R-:W3:Y:S04]  /*a1b60*/  LDL.LU R6, [R1+0x6e8] ;  /* 0x0006e80001067983 */ /* 0x001ee80000300800 */
        /* <DEDUP_REMOVED lines=13> */
[----:B0-----:R-:W2:Y:S04]  /*a1c40*/  LDL.LU R6, [R1+0x68c] ;  /* 0x00068c0001067983 */ /* 0x001ea80000300800 */
[----:B------:R-:W3:Y:S04]  /*a1c50*/  LDL.LU R5, [R1+0x6a4] ;  /* 0x0006a40001057983 */ /* 0x000ee80000300800 */
[----:B------:R-:W4:Y:S04]  /*a1c60*/  LDL.LU R4, [R1+0x6c4] ;  /* 0x0006c40001047983 */ /* 0x000f280000300800 */
[----:B------:R-:W2:Y:S04]  /*a1c70*/  LDL.LU R11, [R1+0x690] ;  /* 0x00069000010b7983 */ /* 0x000ea80000300800 */
[----:B--2---:R0:W-:Y:S04]  /*a1c80*/  STL [R1+0x3100], R11 ;  /* 0x0031000b01007387 */ /* 0x0041e80000100800 */
[----:B0-----:R-:W2:Y:S04]  /*a1c90*/  LDL.LU R11, [R1+0x6e4] ;  /* 0x0006e400010b7983 */ /* 0x001ea80000300800 */
        /* <DEDUP_REMOVED lines=22> */
[----:B------:R-:W2:Y:S04]  /*a1e00*/  LDL.LU R18, [R1+0x708] ;  /* 0x0007080001127983 */ /* 0x000ea80000300800 */
[----:B------:R-:W2:Y:S04]  /*a1e10*/  LDL.LU R17, [R1+0x728] ;  /* 0x0007280001117983 */ /* 0x000ea80000300800 */
[----:B------:R-:W2:Y:S04]  /*a1e20*/  LDL.LU R16, [R1+0x778] ;  /* 0x0007780001107983 */ /* 0x000ea80000300800 */
[----:B--2---:R0:W-:Y:S04]  /*a1e30*/  STL [R1+0x30d4], R16 ;  /* 0x0030d41001007387 */ /* 0x0041e80000100800 */
[----:B0-----:R-:W2:Y:S04]  /*a1e40*/  LDL.LU R16, [R1+0x748] ;  /* 0x0007480001107983 */ /* 0x001ea80000300800 */
[----:B------:R-:W2:Y:S04]  /*a1e50*/  LDL.LU R23, [R1+0x714] ;  /* 0x0007140001177983 */ /* 0x000ea80000300800 */
[----:B--2---:R0:W-:Y:S04]  /*a1e60*/  STL [R1+0x30d0], R23 ;  /* 0x0030d01701007387 */ /* 0x0041e80000100800 */
[----:B0-----:R-:W2:Y:S04]  /*a1e70*/  LDL.LU R23, [R1+0x768] ;  /* 0x0007680001177983 */ /* 0x001ea80000300800 */
[----:B------:R-:W2:Y:S01]  /*a1e80*/  LDL.LU R28, [R1+0x724] ;  /* 0x00072400011c7983 */ /* 0x000ea20000300800 */
[----:B------:R-:W-:-:S03]  /*a1e90*/  F2FP.BF16.PACK_AB R7, R6, R7 ;  /* 0x000000070607723e */ /* 0x000fc600000010ff */
[----:B--2---:R0:W-:Y:S04]  /*a1ea0*/  STL [R1+0x30cc], R28 ;  /* 0x0030cc1c01007387 */ /* 0x0041e80000100800 */
[----:B0-----:R-:W2:Y:S04]  /*a1eb0*/  LDL.LU R28, [R1+0x704] ;  /* 0x00070400011c7983 */ /* 0x001ea80000300800 */
        /* <DEDUP_REMOVED lines=40> */
[----:B------:R0:W-:Y:S04]  /*a2140*/  STL [R1], R7 ;  /* 0x0000000701007387 */ /* 0x0001e80000100800 */
[----:B0-----:R-:W2:Y:S02]  /*a2150*/  LDL.LU R7, [R1+0x3110] ;  /* 0x0031100001077983 */ /* 0x001ea40000300800 */
[----:B--2---:R-:W-:-:S02]  /*a2160*/  F2FP.BF16.PACK_AB R7, R6, R7 ;  /* 0x000000070607723e */ /* 0x004fc400000010ff */
[----:B------:R-:W3:Y:S02]  /*a2170*/  LDL.LU R6, [R1+0x310c] ;  /* 0x00310c0001067983 */ /* 0x000ee40000300800 */
[----:B---3--:R-:W-:Y:S02]  /*a2180*/  F2FP.BF16.PACK_AB R6, R5, R6 ;  /* 0x000000060506723e */ /* 0x008fe400000010ff */
[----:B------:R-:W4:Y:S02]  /*a2190*/  LDL.LU R5, [R1+0x3108] ;  /* 0x0031080001057983 */ /* 0x000f240000300800 */
[----:B----4-:R-:W-:Y:S02]  /*a21a0*/  F2FP.BF16.PACK_AB R5, R4, R5 ;  /* 0x000000050405723e */ /* 0x010fe400000010ff */
[----:B------:R-:W2:Y:S02]  /*a21b0*/  LDL.LU R4, [R1+0x3104] ;  /* 0x0031040001047983 */ /* 0x000ea40000300800 */
[----:B--2---:R-:W-:-:S02]  /*a21c0*/  F2FP.BF16.PACK_AB R4, R11, R4 ;  /* 0x000000040b04723e */ /* 0x004fc400000010ff */
[----:B------:R-:W2:Y:S02]  /*a21d0*/  LDL.LU R11, [R1+0x3100] ;  /* 0x00310000010b7983 */ /* 0x000ea40000300800 */
[----:B--2---:R-:W-:Y:S02]  /*a21e0*/  F2FP.BF16.PACK_AB R11, R10, R11 ;  /* 0x0000000b0a0b723e */ /* 0x004fe400000010ff */
[----:B------:R-:W2:Y:S02]  /*a21f0*/  LDL.LU R10, [R1+0x30fc] ;  /* 0x0030fc00010a7983 */ /* 0x000ea40000300800 */
[----:B--2---:R-:W-:Y:S02]  /*a2200*/  F2FP.BF16.PACK_AB R10, R9, R10 ;  /* 0x0000000a090a723e */ /* 0x004fe400000010ff */
        /* <DEDUP_REMOVED lines=22> */
[----:B------:R-:W2:Y:S01]  /*a2370*/  LDL.LU R28, [R1+0x30cc] ;  /* 0x0030cc00011c7983 */ /* 0x000ea20000300800 */
[----:B------:R-:W-:Y:S02]  /*a2380*/  F2FP.BF16.PACK_AB R21, R29, R21 ;  /* 0x000000151d15723e */ /* 0x000fe400000010ff */
[----:B--2---:R-:W-:Y:S02]  /*a2390*/  F2FP.BF16.PACK_AB R22, R28, R22 ;  /* 0x000000161c16723e */ /* 0x004fe400000010ff */
[----:B------:R-:W2:Y:S04]  /*a23a0*/  LDL.LU R28, [R1+0x30c8] ;  /* 0x0030c800011c7983 */ /* 0x000ea80000300800 */
[----:B------:R-:W2:Y:S01]  /*a23b0*/  LDL.LU R29, [R1+0x30c4] ;  /* 0x0030c400011d7983 */ /* 0x000ea20000300800 */
[----:B------:R-:W-:-:S02]  /*a23c0*/  F2FP.BF16.PACK_AB R25, R24, R25 ;  /* 0x000000191819723e */ /* 0x000fc400000010ff */
[----:B------:R-:W-:Y:S02]  /*a23d0*/  F2FP.BF16.PACK_AB R20, R0, R20 ;  /* 0x000000140014723e */ /* 0x000fe400000010ff */
[----:B------:R-:W-:Y:S02]  /*a23e0*/  F2FP.BF16.PACK_AB R27, R2, R27 ;  /* 0x0000001b021b723e */ /* 0x000fe400000010ff */
[----:B------:R-:W-:Y:S02]  /*a23f0*/  F2FP.BF16.PACK_AB R26, R3, R26 ;  /* 0x0000001a031a723e */ /* 0x000fe400000010ff */
[----:B--2---:R-:W-:Y:S02]  /*a2400*/  F2FP.BF16.PACK_AB R24, R29, R28 ;  /* 0x0000001c1d18723e */ /* 0x004fe400000010ff */
.L_x_1:
[----:B------:R-:W2:Y:S04]  /*a2410*/  LDL.LU R29, [R1+0x303c] ;  /* 0x00303c00011d7983 */ /* 0x000ea80000300800 */
[----:B------:R1:W-:Y:S04]  /*a2420*/  STL [R1+0x3148], R5 ;  /* 0x0031480501007387 */ /* 0x0003e80000100800 */
[----:B------:R3:W-:Y:S04]  /*a2430*/  STL [R1+0x3144], R6 ;  /* 0x0031440601007387 */ /* 0x0007e80000100800 */
[----:B-1----:R-:W1:Y:S04]  /*a2440*/  S2R R5, SR_TID.X ;  /* 0x0000000000057919 */ /* 0x002e680000002100 */
[----:B---3--:R-:W3:Y:S04]  /*a2450*/  LDL.LU R6, [R1+0x3038] ;  /* 0x0030380001067983 */ /* 0x008ee80000300800 */
[----:B------:R4:W-:Y:S04]  /*a2460*/  STL [R1+0x3140], R7 ;  /* 0x0031400701007387 */ /* 0x0009e80000100800 */
[----:B----4-:R-:W4:Y:S04]  /*a2470*/  LDL.LU R7, [R1+0x3e0] ;  /* 0x0003e00001077983 */ /* 0x010f280000300800 */
[----:B------:R-:W5:Y:S01]  /*a2480*/  S2R R28, SR_TID.X ;  /* 0x00000000001c7919 */ /* 0x000f620000002100 */
[----:B01----:R-:W-:-:S02]  /*a2490*/  IMAD.SHL.U32 R0, R5, 0x80, RZ ;  /* 0x0000008005007824 */ /* 0x003fc400078e00ff */
[C---:B------:R-:W-:Y:S02]  /*a24a0*/  IMAD.SHL.U32 R3, R5.reuse, 0x200, RZ ;  /* 0x0000020005037824 */ /* 0x040fe400078e00ff */
[----:B------:R-:W-:-:S03]  /*a24b0*/  IMAD.SHL.U32 R2, R5, 0x4, RZ ;  /* 0x0000000405027824 */ /* 0x000fc600078e00ff */
[----:B------:R-:W-:Y:S01]  /*a24c0*/  LOP3.LUT R3, R3, 0xc00, RZ, 0xc0, !PT ;  /* 0x00000c0003037812 */ /* 0x000fe200078ec0ff */
[----:B------:R-:W-:Y:S01]  /*a24d0*/  BAR.SYNC.DEFER_BLOCKING 0x0 ;  /* 0x0000000000007b1d */ /* 0x000fe20000010000 */
[----:B--2---:R-:W-:Y:S02]  /*a24e0*/  LOP3.LUT R0, R29, 0xc00, R0, 0xf8, !PT ;  /* 0x00000c001d007812 */ /* 0x004fe400078ef800 */
[----:B-----5:R-:W-:Y:S02]  /*a24f0*/  SHF.R.U32.HI R29, RZ, 0x4, R28 ;  /* 0x00000004ff1d7819 */ /* 0x020fe4000001161c */
[----:B------:R-:W-:Y:S02]  /*a2500*/  LOP3.LUT R2, R0, 0x70, R2, 0x78, !PT ;  /* 0x0000007000027812 */ /* 0x000fe400078e7802 */
[----:B------:R-:W-:-:S05]  /*a2510*/  LOP3.LUT R28, R5, 0x20, RZ, 0xc0, !PT ;  /* 0x00000020051c7812 */ /* 0x000fca00078ec0ff */
[----:B------:R-:W-:Y:S01]  /*a2520*/  IMAD R2, R28, 0x10, R2 ;  /* 0x000000101c027824 */ /* 0x000fe200078e0202 */
[----:B---3--:R-:W-:Y:S02]  /*a2530*/  LOP3.LUT R0, R3, 0x1f0, R6, 0xf8, !PT ;  /* 0x000001f003007812 */ /* 0x008fe400078ef806 */
[C---:B------:R-:W-:Y:S02]  /*a2540*/  IADD3 R3, R29.reuse, 0x7c, RZ ;  /* 0x0000007c1d037810 */ /* 0x040fe40007ffe0ff */
[----:B------:R-:W-:Y:S02]  /*a2550*/  IADD3 R6, R29, 0x3c, RZ ;  /* 0x0000003c1d067810 */ /* 0x000fe40007ffe0ff */
[----:B------:R-:W-:Y:S02]  /*a2560*/  SHF.R.U32.HI R29, RZ, 0x4, R5 ;  /* 0x00000004ff1d7819 */ /* 0x000fe40000011605 */
[C---:B----4-:R-:W-:Y:S02]  /*a2570*/  LOP3.LUT R3, R7.reuse, R3, RZ, 0xfc, !PT ;  /* 0x0000000307037212 */ /* 0x050fe400078efcff */
[----:B------:R-:W-:-:S03]  /*a2580*/  LOP3.LUT R28, R7, 0x1bc, R29, 0xfe, !PT ;  /* 0x000001bc071c7812 */ /* 0x000fc600078efe1d */
[----:B------:R0:W-:Y:S02]  /*a2590*/  STL [R1+0x174], R3 ;  /* 0x0001740301007387 */ /* 0x0001e40000100800 */
[C---:B0-----:R-:W-:Y:S02]  /*a25a0*/  LOP3.LUT R3, R7.reuse, R6, RZ, 0xfc, !PT ;  /* 0x0000000607037212 */ /* 0x041fe400078efcff */
[----:B------:R-:W-:-:S03]  /*a25b0*/  LOP3.LUT R6, R7, 0x1fc, R29, 0xfe, !PT ;  /* 0x000001fc07067812 */ /* 0x000fc600078efe1d */
[----:B------:R0:W-:Y:S04]  /*a25c0*/  STL [R1+0x130], R3 ;  /* 0x0001300301007387 */ /* 0x0001e80000100800 */
[----:B------:R1:W-:Y:S04]  /*a25d0*/  STL [R1+0x1dc], R6 ;  /* 0x0001dc0601007387 */ /* 0x0003e80000100800 */
[----:B------:R2:W-:Y:S01]  /*a25e0*/  STL [R1+0x1b8], R28 ;  /* 0x0001b81c01007387 */ /* 0x0005e20000100800 */
[----:B0-----:R-:W-:Y:S02]  /*a25f0*/  LOP3.LUT R3, R7, 0x17c, R29, 0xfe, !PT ;  /* 0x0000017c07037812 */ /* 0x001fe400078efe1d */
[----:B-1----:R-:W-:-:S03]  /*a2600*/  SHF.R.U32.HI R6, RZ, 0x4, R5 ;  /* 0x00000004ff067819 */ /* 0x002fc60000011605 */
[----:B------:R0:W-:Y:S01]  /*a2610*/  STL [R1+0x1ac], R3 ;  /* 0x0001ac0301007387 */ /* 0x0001e20000100800 */
[C-C-:B------:R-:W-:Y:S02]  /*a2620*/  LOP3.LUT R5, R7.reuse, 0xbc, R29.reuse, 0xfe, !PT ;  /* 0x000000bc07057812 */ /* 0x140fe400078efe1d */
[----:B------:R-:W-:Y:S02]  /*a2630*/  SGXT.U32 R6, R6, 0x2 ;  /* 0x000000020606781a */ /* 0x000fe40000000000 */
[C-C-:B--2---:R-:W-:Y:S02]  /*a2640*/  LOP3.LUT R28, R7.reuse, 0xfc, R29.reuse, 0xfe, !PT ;  /* 0x000000fc071c7812 */ /* 0x144fe400078efe1d */
[C---:B0-----:R-:W-:Y:S02]  /*a2650*/  LOP3.LUT R3, R7.reuse, 0x13c, R29, 0xfe, !PT ;  /* 0x0000013c07037812 */ /* 0x041fe400078efe1d */
[----:B------:R-:W-:-:S03]  /*a2660*/  LOP3.LUT R29, R7, 0x8, R6, 0xfe, !PT ;  /* 0x00000008071d7812 */ /* 0x000fc600078efe06 */
[----:B------:R0:W-:Y:S04]  /*a2670*/  STL [R1+0x198], R3 ;  /* 0x0001980301007387 */ /* 0x0001e80000100800 */
[----:B------:R1:W-:Y:S01]  /*a2680*/  STL [R1+0x18c], R28 ;  /* 0x00018c1c01007387 */ /* 0x0003e20000100800 */
[C---:B0-----:R-:W-:Y:S02]  /*a2690*/  LOP3.LUT R3, R7.reuse, R6, RZ, 0xfc, !PT ;  /* 0x0000000607037212 */ /* 0x041fe400078efcff */
[----:B-1----:R-:W-:-:S03]  /*a26a0*/  LOP3.LUT R28, R7, 0x4, R6, 0xfe, !PT ;  /* 0x00000004071c7812 */ /* 0x002fc600078efe06 */
[----:B------:R0:W-:Y:S04]  /*a26b0*/  STL [R1+0x3118], R3 ;  /* 0x0031180301007387 */ /* 0x0001e80000100800 */
[----:B------:R1:W-:Y:S01]  /*a26c0*/  STL [R1+0x180], R5 ;  /* 0x0001800501007387 */ /* 0x0003e20000100800 */
[C-C-:B0-----:R-:W-:Y:S02]  /*a26d0*/  LOP3.LUT R3, R7.reuse, 0xc, R6.reuse, 0xfe, !PT ;  /* 0x0000000c07037812 */ /* 0x141fe400078efe06 */
        /* <DEDUP_REMOVED lines=226> */
[----:B------:R1:W-:Y:S04]  /*a3500*/  STL [R1+0x2f0], R5 ;  /* 0x0002f00501007387 */ /* 0x0003e80000100800 */
[----:B------:R-:W-:Y:S04]  /*a3510*/  STS.128 [R2], R24 ;  /* 0x0000001802007388 */ /* 0x000fe80000000c00 */
[----:B0-----:R-:W0:Y:S01]  /*a3520*/  S2R R3, SR_TID.X ;  /* 0x0000000000037919 */ /* 0x001e220000002100 */
[----:B-1----:R-:W-:-:S05]  /*a3530*/  LOP3.LUT R5, R7, 0x1f0, R6, 0xfe, !PT ;  /* 0x000001f007057812 */ /* 0x002fca00078efe06 */
[----:B------:R1:W-:Y:S02]  /*a3540*/  STL [R1+0x2f4], R5 ;  /* 0x0002f40501007387 */ /* 0x0003e40000100800 */
[C-C-:B-1----:R-:W-:Y:S02]  /*a3550*/  LOP3.LUT R5, R7.reuse, 0x1f4, R6.reuse, 0xfe, !PT ;  /* 0x000001f407057812 */ /* 0x142fe400078efe06 */
[----:B------:R-:W-:-:S03]  /*a3560*/  LOP3.LUT R7, R7, 0x1f8, R6, 0xfe, !PT ;  /* 0x000001f807077812 */ /* 0x000fc600078efe06 */
[----:B------:R1:W-:Y:S04]  /*a3570*/  STL [R1+0x2f8], R5 ;  /* 0x0002f80501007387 */ /* 0x0003e80000100800 */
[----:B-1----:R-:W2:Y:S04]  /*a3580*/  LDL.LU R5, [R1+0x3148] ;  /* 0x0031480001057983 */ /* 0x002ea80000300800 */
[----:B------:R-:W2:Y:S04]  /*a3590*/  LDL.LU R6, [R1+0x3144] ;  /* 0x0031440001067983 */ /* 0x000ea80000300800 */
[----:B------:R1:W-:Y:S04]  /*a35a0*/  STL [R1+0x2c8], R7 ;  /* 0x0002c80701007387 */ /* 0x0003e80000100800 */
[----:B-1----:R-:W2:Y:S01]  /*a35b0*/  LDL.LU R7, [R1+0x3140] ;  /* 0x0031400001077983 */ /* 0x002ea20000300800 */
[----:B0-----:R-:W-:-:S03]  /*a35c0*/  LOP3.LUT R3, R0, 0x20, R3, 0x78, !PT ;  /* 0x0000002000037812 */ /* 0x001fc600078e7803 */
[----:B------:R-:W3:Y:S04]  /*a35d0*/  LDL.LU R24, [R1+0x50] ;  /* 0x0000500001187983 */ /* 0x000ee80000300800 */
[----:B------:R-:W3:Y:S04]  /*a35e0*/  LDL.LU R25, [R1+0x54] ;  /* 0x0000540001197983 */ /* 0x000ee80000300800 */
[----:B------:R-:W4:Y:S04]  /*a35f0*/  LDL.LU R26, [R1+0x58] ;  /* 0x00005800011a7983 */ /* 0x000f280000300800 */
[----:B------:R-:W4:Y:S04]  /*a3600*/  LDL.LU R27, [R1+0x5c] ;  /* 0x00005c00011b7983 */ /* 0x000f280000300800 */
[----:B----4-:R-:W-:Y:S04]  /*a3610*/  STL.64 [R1+0x3128], R26 ;  /* 0x0031281a01007387 */ /* 0x010fe80000100a00 */
[----:B---3--:R0:W-:Y:S04]  /*a3620*/  STL.64 [R1+0x3120], R24 ;  /* 0x0031201801007387 */ /* 0x0081e80000100a00 */
[----:B0-----:R-:W3:Y:S04]  /*a3630*/  LDL.LU R24, [R1+0x10] ;  /* 0x0000100001187983 */ /* 0x001ee80000300800 */
[----:B------:R-:W3:Y:S04]  /*a3640*/  LDL.LU R25, [R1+0x14] ;  /* 0x0000140001197983 */ /* 0x000ee80000300800 */
[----:B------:R-:W4:Y:S04]  /*a3650*/  LDL.LU R26, [R1+0x18] ;  /* 0x00001800011a7983 */ /* 0x000f280000300800 */
[----:B------:R-:W4:Y:S04]  /*a3660*/  LDL.LU R27, [R1+0x1c] ;  /* 0x00001c00011b7983 */ /* 0x000f280000300800 */
[----:B------:R-:W-:Y:S04]  /*a3670*/  STS.128 [R2+0x100], R20 ;  /* 0x0001001402007388 */ /* 0x000fe80000000c00 */
[----:B------:R-:W-:Y:S04]  /*a3680*/  STS.128 [R2+0x80], R16 ;  /* 0x0000801002007388 */ /* 0x000fe80000000c00 */
[----:B------:R-:W-:Y:S04]  /*a3690*/  STS.128 [R2+0x180], R12 ;  /* 0x0001800c02007388 */ /* 0x000fe80000000c00 */
[----:B------:R-:W-:Y:S06]  /*a36a0*/  BAR.SYNC.DEFER_BLOCKING 0x0 ;  /* 0x0000000000007b1d */ /* 0x000fec0000010000 */
[----:B------:R-:W0:Y:S01]  /*a36b0*/  LDS.128 R20, [R3] ;  /* 0x0000000003147984 */ /* 0x000e220000000c00 */
[----:B------:R-:W-:-:S03]  /*a36c0*/  LOP3.LUT R0, R3, 0x40, RZ, 0x3c, !PT ;  /* 0x0000004003007812 */ /* 0x000fc600078e3cff */
[----:B------:R-:W1:Y:S04]  /*a36d0*/  LDS.128 R12, [R3+0x200] ;  /* 0x00020000030c7984 */ /* 0x000e680000000c00 */
[----:B----4-:R-:W-:Y:S04]  /*a36e0*/  STL.64 [R1+0x3138], R26 ;  /* 0x0031381a01007387 */ /* 0x010fe80000100a00 */
[----:B---3--:R3:W-:Y:S04]  /*a36f0*/  STL.64 [R1+0x3130], R24 ;  /* 0x0031301801007387 */ /* 0x0087e80000100a00 */
[----:B---3--:R-:W3:Y:S04]  /*a3700*/  LDL.LU R24, [R1] ;  /* 0x0000000001187983 */ /* 0x008ee80000300800 */
[----:B------:R-:W3:Y:S04]  /*a3710*/  LDL.LU R25, [R1+0x4] ;  /* 0x0000040001197983 */ /* 0x000ee80000300800 */
[----:B------:R-:W3:Y:S04]  /*a3720*/  LDL.LU R26, [R1+0x8] ;  /* 0x00000800011a7983 */ /* 0x000ee80000300800 */
[----:B------:R-:W3:Y:S04]  /*a3730*/  LDL.LU R27, [R1+0xc] ;  /* 0x00000c00011b7983 */ /* 0x000ee80000300800 */
[----:B------:R-:W-:Y:S04]  /*a3740*/  STL [R1+0x17c], R3 ;  /* 0x00017c0301007387 */ /* 0x000fe80000100800 */
[----:B------:R-:W4:Y:S04]  /*a3750*/  LDL.LU R16, [R1+0x40] ;  /* 0x0000400001107983 */ /* 0x000f280000300800 */
[----:B------:R-:W4:Y:S04]  /*a3760*/  LDL.LU R17, [R1+0x44] ;  /* 0x0000440001117983 */ /* 0x000f280000300800 */
[----:B------:R-:W4:Y:S04]  /*a3770*/  LDL.LU R18, [R1+0x48] ;  /* 0x0000480001127983 */ /* 0x000f280000300800 */
[----:B------:R-:W4:Y:S04]  /*a3780*/  LDL.LU R19, [R1+0x4c] ;  /* 0x00004c0001137983 */ /* 0x000f280000300800 */
[----:B------:R-:W-:Y:S04]  /*a3790*/  STL [R1+0x15c], R0 ;  /* 0x00015c0001007387 */ /* 0x000fe80000100800 */
[----:B0-----:R-:W-:Y:S04]  /*a37a0*/  STL.64 [R1+0xb0], R20 ;  /* 0x0000b01401007387 */ /* 0x001fe80000100a00 */
[----:B------:R-:W-:Y:S04]  /*a37b0*/  STL.64 [R1+0xb8], R22 ;  /* 0x0000b81601007387 */ /* 0x000fe80000100a00 */
[----:B------:R-:W0:Y:S04]  /*a37c0*/  LDS.128 R20, [R0] ;  /* 0x0000000000147984 */ /* 0x000e280000000c00 */
[----:B-1----:R1:W-:Y:S04]  /*a37d0*/  STL.64 [R1+0xc0], R12 ;  /* 0x0000c00c01007387 */ /* 0x0023e80000100a00 */
[----:B------:R-:W-:Y:S04]  /*a37e0*/  STL.64 [R1+0xc8], R14 ;  /* 0x0000c80e01007387 */ /* 0x000fe80000100a00 */
[----:B-1----:R-:W5:Y:S04]  /*a37f0*/  LDL.LU R12, [R1+0x3040] ;  /* 0x00304000010c7983 */ /* 0x002f680000300800 */
[----:B0-----:R-:W-:Y:S04]  /*a3800*/  STL.64 [R1+0xa0], R20 ;  /* 0x0000a01401007387 */ /* 0x001fe80000100a00 */
[----:B------:R-:W-:Y:S04]  /*a3810*/  STL.64 [R1+0xa8], R22 ;  /* 0x0000a81601007387 */ /* 0x000fe80000100a00 */
[----:B------:R-:W0:Y:S04]  /*a3820*/  LDS.128 R20, [R0+0x200] ;  /* 0x0002000000147984 */ /* 0x000e280000000c00 */
[----:B------:R-:W-:Y:S06]  /*a3830*/  BAR.SYNC.DEFER_BLOCKING 0x0 ;  /* 0x0000000000007b1d */ /* 0x000fec0000010000 */
[----:B------:R1:W-:Y:S04]  /*a3840*/  STS.128 [R2], R8 ;  /* 0x0000000802007388 */ /* 0x0003e80000000c00 */
[----:B--2---:R2:W-:Y:S04]  /*a3850*/  STS.128 [R2+0x100], R4 ;  /* 0x0001000402007388 */ /* 0x0045e80000000c00 */
[----:B0-----:R-:W-:Y:S04]  /*a3860*/  STL [R1+0x30e4], R23 ;  /* 0x0030e41701007387 */ /* 0x001fe80000100800 */
[----:B-1----:R-:W4:Y:S04]  /*a3870*/  LDL.LU R8, [R1+0x30] ;  /* 0x0000300001087983 */ /* 0x002f280000300800 */
[----:B------:R-:W4:Y:S04]  /*a3880*/  LDL.LU R9, [R1+0x34] ;  /* 0x0000340001097983 */ /* 0x000f280000300800 */
[----:B------:R-:W4:Y:S04]  /*a3890*/  LDL.LU R10, [R1+0x38] ;  /* 0x00003800010a7983 */ /* 0x000f280000300800 */
[----:B------:R-:W4:Y:S04]  /*a38a0*/  LDL.LU R11, [R1+0x3c] ;  /* 0x00003c00010b7983 */ /* 0x000f280000300800 */
[----:B--2---:R-:W2:Y:S04]  /*a38b0*/  LDL.LU R4, [R1+0x20] ;  /* 0x0000200001047983 */ /* 0x004ea80000300800 */
[----:B------:R-:W2:Y:S04]  /*a38c0*/  LDL.LU R5, [R1+0x24] ;  /* 0x0000240001057983 */ /* 0x000ea80000300800 */
[----:B------:R-:W2:Y:S04]  /*a38d0*/  LDL.LU R6, [R1+0x28] ;  /* 0x0000280001067983 */ /* 0x000ea80000300800 */
[----:B------:R-:W2:Y:S04]  /*a38e0*/  LDL.LU R7, [R1+0x2c] ;  /* 0x00002c0001077983 */ /* 0x000ea80000300800 */
[----:B---3--:R0:W-:Y:S04]  /*a38f0*/  STS.128 [R2+0x80], R24 ;  /* 0x0000801802007388 */ /* 0x0081e80000000c00 */
[----:B0-----:R-:W3:Y:S04]  /*a3900*/  LDL.LU.64 R26, [R1+0x3138] ;  /* 0x00313800011a7983 */ /* 0x001ee80000300a00 */
[----:B------:R-:W3:Y:S04]  /*a3910*/  LDL.LU.64 R24, [R1+0x3130] ;  /* 0x0031300001187983 */ /* 0x000ee80000300a00 */
[----:B---3--:R-:W-:Y:S04]  /*a3920*/  STS.128 [R2+0x180], R24 ;  /* 0x0001801802007388 */ /* 0x008fe80000000c00 */
[----:B------:R-:W-:Y:S06]  /*a3930*/  BAR.SYNC.DEFER_BLOCKING 0x0 ;  /* 0x0000000000007b1d */ /* 0x000fec0000010000 */
[----:B------:R-:W0:Y:S04]  /*a3940*/  LDS.128 R24, [R3] ;  /* 0x0000000003187984 */ /* 0x000e280000000c00 */
[----:B0-----:R-:W-:Y:S04]  /*a3950*/  STL.64 [R1+0xe0], R24 ;  /* 0x0000e01801007387 */ /* 0x001fe80000100a00 */
[----:B------:R-:W-:Y:S04]  /*a3960*/  STL.64 [R1+0xe8], R26 ;  /* 0x0000e81a01007387 */ /* 0x000fe80000100a00 */
[----:B------:R-:W0:Y:S04]  /*a3970*/  LDS.128 R24, [R3+0x200] ;  /* 0x0002000003187984 */ /* 0x000e280000000c00 */
[----:B0-----:R-:W-:Y:S04]  /*a3980*/  STL.64 [R1+0xf0], R24 ;  /* 0x0000f01801007387 */ /* 0x001fe80000100a00 */
[----:B------:R-:W-:Y:S04]  /*a3990*/  STL.64 [R1+0xf8], R26 ;  /* 0x0000f81a01007387 */ /* 0x000fe80000100a00 */
[----:B------:R-:W0:Y:S04]  /*a39a0*/  LDS.128 R24, [R0] ;  /* 0x0000000000187984 */ /* 0x000e280000000c00 */
[----:B0-----:R-:W-:Y:S04]  /*a39b0*/  STL.64 [R1+0xd0], R24 ;  /* 0x0000d01801007387 */ /* 0x001fe80000100a00 */
[----:B------:R-:W-:Y:S04]  /*a39c0*/  STL.64 [R1+0xd8], R26 ;  /* 0x0000d81a01007387 */ /* 0x000fe80000100a00 */
[----:B------:R-:W0:Y:S04]  /*a39d0*/  LDS.128 R24, [R0+0x200] ;  /* 0x0002000000187984 */ /* 0x000e280000000c00 */
[----:B------:R-:W-:Y:S06]  /*a39e0*/  BAR.SYNC.DEFER_BLOCKING 0x0 ;  /* 0x0000000000007b1d */ /* 0x000fec0000010000 */
[----:B0-----:R-:W-:Y:S04]  /*a39f0*/  STL.64 [R1], R24 ;  /* 0x0000001801007387 */ /* 0x001fe80000100a00 */
[----:B------:R0:W-:Y:S04]  /*a3a00*/  STL.64 [R1+0x8], R26 ;  /* 0x0000081a01007387 */ /* 0x0001e80000100a00 */
[----:B0-----:R-:W3:Y:S04]  /*a3a10*/  LDL.LU.64 R26, [R1+0x3128] ;  /* 0x00312800011a7983 */ /* 0x001ee80000300a00 */
[----:B------:R-:W3:Y:S01]  /*a3a20*/  LDL.LU.64 R24, [R1+0x3120] ;  /* 0x0031200001187983 */ /* 0x000ee20000300a00 */
[----:B-----5:R-:W-:-:S03]  /*a3a30*/  ISETP.GE.AND P0, PT, R12, c[0x0][0x178], PT ;  /* 0x00005e000c007a0c */ /* 0x020fc60003f06270 */
[----:B----4-:R0:W-:Y:S04]  /*a3a40*/  STS.128 [R2+0x100], R8 ;  /* 0x0001000802007388 */ /* 0x0101e80000000c00 */
[----:B--2---:R-:W-:Y:S04]  /*a3a50*/  STS.128 [R2], R4 ;  /* 0x0000000402007388 */ /* 0x004fe80000000c00 */
[----:B------:R-:W-:Y:S04]  /*a3a60*/  STS.128 [R2+0x80], R16 ;  /* 0x0000801002007388 */ /* 0x000fe80000000c00 */
[----:B0-----:R-:W2:Y:S01]  /*a3a70*/  LDL.LU R10, [R1+0x100] ;  /* 0x00010000010a7983 */ /* 0x001ea20000300800 */
[----:B------:R-:W-:-:S03]  /*a3a80*/  IMAD R8, R12, c[0x0][0x194], RZ ;  /* 0x000065000c087a24 */ /* 0x000fc600078e02ff */
[----:B---3--:R-:W-:Y:S04]  /*a3a90*/  STS.128 [R2+0x180], R24 ;  /* 0x0001801802007388 */ /* 0x008fe80000000c00 */
[----:B------:R-:W-:Y:S06]  /*a3aa0*/  BAR.SYNC.DEFER_BLOCKING 0x0 ;  /* 0x0000000000007b1d */ /* 0x000fec0000010000 */
[----:B------:R-:W0:Y:S04]  /*a3ab0*/  LDS.128 R12, [R3] ;  /* 0x00000000030c7984 */ /* 0x000e280000000c00 */
[----:B--2---:R-:W-:Y:S04]  /*a3ac0*/  STL [R1+0x3114], R10 ;  /* 0x0031140a01007387 */ /* 0x004fe80000100800 */
[----:B------:R1:W-:Y:S04]  /*a3ad0*/  STL [R1+0x3110], R8 ;  /* 0x0031100801007387 */ /* 0x0003e80000100800 */
[----:B------:R-:W2:Y:S04]  /*a3ae0*/  LDS.128 R24, [R3+0x200] ;  /* 0x0002000003187984 */ /* 0x000ea80000000c00 */
[----:B------:R-:W3:Y:S04]  /*a3af0*/  LDS.128 R16, [R0] ;  /* 0x0000000000107984 */ /* 0x000ee80000000c00 */
[----:B-1----:R-:W4:Y:S04]  /*a3b00*/  LDL.LU R8, [R1+0x60] ;  /* 0x0000600001087983 */ /* 0x002f280000300800 */
[----:B------:R-:W4:Y:S04]  /*a3b10*/  LDL.LU R9, [R1+0x64] ;  /* 0x0000640001097983 */ /* 0x000f280000300800 */
[----:B------:R-:W4:Y:S04]  /*a3b20*/  LDL.LU R10, [R1+0x68] ;  /* 0x00006800010a7983 */ /* 0x000f280000300800 */
[----:B------:R-:W4:Y:S04]  /*a3b30*/  LDL.LU R11, [R1+0x6c] ;  /* 0x00006c00010b7983 */ /* 0x000f280000300800 */
[----:B------:R-:W1:Y:S04]  /*a3b40*/  LDS.128 R4, [R0+0x200] ;  /* 0x0002000000047984 */ /* 0x000e680000000c00 */
[----:B0-----:R-:W-:Y:S04]  /*a3b50*/  STL [R1+0x30d0], R12 ;  /* 0x0030d00c01007387 */ /* 0x001fe80000100800 */
[----:B------:R-:W-:Y:S04]  /*a3b60*/  STL [R1+0x30cc], R13 ;  /* 0x0030cc0d01007387 */ /* 0x000fe80000100800 */
[----:B------:R-:W-:Y:S04]  /*a3b70*/  STL [R1+0x30c8], R14 ;  /* 0x0030c80e01007387 */ /* 0x000fe80000100800 */
[----:B------:R0:W-:Y:S04]  /*a3b80*/  STL [R1+0x30c4], R15 ;  /* 0x0030c40f01007387 */ /* 0x0001e80000100800 */
[----:B------:R-:W-:Y:S06]  /*a3b90*/  BAR.SYNC.DEFER_BLOCKING 0x0 ;  /* 0x0000000000007b1d */ /* 0x000fec0000010000 */
[----:B0-----:R-:W5:Y:S04]  /*a3ba0*/  LDL.LU R15, [R1+0xb0] ;  /* 0x0000b000010f7983 */ /* 0x001f680000300800 */
[----:B-----5:R0:W-:Y:S04]  /*a3bb0*/  STL [R1+0x30e8], R15 ;  /* 0x0030e80f01007387 */ /* 0x0201e80000100800 */
[----:B------:R-:W5:Y:S04]  /*a3bc0*/  LDL.LU R12, [R1+0x90] ;  /* 0x00009000010c7983 */ /* 0x000f680000300800 */
[----:B------:R-:W5:Y:S04]  /*a3bd0*/  LDL.LU R13, [R1+0x94] ;  /* 0x00009400010d7983 */ /* 0x000f680000300800 */
[----:B------:R-:W2:Y:S04]  /*a3be0*/  LDL.LU R14, [R1+0x98] ;  /* 0x00009800010e7983 */ /* 0x000ea80000300800 */
[----:B0-----:R-:W2:Y:S04]  /*a3bf0*/  LDL.LU R15, [R1+0x9c] ;  /* 0x00009c00010f7983 */ /* 0x001ea80000300800 */
[----:B--2---:R-:W-:Y:S04]  /*a3c00*/  STL.64 [R1+0x30f8], R14 ;  /* 0x0030f80e01007387 */ /* 0x004fe80000100a00 */
[----:B-----5:R0:W-:Y:S04]  /*a3c10*/  STL.64 [R1+0x30f0], R12 ;  /* 0x0030f00c01007387 */ /* 0x0201e80000100a00 */
[----:B0-----:R-:W2:Y:S04]  /*a3c20*/  LDL.LU R12, [R1+0x80] ;  /* 0x00008000010c7983 */ /* 0x001ea80000300800 */
[----:B------:R-:W2:Y:S04]  /*a3c30*/  LDL.LU R13, [R1+0x84] ;  /* 0x00008400010d7983 */ /* 0x000ea80000300800 */
[----:B------:R-:W5:Y:S04]  /*a3c40*/  LDL.LU R14, [R1+0x88] ;  /* 0x00008800010e7983 */ /* 0x000f680000300800 */
[----:B------:R-:W5:Y:S04]  /*a3c50*/  LDL.LU R15, [R1+0x8c] ;  /* 0x00008c00010f7983 */ /* 0x000f680000300800 */
[----:B-----5:R-:W-:Y:S04]  /*a3c60*/  STL.64 [R1+0x3108], R14 ;  /* 0x0031080e01007387 */ /* 0x020fe80000100a00 */
[----:B--2---:R0:W-:Y:S04]  /*a3c70*/  STL.64 [R1+0x3100], R12 ;  /* 0x0031000c01007387 */ /* 0x0041e80000100a00 */
[----:B0-----:R-:W2:Y:S04]  /*a3c80*/  LDL.LU R12, [R1+0x70] ;  /* 0x00007000010c7983 */ /* 0x001ea80000300800 */
[----:B------:R-:W2:Y:S04]  /*a3c90*/  LDL.LU R13, [R1+0x74] ;  /* 0x00007400010d7983 */ /* 0x000ea80000300800 */
[----:B------:R-:W2:Y:S04]  /*a3ca0*/  LDL.LU R14, [R1+0x78] ;  /* 0x00007800010e7983 */ /* 0x000ea80000300800 */
[----:B------:R-:W2:Y:S04]  /*a3cb0*/  LDL.LU R15, [R1+0x7c] ;  /* 0x00007c00010f7983 */ /* 0x000ea80000300800 */
[----:B------:R-:W5:Y:S04]  /*a3cc0*/  LDL.LU R3, [R1+0x3118] ;  /* 0x0031180001037983 */ /* 0x000f680000300800 */
[----:B------:R-:W3:Y:S04]  /*a3cd0*/  LDL.LU R23, [R1+0xc0] ;  /* 0x0000c00001177983 */ /* 0x000ee80000300800 */
[----:B------:R0:W-:Y:S04]  /*a3ce0*/  STL [R1+0x30e0], R24 ;  /* 0x0030e01801007387 */ /* 0x0001e80000100800 */
[----:B----4-:R-:W-:Y:S04]  /*a3cf0*/  STS.128 [R2], R8 ;  /* 0x0000000802007388 */ /* 0x010fe80000000c00 */
[----:B0-----:R-:W4:Y:S04]  /*a3d00*/  LDL.LU R24, [R1+0x104] ;  /* 0x0001040001187983 */ /* 0x001f280000300800 */
[----:B------:R0:W-:Y:S04]  /*a3d10*/  STL [R1+0x30dc], R25 ;  /* 0x0030dc1901007387 */ /* 0x0001e80000100800 */
[----:B0-----:R-:W3:Y:S04]  /*a3d20*/  LDL.LU R25, [R1+0xa0] ;  /* 0x0000a00001197983 */ /* 0x001ee80000300800 */
[----:B------:R0:W-:Y:S04]  /*a3d30*/  STL [R1+0x30d8], R26 ;  /* 0x0030d81a01007387 */ /* 0x0001e80000100800 */
[----:B------:R-:W-:Y:S04]  /*a3d40*/  STL [R1+0x30d4], R27 ;  /* 0x0030d41b01007387 */ /* 0x000fe80000100800 */
[----:B------:R-:W3:Y:S04]  /*a3d50*/  LDL.LU R10, [R1+0x3114] ;  /* 0x00311400010a7983 */ /* 0x000ee80000300800 */
[----:B------:R-:W3:Y:S04]  /*a3d60*/  LDL.LU R8, [R1+0x3110] ;  /* 0x0031100001087983 */ /* 0x000ee80000300800 */
[----:B0-----:R-:W3:Y:S04]  /*a3d70*/  LDL.LU R26, [R1+0x108] ;  /* 0x00010800011a7983 */ /* 0x001ee80000300800 */
[----:B--2---:R0:W-:Y:S04]  /*a3d80*/  STS.128 [R2+0x100], R12 ;  /* 0x0001000c02007388 */ /* 0x0041e80000000c00 */
[----:B0-----:R-:W2:Y:S04]  /*a3d90*/  LDL.LU.64 R14, [R1+0x3108] ;  /* 0x00310800010e7983 */ /* 0x001ea80000300a00 */
[----:B------:R-:W2:Y:S04]  /*a3da0*/  LDL.LU.64 R12, [R1+0x3100] ;  /* 0x00310000010c7983 */ /* 0x000ea80000300a00 */
[----:B--2---:R0:W-:Y:S04]  /*a3db0*/  STS.128 [R2+0x80], R12 ;  /* 0x0000800c02007388 */ /* 0x0041e80000000c00 */
[----:B0-----:R-:W2:Y:S04]  /*a3dc0*/  LDL.LU.64 R14, [R1+0x30f8] ;  /* 0x0030f800010e7983 */ /* 0x001ea80000300a00 */
[----:B------:R-:W2:Y:S01]  /*a3dd0*/  LDL.LU.64 R12, [R1+0x30f0] ;  /* 0x0030f000010c7983 */ /* 0x000ea20000300a00 */
[C---:B-----5:R-:W-:Y:S01]  /*a3de0*/  ISETP.LT.AND P4, PT, R3.reuse, c[0x0][0x17c], !P0 ;  /* 0x00005f0003007a0c */ /* 0x060fe20004781270 */
[----:B------:R-:W-:Y:S01]  /*a3df0*/  IMAD R3, R3, c[0x0][0x198], RZ ;  /* 0x0000660003037a24 */ /* 0x000fe200078e02ff */
[----:B---3--:R-:W-:Y:S01]  /*a3e00*/  LEA R0, P1, R8, c[0x0][0x170], 0x1 ;  /* 0x00005c0008007a11 */ /* 0x008fe200078208ff */
[----:B------:R-:W-:Y:S01]  /*a3e10*/  IMAD R11, R28, c[0x0][0x198], RZ ;  /* 0x000066001c0b7a24 */ /* 0x000fe200078e02ff */
[----:B--2---:R0:W-:Y:S04]  /*a3e20*/  STS.128 [R2+0x180], R12 ;  /* 0x0001800c02007388 */ /* 0x0041e80000000c00 */
[----:B0-----:R-:W2:Y:S04]  /*a3e30*/  LDL.LU R15, [R1+0x30e8] ;  /* 0x0030e800010f7983 */ /* 0x001ea80000300800 */
[----:B------:R-:W3:Y:S04]  /*a3e40*/  LDL.LU R13, [R1+0x10c] ;  /* 0x00010c00010d7983 */ /* 0x000ee80000300800 */
[----:B------:R-:W5:Y:S01]  /*a3e50*/  LDL.LU R14, [R1+0x110] ;  /* 0x00011000010e7983 */ /* 0x000f620000300800 */
[----:B------:R-:W-:-:S03]  /*a3e60*/  LEA.HI.X.SX32 R2, R8, c[0x0][0x174], 0x1, P1 ;  /* 0x00005d0008027a11 */ /* 0x000fc600008f0eff */
[----:B------:R-:W-:Y:S01]  /*a3e70*/  BAR.SYNC.DEFER_BLOCKING 0x0 ;  /* 0x0000000000007b1d */ /* 0x000fe20000010000 */
[----:B------:R-:W-:Y:S01]  /*a3e80*/  LEA R8, P1, R3, R0, 0x1 ;  /* 0x0000000003087211 */ /* 0x000fe200078208ff */
[----:B------:R-:W-:-:S03]  /*a3e90*/  IMAD R12, R10, c[0x0][0x198], RZ ;  /* 0x000066000a0c7a24 */ /* 0x000fc600078e02ff */
[----:B------:R-:W-:Y:S02]  /*a3ea0*/  LEA.HI.X.SX32 R9, R3, R2, 0x1, P1 ;  /* 0x0000000203097211 */ /* 0x000fe400008f0eff */
[----:B------:R-:W-:Y:S02]  /*a3eb0*/  ISETP.LT.AND P3, PT, R28, c[0x0][0x17c], !P0 ;  /* 0x00005f001c007a0c */ /* 0x000fe40004761270 */
[----:B------:R-:W-:Y:S02]  /*a3ec0*/  ISETP.LT.AND P1, PT, R10, c[0x0][0x17c], !P0 ;  /* 0x00005f000a007a0c */ /* 0x000fe40004721270 */
[----:B------:R-:W-:Y:S01]  /*a3ed0*/  LEA R28, P6, R11, R0, 0x1 ;  /* 0x000000000b1c7211 */ /* 0x000fe200078c08ff */
[C---:B------:R-:W-:Y:S01]  /*a3ee0*/  IMAD R3, R29.reuse, c[0x0][0x198], RZ ;  /* 0x000066001d037a24 */ /* 0x040fe200078e02ff */
[----:B------:R-:W-:Y:S02]  /*a3ef0*/  ISETP.LT.AND P2, PT, R29, c[0x0][0x17c], !P0 ;  /* 0x00005f001d007a0c */ /* 0x000fe40004741270 */
[----:B------:R-:W-:-:S02]  /*a3f00*/  LEA.HI.X.SX32 R29, R11, R2, 0x1, P6 ;  /* 0x000000020b1d7211 */ /* 0x000fc400030f0eff */
[C---:B----4-:R-:W-:Y:S01]  /*a3f10*/  ISETP.LT.AND P6, PT, R24.reuse, c[0x0][0x17c], !P0 ;  /* 0x00005f0018007a0c */ /* 0x050fe200047c1270 */
[----:B------:R-:W-:Y:S01]  /*a3f20*/  IMAD R24, R24, c[0x0][0x198], RZ ;  /* 0x0000660018187a24 */ /* 0x000fe200078e02ff */
[----:B--2---:R0:W-:Y:S01]  /*a3f30*/  @P4 STG.E.U16 [R8.64], R15 ;  /* 0x0000000f08004986 */ /* 0x0041e2000c101508 */
[----:B------:R-:W-:-:S04]  /*a3f40*/  LEA R10, P4, R12, R0, 0x1 ;  /* 0x000000000c0a7211 */ /* 0x000fc800078808ff */
[----:B------:R-:W-:Y:S02]  /*a3f50*/  LEA.HI.X.SX32 R11, R12, R2, 0x1, P4 ;  /* 0x000000020c0b7211 */ /* 0x000fe400020f0eff */
[----:B------:R-:W2:Y:S01]  /*a3f60*/  LDL.LU R12, [R1+0x114] ;  /* 0x00011400010c7983 */ /* 0x000ea20000300800 */
[----:B0-----:R-:W-:-:S03]  /*a3f70*/  LEA R8, P5, R3, R0, 0x1 ;  /* 0x0000000003087211 */ /* 0x001fc600078a08ff */
[----:B------:R3:W-:Y:S01]  /*a3f80*/  @P3 STG.E.U16 [R28.64], R25 ;  /* 0x000000191c003986 */ /* 0x0007e2000c101508 */
[----:B------:R-:W-:Y:S01]  /*a3f90*/  LEA.HI.X.SX32 R9, R3, R2, 0x1, P5 ;  /* 0x0000000203097211 */ /* 0x000fe200028f0eff */
[----:B------:R-:W-:Y:S02]  /*a3fa0*/  IMAD R3, R26, c[0x0][0x198], RZ ;  /* 0x000066001a037a24 */ /* 0x000fe400078e02ff */
[----:B------:R-:W4:Y:S04]  /*a3fb0*/  LDL.LU R27, [R1+0x11c] ;  /* 0x00011c00011b7983 */ /* 0x000f280000300800 */
[----:B------:R0:W-:Y:S04]  /*a3fc0*/  @P2 STG.E.U16 [R8.64], R23 ;  /* 0x0000001708002986 */ /* 0x0001e8000c101508 */
[----:B------:R1:W-:Y:S01]  /*a3fd0*/  @P1 STG.E.U16 [R10.64], R20 ;  /* 0x000000140a001986 */ /* 0x0003e2000c101508 */
[----:B---3--:R-:W-:Y:S01]  /*a3fe0*/  IMAD R28, R13, c[0x0][0x198], RZ ;  /* 0x000066000d1c7a24 */ /* 0x008fe200078e02ff */
[----:B0-----:R-:W-:-:S04]  /*a3ff0*/  LEA R8, P2, R24, R0, 0x1 ;  /* 0x0000000018087211 */ /* 0x001fc800078408ff */
[----:B------:R-:W-:Y:S02]  /*a4000*/  LEA.HI.X.SX32 R9, R24, R2, 0x1, P2 ;  /* 0x0000000218097211 */ /* 0x000fe400010f0eff */
[----:B-1----:R-:W-:Y:S02]  /*a4010*/  PRMT R11, R15, 0x7632, R11 ;  /* 0x000076320f0b7816 */ /* 0x002fe4000000000b */
[----:B------:R-:W-:Y:S02]  /*a4020*/  ISETP.LT.AND P1, PT, R26, c[0x0][0x17c], !P0 ;  /* 0x00005f001a007a0c */ /* 0x000fe40004721270 */
[----:B------:R-:W-:Y:S01]  /*a4030*/  LEA R10, P3, R3, R0, 0x1 ;  /* 0x00000000030a7211 */ /* 0x000fe200078608ff */
[----:B------:R-:W3:Y:S01]  /*a4040*/  LDL.LU R26, [R1+0x120] ;  /* 0x00012000011a7983 */ /* 0x000ee20000300800 */
[----:B------:R-:W-:-:S03]  /*a4050*/  ISETP.LT.AND P2, PT, R13, c[0x0][0x17c], !P0 ;  /* 0x00005f000d007a0c */ /* 0x000fc60004741270 */
[----:B------:R0:W-:Y:S01]  /*a4060*/  @P6 STG.E.U16 [R8.64], R11 ;  /* 0x0000000b08006986 */ /* 0x0001e2000c101508 */
[----:B------:R-:W-:-:S03]  /*a4070*/  PRMT R29, R25, 0x7632, R29 ;  /* 0x00007632191d7816 */ /* 0x000fc6000000001d */
[----:B------:R-:W3:Y:S04]  /*a4080*/  LDL.LU R24, [R1+0xb4] ;  /* 0x0000b40001187983 */ /* 0x000ee80000300800 */
[----:B------:R-:W3:Y:S01]  /*a4090*/  LDL.LU R15, [R1+0xa4] ;  /* 0x0000a400010f7983 */ /* 0x000ee20000300800 */
[----:B0-----:R-:W-:-:S03]  /*a40a0*/  LEA R8, P4, R28, R0, 0x1 ;  /* 0x000000001c087211 */ /* 0x001fc600078808ff */
[----:B------:R-:W3:Y:S01]  /*a40b0*/  LDL.LU R13, [R1+0xc4] ;  /* 0x0000c400010d7983 */ /* 0x000ee20000300800 */
[-C--:B------:R-:W-:Y:S01]  /*a40c0*/  LEA.HI.X.SX32 R11, R3, R2.reuse, 0x1, P3 ;  /* 0x00000002030b7211 */ /* 0x080fe200018f0eff */
[C---:B-----5:R-:W-:Y:S01]  /*a40d0*/  IMAD R3, R14.reuse, c[0x0][0x198], RZ ;  /* 0x000066000e037a24 */ /* 0x060fe200078e02ff */
[----:B------:R-:W-:Y:S01]  /*a40e0*/  ISETP.LT.AND P3, PT, R14, c[0x0][0x17c], !P0 ;  /* 0x00005f000e007a0c */ /* 0x000fe20004761270 */
[----:B------:R-:W5:Y:S01]  /*a40f0*/  LDL.LU R25, [R1+0x124] ;  /* 0x0001240001197983 */ /* 0x000f620000300800 */
[----:B------:R-:W-:-:S03]  /*a4100*/  LEA.HI.X.SX32 R9, R28, R2, 0x1, P4 ;  /* 0x000000021c097211 */ /* 0x000fc600020f0eff */
[----:B------:R-:W5:Y:S04]  /*a4110*/  LDL.LU R14, [R1+0x128] ;  /* 0x00012800010e7983 */ /* 0x000f680000300800 */
[----:B------:R-:W5:Y:S01]  /*a4120*/  LDL.LU R28, [R1+0x118] ;  /* 0x00011800011c7983 */ /* 0x000f620000300800 */
[----:B------:R-:W-:-:S03]  /*a4130*/  PRMT R20, R23, 0x7632, R20 ;  /* 0x0000763217147816 */ /* 0x000fc60000000014 */
[----:B------:R0:W-:Y:S04]  /*a4140*/  @P1 STG.E.U16 [R10.64], R29 ;  /* 0x0000001d0a001986 */ /* 0x0001e8000c101508 */
[----:B------:R1:W-:Y:S04]  /*a4150*/  @P2 STG.E.U16 [R8.64], R20 ;  /* 0x0000001408002986 */ /* 0x0003e8000c101508 */
[----:B------:R-:W5:Y:S01]  /*a4160*/  LDL.LU R23, [R1+0x30e4] ;  /* 0x0030e40001177983 */ /* 0x000f620000300800 */
[----:B0-----:R-:W-:-:S04]  /*a4170*/  LEA R10, P1, R3, R0, 0x1 ;  /* 0x00000000030a7211 */ /* 0x001fc800078208ff */
[----:B------:R-:W-:Y:S02]  /*a4180*/  LEA.HI.X.SX32 R11, R3, R2, 0x1, P1 ;  /* 0x00000002030b7211 */ /* 0x000fe400008f0eff */
[C---:B--2---:R-:W-:Y:S01]  /*a4190*/  ISETP.LT.AND P2, PT, R12.reuse, c[0x0][0x17c], !P0 ;  /* 0x00005f000c007a0c */ /* 0x044fe20004741270 */
[----:B------:R-:W-:Y:S02]  /*a41a0*/  IMAD R3, R12, c[0x0][0x198], RZ ;  /* 0x000066000c037a24 */ /* 0x000fe400078e02ff */
[----:B------:R-:W2:Y:S01]  /*a41b0*/  LDL.LU R12, [R1+0x12c] ;  /* 0x00012c00010c7983 */ /* 0x000ea20000300800 */
[----:B-1----:R-:W-:-:S05]  /*a41c0*/  PRMT R8, R20, 0x7632, R8 ;  /* 0x0000763214087816 */ /* 0x002fca0000000008 */
[----:B------:R0:W-:Y:S01]  /*a41d0*/  @P3 STG.E.U16 [R10.64], R8 ;  /* 0x000000080a003986 */ /* 0x0001e2000c101508 */
[C---:B----4-:R-:W-:Y:S01]  /*a41e0*/  IMAD R9, R27.reuse, c[0x0][0x198], RZ ;  /* 0x000066001b097a24 */ /* 0x050fe200078e02ff */
[----:B------:R-:W-:Y:S02]  /*a41f0*/  ISETP.LT.AND P4, PT, R27, c[0x0][0x17c], !P0 ;  /* 0x00005f001b007a0c */ /* 0x000fe40004781270 */
[----:B------:R-:W4:Y:S01]  /*a4200*/  LDL.LU R27, [R1+0x138] ;  /* 0x00013800011b7983 */ /* 0x000f220000300800 */
[----:B0-----:R-:W-:-:S04]  /*a4210*/  LEA R10, P3, R3, R0, 0x1 ;  /* 0x00000000030a7211 */ /* 0x001fc800078608ff */
[----:B------:R-:W-:Y:S02]  /*a4220*/  LEA.HI.X.SX32 R11, R3, R2, 0x1, P3 ;  /* 0x00000002030b7211 */ /* 0x000fe400018f0eff */
[----:B------:R-:W-:-:S04]  /*a4230*/  LEA R8, P6, R9, R0, 0x1 ;  /* 0x0000000009087211 */ /* 0x000fc800078c08ff */
[----:B------:R-:W-:Y:S01]  /*a4240*/  LEA.HI.X.SX32 R9, R9, R2, 0x1, P6 ;  /* 0x0000000209097211 */ /* 0x000fe200030f0eff */
[C---:B---3--:R-:W-:Y:S01]  /*a4250*/  IMAD R3, R26.reuse, c[0x0][0x198], RZ ;  /* 0x000066001a037a24 */ /* 0x048fe200078e02ff */
[----:B------:R-:W-:Y:S01]  /*a4260*/  ISETP.LT.AND P3, PT, R26, c[0x0][0x17c], !P0 ;  /* 0x00005f001a007a0c */ /* 0x000fe20004761270 */
[----:B------:R0:W-:Y:S01]  /*a4270*/  @P2 STG.E.U16 [R10.64], R24 ;  /* 0x000000180a002986 */ /* 0x0001e2000c101508 */
[C---:B-----5:R-:W-:Y:S01]  /*a4280*/  IMAD R20, R28.reuse, c[0x0][0x198], RZ ;  /* 0x000066001c147a24 */ /* 0x060fe200078e02ff */
[----:B------:R-:W-:-:S04]  /*a4290*/  ISETP.LT.AND P1, PT, R28, c[0x0][0x17c], !P0 ;  /* 0x00005f001c007a0c */ /* 0x000fc80004721270 */
[CC--:B------:R-:W-:Y:S02]  /*a42a0*/  LEA R28, P5, R20.reuse, R0.reuse, 0x1 ;  /* 0x00000000141c7211 */ /* 0x0c0fe400078a08ff */
[C---:B0-----:R-:W-:Y:S02]  /*a42b0*/  LEA R10, P2, R3.reuse, R0, 0x1 ;  /* 0x00000000030a7211 */ /* 0x041fe400078408ff */
[-C--:B------:R-:W-:Y:S01]  /*a42c0*/  LEA.HI.X.SX32 R29, R20, R2.reuse, 0x1, P5 ;  /* 0x00000002141d7211 */ /* 0x080fe200028f0eff */
[----:B------:R-:W-:Y:S01]  /*a42d0*/  IMAD R20, R14, c[0x0][0x198], RZ ;  /* 0x000066000e147a24 */ /* 0x000fe200078e02ff */
[----:B------:R-:W-:-:S03]  /*a42e0*/  LEA.HI.X.SX32 R11, R3, R2, 0x1, P2 ;  /* 0x00000002030b7211 */ /* 0x000fc600010f0eff */
[----:B------:R0:W-:Y:S01]  /*a42f0*/  @P1 STG.E.U16 [R28.64], R15 ;  /* 0x0000000f1c001986 */ /* 0x0001e2000c101508 */
[----:B------:R-:W-:-:S03]  /*a4300*/  ISETP.LT.AND P1, PT, R25, c[0x0][0x17c], !P0 ;  /* 0x00005f0019007a0c */ /* 0x000fc60004721270 */
[----:B------:R1:W-:Y:S01]  /*a4310*/  @P4 STG.E.U16 [R8.64], R13 ;  /* 0x0000000d08004986 */ /* 0x0003e2000c101508 */
[----:B------:R-:W-:-:S03]  /*a4320*/  ISETP.LT.AND P4, PT, R14, c[0x0][0x17c], !P0 ;  /* 0x00005f000e007a0c */ /* 0x000fc60004781270 */
[----:B------:R3:W-:Y:S01]  /*a4330*/  @P3 STG.E.U16 [R10.64], R21 ;  /* 0x000000150a003986 */ /* 0x0007e2000c101508 */
[----:B0-----:R-:W-:-:S03]  /*a4340*/  IMAD R28, R25, c[0x0][0x198], RZ ;  /* 0x00006600191c7a24 */ /* 0x001fc600078e02ff */
[----:B------:R-:W5:Y:S02]  /*a4350*/  LDL.LU R14, [R1+0x184] ;  /* 0x00018400010e7983 */ /* 0x000f640000300800 */
[-C--:B-1----:R-:W-:Y:S02]  /*a4360*/  LEA R8, P2, R28, R0.reuse, 0x1 ;  /* 0x000000001c087211 */ /* 0x082fe400078408ff */
[----:B---3--:R-:W-:Y:S02]  /*a4370*/  LEA R10, P3, R20, R0, 0x1 ;  /* 0x00000000140a7211 */ /* 0x008fe400078608ff */
[----:B------:R-:W-:Y:S02]  /*a4380*/  PRMT R21, R24, 0x7632, R21 ;  /* 0x0000763218157816 */ /* 0x000fe40000000015 */
[-C--:B------:R-:W-:Y:S02]  /*a4390*/  LEA.HI.X.SX32 R9, R28, R2.reuse, 0x1, P2 ;  /* 0x000000021c097211 */ /* 0x080fe400010f0eff */
[----:B------:R-:W-:Y:S01]  /*a43a0*/  LEA.HI.X.SX32 R11, R20, R2, 0x1, P3 ;  /* 0x00000002140b7211 */ /* 0x000fe200018f0eff */
[----:B------:R-:W3:Y:S01]  /*a43b0*/  LDL.LU R28, [R1+0x134] ;  /* 0x00013400011c7983 */ /* 0x000ee20000300800 */
[----:B------:R-:W-:-:S03]  /*a43c0*/  PRMT R20, R15, 0x7632, R20 ;  /* 0x000076320f147816 */ /* 0x000fc60000000014 */
[----:B------:R-:W-:Y:S04]  /*a43d0*/  @P1 STG.E.U16 [R8.64], R21 ;  /* 0x0000001508001986 */ /* 0x000fe8000c101508 */
[----:B------:R0:W-:Y:S01]  /*a43e0*/  @P4 STG.E.U16 [R10.64], R20 ;  /* 0x000000140a004986 */ /* 0x0001e2000c101508 */
[C---:B--2---:R-:W-:Y:S01]  /*a43f0*/  ISETP.LT.AND P2, PT, R12.reuse, c[0x0][0x17c], !P0 ;  /* 0x00005f000c007a0c */ /* 0x044fe20004741270 */
[----:B------:R-:W-:Y:S02]  /*a4400*/  IMAD R3, R12, c[0x0][0x198], RZ ;  /* 0x000066000c037a24 */ /* 0x000fe400078e02ff */
[----:B------:R-:W2:Y:S04]  /*a4410*/  LDL.LU R12, [R1+0x13c] ;  /* 0x00013c00010c7983 */ /* 0x000ea80000300800 */
[----:B------:R-:W2:Y:S04]  /*a4420*/  LDL.LU R25, [R1+0xb8] ;  /* 0x0000b80001197983 */ /* 0x000ea80000300800 */
[----:B------:R-:W2:Y:S04]  /*a4430*/  LDL.LU R24, [R1+0xa8] ;  /* 0x0000a80001187983 */ /* 0x000ea80000300800 */
[----:B------:R-:W2:Y:S04]  /*a4440*/  LDL.LU R26, [R1+0x144] ;  /* 0x00014400011a7983 */ /* 0x000ea80000300800 */
[----:B0-----:R-:W2:Y:S01]  /*a4450*/  LDL.LU R11, [R1+0x130] ;  /* 0x00013000010b7983 */ /* 0x001ea20000300800 */
[----:B------:R-:W-:-:S02]  /*a4460*/  LEA R8, P1, R3, R0, 0x1 ;  /* 0x0000000003087211 */ /* 0x000fc400078208ff */
[----:B------:R-:W-:Y:S01]  /*a4470*/  PRMT R10, R13, 0x7632, R10 ;  /* 0x000076320d0a7816 */ /* 0x000fe2000000000a */
[----:B------:R-:W5:Y:S01]  /*a4480*/  LDL.LU R15, [R1+0x148] ;  /* 0x00014800010f7983 */ /* 0x000f620000300800 */
[----:B------:R-:W-:Y:S02]  /*a4490*/  LEA.HI.X.SX32 R9, R3, R2, 0x1, P1 ;  /* 0x0000000203097211 */ /* 0x000fe400008f0eff */
[C---:B----4-:R-:W-:Y:S01]  /*a44a0*/  ISETP.LT.AND P4, PT, R27.reuse, c[0x0][0x17c], !P0 ;  /* 0x00005f001b007a0c */ /* 0x050fe20004781270 */
[----:B------:R-:W4:Y:S04]  /*a44b0*/  LDL.LU R13, [R1+0xc8] ;  /* 0x0000c800010d7983 */ /* 0x000f280000300800 */
[----:B------:R0:W-:Y:S01]  /*a44c0*/  @P2 STG.E.U16 [R8.64], R10 ;  /* 0x0000000a08002986 */ /* 0x0001e2000c101508 */
[----:B------:R-:W-:-:S03]  /*a44d0*/  IMAD R3, R27, c[0x0][0x198], RZ ;  /* 0x000066001b037a24 */ /* 0x000fc600078e02ff */
[----:B------:R-:W4:Y:S01]  /*a44e0*/  LDL.LU R27, [R1+0x14c] ;  /* 0x00014c00011b7983 */ /* 0x000f220000300800 */
[----:B------:R-:W-:Y:S02]  /*a44f0*/  PRMT R21, R21, 0x7632, R21 ;  /* 0x0000763215157816 */ /* 0x000fe40000000015 */
[C---:B---3--:R-:W-:Y:S01]  /*a4500*/  ISETP.LT.AND P3, PT, R28.reuse, c[0x0][0x17c], !P0 ;  /* 0x00005f001c007a0c */ /* 0x048fe20004761270 */
[----:B------:R-:W-:-:S05]  /*a4510*/  IMAD R28, R28, c[0x0][0x198], RZ ;  /* 0x000066001c1c7a24 */ /* 0x000fca00078e02ff */
[----:B0-----:R-:W-:-:S04]  /*a4520*/  LEA R8, P5, R28, R0, 0x1 ;  /* 0x000000001c087211 */ /* 0x001fc800078a08ff */
[----:B------:R-:W-:Y:S02]  /*a4530*/  LEA.HI.X.SX32 R9, R28, R2, 0x1, P5 ;  /* 0x000000021c097211 */ /* 0x000fe400028f0eff */
[C---:B--2---:R-:W-:Y:S01]  /*a4540*/  ISETP.LT.AND P1, PT, R11.reuse, c[0x0][0x17c], !P0 ;  /* 0x00005f000b007a0c */ /* 0x044fe20004721270 */
[----:B------:R-:W-:-:S05]  /*a4550*/  IMAD R11, R11, c[0x0][0x198], RZ ;  /* 0x000066000b0b7a24 */ /* 0x000fca00078e02ff */
[----:B------:R-:W-:-:S04]  /*a4560*/  LEA R10, P2, R11, R0, 0x1 ;  /* 0x000000000b0a7211 */ /* 0x000fc800078408ff */
[----:B------:R-:W-:Y:S02]  /*a4570*/  LEA.HI.X.SX32 R11, R11, R2, 0x1, P2 ;  /* 0x000000020b0b7211 */ /* 0x000fe400010f0eff */
[----:B-----5:R-:W-:Y:S02]  /*a4580*/  ISETP.LT.AND P2, PT, R14, c[0x0][0x17c], !P0 ;  /* 0x00005f000e007a0c */ /* 0x020fe40004741270 */
[----:B------:R-:W2:Y:S04]  /*a4590*/  LDL.LU R14, [R1+0x150] ;  /* 0x00015000010e7983 */ /* 0x000ea80000300800 */
[----:B------:R-:W3:Y:S04]  /*a45a0*/  LDL.LU R28, [R1+0x140] ;  /* 0x00014000011c7983 */ /* 0x000ee80000300800 */
[----:B------:R0:W-:Y:S01]  /*a45b0*/  @P1 STG.E.U16 [R10.64], R21 ;  /* 0x000000150a001986 */ /* 0x0001e2000c101508 */
[C---:B------:R-:W-:Y:S01]  /*a45c0*/  ISETP.LT.AND P1, PT, R12.reuse, c[0x0][0x17c], !P0 ;  /* 0x00005f000c007a0c */ /* 0x040fe20004721270 */
[----:B0-----:R-:W-:-:S02]  /*a45d0*/  IMAD R11, R12, c[0x0][0x198], RZ ;  /* 0x000066000c0b7a24 */ /* 0x001fc400078e02ff */
[----:B------:R-:W5:Y:S01]  /*a45e0*/  LDL.LU R12, [R1+0x154] ;  /* 0x00015400010c7983 */ /* 0x000f620000300800 */
[----:B------:R-:W-:-:S03]  /*a45f0*/  LEA R20, P6, R3, R0, 0x1 ;  /* 0x0000000003147211 */ /* 0x000fc600078c08ff */
[----:B------:R-:W-:Y:S01]  /*a4600*/  @P3 STG.E.U16 [R8.64], R25 ;  /* 0x0000001908003986 */ /* 0x000fe2000c101508 */
[----:B------:R-:W-:Y:S02]  /*a4610*/  LEA.HI.X.SX32 R21, R3, R2, 0x1, P6 ;  /* 0x0000000203157211 */ /* 0x000fe400030f0eff */
[----:B------:R-:W-:-:S03]  /*a4620*/  LEA R10, P3, R11, R0, 0x1 ;  /* 0x000000000b0a7211 */ /* 0x000fc600078608ff */
[----:B------:R0:W-:Y:S01]  /*a4630*/  @P4 STG.E.U16 [R20.64], R24 ;  /* 0x0000001814004986 */ /* 0x0001e2000c101508 */
[----:B------:R-:W-:Y:S02]  /*a4640*/  LEA.HI.X.SX32 R11, R11, R2, 0x1, P3 ;  /* 0x000000020b0b7211 */ /* 0x000fe400018f0eff */
[----:B------:R-:W-:Y:S02]  /*a4650*/  ISETP.LT.AND P4, PT, R26, c[0x0][0x17c], !P0 ;  /* 0x00005f001a007a0c */ /* 0x000fe40004781270 */
[C---:B------:R-:W-:Y:S01]  /*a4660*/  ISETP.LT.AND P3, PT, R15.reuse, c[0x0][0x17c], !P0 ;  /* 0x00005f000f007a0c */ /* 0x040fe20004761270 */
[----:B----4-:R1:W-:Y:S01]  /*a4670*/  @P1 STG.E.U16 [R10.64], R13 ;  /* 0x0000000d0a001986 */ /* 0x0103e2000c101508 */
[----:B0-----:R-:W-:Y:S01]  /*a4680*/  IMAD R21, R15, c[0x0][0x198], RZ ;  /* 0x000066000f157a24 */ /* 0x001fe200078e02ff */
[----:B------:R-:W-:Y:S02]  /*a4690*/  PRMT R29, R25, 0x7632, R29 ;  /* 0x00007632191d7816 */ /* 0x000fe4000000001d */
[----:B------:R-:W4:Y:S01]  /*a46a0*/  LDL.LU R15, [R1+0xbc] ;  /* 0x0000bc00010f7983 */ /* 0x000f220000300800 */
[C---:B---3--:R-:W-:Y:S01]  /*a46b0*/  IMAD R3, R28.reuse, c[0x0][0x198], RZ ;  /* 0x000066001c037a24 */ /* 0x048fe200078e02ff */
[----:B------:R-:W-:Y:S01]  /*a46c0*/  ISETP.LT.AND P5, PT, R28, c[0x0][0x17c], !P0 ;  /* 0x00005f001c007a0c */ /* 0x000fe200047a1270 */
[----:B------:R-:W-:-:S03]  /*a46d0*/  IMAD R28, R26, c[0x0][0x198], RZ ;  /* 0x000066001a1c7a24 */ /* 0x000fc600078e02ff */
[CC--:B------:R-:W-:Y:S02]  /*a46e0*/  LEA R8, P6, R3.reuse, R0.reuse, 0x1 ;  /* 0x0000000003087211 */ /* 0x0c0fe400078c08ff */
[C---:B-1----:R-:W-:Y:S02]  /*a46f0*/  LEA R10, P1, R28.reuse, R0, 0x1 ;  /* 0x000000001c0a7211 */ /* 0x042fe400078208ff */
[----:B------:R-:W-:Y:S02]  /*a4700*/  LEA.HI.X.SX32 R9, R3, R2, 0x1, P6 ;  /* 0x0000000203097211 */ /* 0x000fe400030f0eff */
[----:B------:R-:W-:Y:S02]  /*a4710*/  LEA R20, P6, R21, R0, 0x1 ;  /* 0x0000000015147211 */ /* 0x000fe400078c08ff */
[----:B------:R-:W-:Y:S02]  /*a4720*/  LEA.HI.X.SX32 R11, R28, R2, 0x1, P1 ;  /* 0x000000021c0b7211 */ /* 0x000fe400008f0eff */
[----:B------:R-:W-:-:S02]  /*a4730*/  PRMT R3, R24, 0x7632, R3 ;  /* 0x0000763218037816 */ /* 0x000fc40000000003 */
[----:B------:R-:W-:Y:S01]  /*a4740*/  LEA.HI.X.SX32 R21, R21, R2, 0x1, P6 ;  /* 0x0000000215157211 */ /* 0x000fe200030f0eff */
[----:B------:R-:W-:Y:S01]  /*a4750*/  @P5 STG.E.U16 [R8.64], R22 ;  /* 0x0000001608005986 */ /* 0x000fe2000c101508 */
[----:B-----5:R-:W-:-:S03]  /*a4760*/  ISETP.LT.AND P1, PT, R12, c[0x0][0x17c], !P0 ;  /* 0x00005f000c007a0c */ /* 0x020fc60004721270 */
[----:B------:R-:W3:Y:S04]  /*a4770*/  LDL.LU R24, [R1+0x160] ;  /* 0x0001600001187983 */ /* 0x000ee80000300800 */
[----:B------:R0:W-:Y:S01]  /*a4780*/  @P4 STG.E.U16 [R10.64], R29 ;  /* 0x0000001d0a004986 */ /* 0x0001e2000c101508 */
[----:B------:R-:W-:-:S03]  /*a4790*/  ISETP.LT.AND P4, PT, R27, c[0x0][0x17c], !P0 ;  /* 0x00005f001b007a0c */ /* 0x000fc60004781270 */
[----:B------:R-:W5:Y:S04]  /*a47a0*/  LDL.LU R25, [R1+0x188] ;  /* 0x0001880001197983 */ /* 0x000f680000300800 */
[----:B------:R1:W-:Y:S01]  /*a47b0*/  @P3 STG.E.U16 [R20.64], R3 ;  /* 0x0000000314003986 */ /* 0x0003e2000c101508 */
[----:B--2---:R-:W-:-:S03]  /*a47c0*/  ISETP.LT.AND P3, PT, R14, c[0x0][0x17c], !P0 ;  /* 0x00005f000e007a0c */ /* 0x004fc60004761270 */
[----:B------:R-:W2:Y:S01]  /*a47d0*/  LDL.LU R26, [R1+0xac] ;  /* 0x0000ac00011a7983 */ /* 0x000ea20000300800 */
[----:B0-----:R-:W-:Y:S01]  /*a47e0*/  IMAD R11, R14, c[0x0][0x198], RZ ;  /* 0x000066000e0b7a24 */ /* 0x001fe200078e02ff */
[----:B------:R-:W-:Y:S02]  /*a47f0*/  PRMT R29, R13, 0x7632, R29 ;  /* 0x000076320d1d7816 */ /* 0x000fe4000000001d */
[----:B------:R-:W-:Y:S01]  /*a4800*/  PRMT R28, R22, 0x7632, R28 ;  /* 0x00007632161c7816 */ /* 0x000fe2000000001c */
[----:B-1----:R-:W-:Y:S02]  /*a4810*/  IMAD R3, R27, c[0x0][0x198], RZ ;  /* 0x000066001b037a24 */ /* 0x002fe400078e02ff */
[----:B------:R-:W2:Y:S01]  /*a4820*/  LDL.LU R27, [R1+0x168] ;  /* 0x00016800011b7983 */ /* 0x000ea20000300800 */
[----:B------:R-:W-:-:S03]  /*a4830*/  IMAD R21, R12, c[0x0][0x198], RZ ;  /* 0x000066000c157a24 */ /* 0x000fc600078e02ff */
[----:B------:R-:W5:Y:S01]  /*a4840*/  LDL.LU R12, [R1+0xcc] ;  /* 0x0000cc00010c7983 */ /* 0x000f620000300800 */
[----:B------:R-:W-:-:S03]  /*a4850*/  LEA R8, P5, R3, R0, 0x1 ;  /* 0x0000000003087211 */ /* 0x000fc600078a08ff */
[----:B------:R-:W5:Y:S04]  /*a4860*/  LDL.LU R14, [R1+0x16c] ;  /* 0x00016c00010e7983 */ /* 0x000f680000300800 */
[----:B------:R-:W5:Y:S04]  /*a4870*/  LDL.LU R13, [R1+0x170] ;  /* 0x00017000010d7983 */ /* 0x000f680000300800 */
[----:B------:R-:W5:Y:S01]  /*a4880*/  LDL.LU R22, [R1+0x158] ;  /* 0x0001580001167983 */ /* 0x000f620000300800 */
[----:B------:R-:W-:-:S05]  /*a4890*/  LEA.HI.X.SX32 R9, R3, R2, 0x1, P5 ;  /* 0x0000000203097211 */ /* 0x000fca00028f0eff */
[----:B------:R0:W-:Y:S04]  /*a48a0*/  @P4 STG.E.U16 [R8.64], R29 ;  /* 0x0000001d08004986 */ /* 0x0001e8000c101508 */
[----:B0-----:R-:W5:Y:S01]  /*a48b0*/  LDL.LU R29, [R1+0x164] ;  /* 0x00016400011d7983 */ /* 0x001f620000300800 */
[----:B------:R-:W-:-:S04]  /*a48c0*/  LEA R10, P6, R11, R0, 0x1 ;  /* 0x000000000b0a7211 */ /* 0x000fc800078c08ff */
[----:B------:R-:W-:Y:S02]  /*a48d0*/  LEA.HI.X.SX32 R11, R11, R2, 0x1, P6 ;  /* 0x000000020b0b7211 */ /* 0x000fe400030f0eff */
[----:B------:R-:W-:-:S03]  /*a48e0*/  LEA R20, P5, R21, R0, 0x1 ;  /* 0x0000000015147211 */ /* 0x000fc600078a08ff */
[----:B------:R0:W-:Y:S01]  /*a48f0*/  @P3 STG.E.U16 [R10.64], R28 ;  /* 0x0000001c0a003986 */ /* 0x0001e2000c101508 */
[----:B------:R-:W-:-:S05]  /*a4900*/  LEA.HI.X.SX32 R21, R21, R2, 0x1, P5 ;  /* 0x0000000215157211 */ /* 0x000fca00028f0eff */
[----:B----4-:R1:W-:Y:S01]  /*a4910*/  @P1 STG.E.U16 [R20.64], R15 ;  /* 0x0000000f14001986 */ /* 0x0103e2000c101508 */
[C---:B---3--:R-:W-:Y:S01]  /*a4920*/  ISETP.LT.AND P3, PT, R24.reuse, c[0x0][0x17c], !P0 ;  /* 0x00005f0018007a0c */ /* 0x048fe20004761270 */
[----:B------:R-:W-:Y:S02]  /*a4930*/  IMAD R3, R24, c[0x0][0x198], RZ ;  /* 0x0000660018037a24 */ /* 0x000fe400078e02ff */
[----:B------:R-:W3:Y:S03]  /*a4940*/  LDL.LU R24, [R1+0x174] ;  /* 0x0001740001187983 */ /* 0x000ee60000300800 */
[----:B0-----:R-:W-:-:S04]  /*a4950*/  LEA R10, P5, R3, R0, 0x1 ;  /* 0x00000000030a7211 */ /* 0x001fc800078a08ff */
[----:B------:R-:W-:Y:S01]  /*a4960*/  LEA.HI.X.SX32 R11, R3, R2, 0x1, P5 ;  /* 0x00000002030b7211 */ /* 0x000fe200028f0eff */
[----:B--2---:R-:W-:Y:S01]  /*a4970*/  IMAD R3, R27, c[0x0][0x198], RZ ;  /* 0x000066001b037a24 */ /* 0x004fe200078e02ff */
[C---:B-----5:R-:W-:Y:S01]  /*a4980*/  ISETP.LT.AND P6, PT, R22.reuse, c[0x0][0x17c], !P0 ;  /* 0x00005f0016007a0c */ /* 0x060fe200047c1270 */
[----:B------:R-:W-:-:S05]  /*a4990*/  IMAD R22, R22, c[0x0][0x198], RZ ;  /* 0x0000660016167a24 */ /* 0x000fca00078e02ff */
[----:B------:R-:W-:-:S04]  /*a49a0*/  LEA R8, P4, R22, R0, 0x1 ;  /* 0x0000000016087211 */ /* 0x000fc800078808ff */
[----:B------:R-:W-:Y:S02]  /*a49b0*/  LEA.HI.X.SX32 R9, R22, R2, 0x1, P4 ;  /* 0x0000000216097211 */ /* 0x000fe400020f0eff */
[----:B------:R-:W-:Y:S02]  /*a49c0*/  ISETP.LT.AND P4, PT, R25, c[0x0][0x17c], !P0 ;  /* 0x00005f0019007a0c */ /* 0x000fe40004781270 */
[----:B------:R-:W2:Y:S01]  /*a49d0*/  LDL.LU R25, [R1+0x178] ;  /* 0x0001780001197983 */ /* 0x000ea20000300800 */
[C---:B-1----:R-:W-:Y:S01]  /*a49e0*/  IMAD R20, R29.reuse, c[0x0][0x198], RZ ;  /* 0x000066001d147a24 */ /* 0x042fe200078e02ff */
[----:B------:R-:W-:Y:S02]  /*a49f0*/  ISETP.LT.AND P1, PT, R29, c[0x0][0x17c], !P0 ;  /* 0x00005f001d007a0c */ /* 0x000fe40004721270 */
[----:B------:R0:W-:Y:S04]  /*a4a00*/  @P6 STG.E.U16 [R8.64], R26 ;  /* 0x0000001a08006986 */ /* 0x0001e8000c101508 */
[----:B------:R1:W-:Y:S01]  /*a4a10*/  @P3 STG.E.U16 [R10.64], R12 ;  /* 0x0000000c0a003986 */ /* 0x0003e2000c101508 */
[----:B0-----:R-:W-:-:S04]  /*a4a20*/  LEA R8, P6, R20, R0, 0x1 ;  /* 0x0000000014087211 */ /* 0x001fc800078c08ff */
[----:B------:R-:W-:Y:S02]  /*a4a30*/  LEA.HI.X.SX32 R9, R20, R2, 0x1, P6 ;  /* 0x0000000214097211 */ /* 0x000fe400030f0eff */
[C---:B-1----:R-:W-:Y:S02]  /*a4a40*/  LEA R10, P6, R3.reuse, R0, 0x1 ;  /* 0x00000000030a7211 */ /* 0x042fe400078c08ff */
[C---:B------:R-:W-:Y:S01]  /*a4a50*/  ISETP.LT.AND P3, PT, R14.reuse, c[0x0][0x17c], !P0 ;  /* 0x00005f000e007a0c */ /* 0x040fe20004761270 */
[----:B------:R0:W-:Y:S01]  /*a4a60*/  @P1 STG.E.U16 [R8.64], R23 ;  /* 0x0000001708001986 */ /* 0x0001e2000c101508 */
[----:B------:R-:W-:Y:S01]  /*a4a70*/  LEA.HI.X.SX32 R11, R3, R2, 0x1, P6 ;  /* 0x00000002030b7211 */ /* 0x000fe200030f0eff */
[C---:B------:R-:W-:Y:S01]  /*a4a80*/  IMAD R3, R13.reuse, c[0x0][0x198], RZ ;  /* 0x000066000d037a24 */ /* 0x040fe200078e02ff */
[----:B------:R-:W-:Y:S02]  /*a4a90*/  ISETP.LT.AND P6, PT, R13, c[0x0][0x17c], !P0 ;  /* 0x00005f000d007a0c */ /* 0x000fe400047c1270 */
[----:B------:R-:W4:Y:S01]  /*a4aa0*/  LDL.LU R13, [R1+0x194] ;  /* 0x00019400010d7983 */ /* 0x000f220000300800 */
[----:B------:R-:W-:Y:S01]  /*a4ab0*/  PRMT R20, R15, 0x7632, R20 ;  /* 0x000076320f147816 */ /* 0x000fe20000000014 */
[----:B0-----:R-:W-:-:S02]  /*a4ac0*/  IMAD R9, R14, c[0x0][0x198], RZ ;  /* 0x000066000e097a24 */ /* 0x001fc400078e02ff */
[----:B------:R-:W5:Y:S04]  /*a4ad0*/  LDL.LU R14, [R1+0xe0] ;  /* 0x0000e000010e7983 */ /* 0x000f680000300800 */
[----:B------:R-:W5:Y:S01]  /*a4ae0*/  LDL.LU R15, [R1+0x19c] ;  /* 0x00019c00010f7983 */ /* 0x000f620000300800 */
[----:B------:R-:W-:Y:S02]  /*a4af0*/  ISETP.LT.AND P5, PT, R27, c[0x0][0x17c], !P0 ;  /* 0x00005f001b007a0c */ /* 0x000fe400047a1270 */
[C---:B------:R-:W-:Y:S02]  /*a4b00*/  LEA R8, P1, R9.reuse, R0, 0x1 ;  /* 0x0000000009087211 */ /* 0x040fe400078208ff */
[----:B------:R-:W-:Y:S02]  /*a4b10*/  PRMT R22, R12, 0x7632, R22 ;  /* 0x000076320c167816 */ /* 0x000fe40000000016 */
[----:B------:R-:W-:Y:S01]  /*a4b20*/  LEA.HI.X.SX32 R9, R9, R2, 0x1, P1 ;  /* 0x0000000209097211 */ /* 0x000fe200008f0eff */
[----:B------:R-:W5:Y:S01]  /*a4b30*/  LDL.LU R12, [R1+0xd0] ;  /* 0x0000d000010c7983 */ /* 0x000f620000300800 */
[----:B------:R-:W-:-:S03]  /*a4b40*/  PRMT R21, R26, 0x7632, R21 ;  /* 0x000076321a157816 */ /* 0x000fc60000000015 */
[----:B------:R-:W5:Y:S04]  /*a4b50*/  LDL.LU R29, [R1+0x1a0] ;  /* 0x0001a000011d7983 */ /* 0x000f680000300800 */
[----:B------:R0:W-:Y:S04]  /*a4b60*/  @P5 STG.E.U16 [R10.64], R20 ;  /* 0x000000140a005986 */ /* 0x0001e8000c101508 */
[----:B------:R-:W5:Y:S04]  /*a4b70*/  LDL.LU R27, [R1+0x1a4] ;  /* 0x0001a400011b7983 */ /* 0x000f680000300800 */
[----:B------:R-:W5:Y:S04]  /*a4b80*/  LDL.LU R26, [R1+0xf0] ;  /* 0x0000f000011a7983 */ /* 0x000f680000300800 */
[----:B------:R1:W-:Y:S01]  /*a4b90*/  @P3 STG.E.U16 [R8.64], R21 ;  /* 0x0000001508003986 */ /* 0x0003e2000c101508 */
[----:B0-----:R-:W-:-:S04]  /*a4ba0*/  LEA R10, P5, R3, R0, 0x1 ;  /* 0x00000000030a7211 */ /* 0x001fc800078a08ff */
[----:B------:R-:W-:Y:S02]  /*a4bb0*/  LEA.HI.X.SX32 R11, R3, R2, 0x1, P5 ;  /* 0x00000002030b7211 */ /* 0x000fe400028f0eff */
[----:B------:R-:W-:-:S03]  /*a4bc0*/  PRMT R23, R23, 0x7632, R23 ;  /* 0x0000763217177816 */ /* 0x000fc60000000017 */
[----:B------:R0:W-:Y:S01]  /*a4bd0*/  @P6 STG.E.U16 [R10.64], R22 ;  /* 0x000000160a006986 */ /* 0x0001e2000c101508 */
[C---:B---3--:R-:W-:Y:S01]  /*a4be0*/  ISETP.LT.AND P1, PT, R24.reuse, c[0x0][0x17c], !P0 ;  /* 0x00005f0018007a0c */ /* 0x048fe20004721270 */
[----:B------:R-:W-:Y:S02]  /*a4bf0*/  IMAD R20, R24, c[0x0][0x198], RZ ;  /* 0x0000660018147a24 */ /* 0x000fe400078e02ff */
[----:B------:R-:W3:Y:S04]  /*a4c00*/  LDL.LU R24, [R1] ;  /* 0x0000000001187983 */ /* 0x000ee80000300800 */
[----:B-1----:R-:W3:Y:S01]  /*a4c10*/  LDL.LU R21, [R1+0x190] ;  /* 0x0001900001157983 */ /* 0x002ee20000300800 */
[----:B------:R-:W-:-:S04]  /*a4c20*/  LEA R8, P3, R20, R0, 0x1 ;  /* 0x0000000014087211 */ /* 0x000fc800078608ff */
[----:B------:R-:W-:-:S05]  /*a4c30*/  LEA.HI.X.SX32 R9, R20, R2, 0x1, P3 ;  /* 0x0000000214097211 */ /* 0x000fca00018f0eff */
[----:B------:R1:W-:Y:S01]  /*a4c40*/  @P1 STG.E.U16 [R8.64], R23 ;  /* 0x0000001708001986 */ /* 0x0003e2000c101508 */
[C---:B--2---:R-:W-:Y:S01]  /*a4c50*/  IMAD R3, R25.reuse, c[0x0][0x198], RZ ;  /* 0x0000660019037a24 */ /* 0x044fe200078e02ff */
[----:B------:R-:W-:Y:S02]  /*a4c60*/  ISETP.LT.AND P5, PT, R25, c[0x0][0x17c], !P0 ;  /* 0x00005f0019007a0c */ /* 0x000fe400047a1270 */
[----:B------:R-:W2:Y:S02]  /*a4c70*/  LDL.LU R25, [R1+0x1a8] ;  /* 0x0001a80001197983 */ /* 0x000ea40000300800 */
[----:B0-----:R-:W-:-:S04]  /*a4c80*/  LEA R10, P6, R3, R0, 0x1 ;  /* 0x00000000030a7211 */ /* 0x001fc800078c08ff */
[----:B------:R-:W-:Y:S02]  /*a4c90*/  LEA.HI.X.SX32 R11, R3, R2, 0x1, P6 ;  /* 0x00000002030b7211 */ /* 0x000fe400030f0eff */
[----:B----4-:R-:W-:Y:S02]  /*a4ca0*/  ISETP.LT.AND P1, PT, R13, c[0x0][0x17c], !P0 ;  /* 0x00005f000d007a0c */ /* 0x010fe40004721270 */
[----:B------:R-:W4:Y:S04]  /*a4cb0*/  LDL.LU R13, [R1+0x1b0] ;  /* 0x0001b000010d7983 */ /* 0x000f280000300800 */
[----:B-----5:R0:W-:Y:S01]  /*a4cc0*/  @P5 STG.E.U16 [R10.64], R14 ;  /* 0x0000000e0a005986 */ /* 0x0201e2000c101508 */
[----:B------:R-:W-:-:S03]  /*a4cd0*/  ISETP.LT.AND P5, PT, R15, c[0x0][0x17c], !P0 ;  /* 0x00005f000f007a0c */ /* 0x000fc600047a1270 */
[----:B------:R-:W5:Y:S01]  /*a4ce0*/  LDL.LU R15, [R1+0x1b4] ;  /* 0x0001b400010f7983 */ /* 0x000f620000300800 */
[----:B------:R-:W-:-:S03]  /*a4cf0*/  IMAD.MOV.U32 R28, RZ, RZ, c[0x0][0x198] ;  /* 0x00006600ff1c7624 */ /* 0x000fc600078e00ff */
[----:B-1----:R-:W5:Y:S01]  /*a4d00*/  LDL.LU R23, [R1+0x1c0] ;  /* 0x0001c00001177983 */ /* 0x002f620000300800 */
[----:B------:R-:W-:-:S04]  /*a4d10*/  IMAD R20, R28, 0x4, R3 ;  /* 0x000000041c147824 */ /* 0x000fc800078e0203 */
[----:B------:R-:W-:Y:S01]  /*a4d20*/  IMAD R3, R28, 0x4, R20 ;  /* 0x000000041c037824 */ /* 0x000fe200078e0214 */
[----:B------:R-:W-:-:S03]  /*a4d30*/  LEA R8, P6, R20, R0, 0x1 ;  /* 0x0000000014087211 */ /* 0x000fc600078c08ff */
[----:B0-----:R-:W-:Y:S01]  /*a4d40*/  IMAD R10, R28, 0x4, R3 ;  /* 0x000000041c0a7824 */ /* 0x001fe200078e0203 */
[----:B------:R-:W-:Y:S02]  /*a4d50*/  LEA.HI.X.SX32 R9, R20, R2, 0x1, P6 ;  /* 0x0000000214097211 */ /* 0x000fe400030f0eff */
[----:B------:R-:W-:-:S03]  /*a4d60*/  LEA R20, P6, R3, R0, 0x1 ;  /* 0x0000000003147211 */ /* 0x000fc600078c08ff */
[----:B------:R0:W-:Y:S01]  /*a4d70*/  @P2 STG.E.U16 [R8.64], R12 ;  /* 0x0000000c08002986 */ /* 0x0001e2000c101508 */
[----:B------:R-:W-:Y:S02]  /*a4d80*/  ISETP.LT.AND P2, PT, R29, c[0x0][0x17c], !P0 ;  /* 0x00005f001d007a0c */ /* 0x000fe40004741270 */
[----:B------:R-:W-:Y:S02]  /*a4d90*/  PRMT R11, R14, 0x7632, R11 ;  /* 0x000076320e0b7816 */ /* 0x000fe4000000000b */
[----:B------:R-:W-:Y:S02]  /*a4da0*/  PRMT R22, R12, 0x7632, R22 ;  /* 0x000076320c167816 */ /* 0x000fe40000000016 */
[----:B---3--:R-:W-:Y:S02]  /*a4db0*/  ISETP.LT.AND P3, PT, R21, c[0x0][0x17c], !P0 ;  /* 0x00005f0015007a0c */ /* 0x008fe40004761270 */
[----:B------:R-:W-:Y:S01]  /*a4dc0*/  LEA.HI.X.SX32 R21, R3, R2, 0x1, P6 ;  /* 0x0000000203157211 */ /* 0x000fe200030f0eff */
[----:B------:R-:W-:Y:S01]  /*a4dd0*/  IMAD R3, R28, 0x4, R10 ;  /* 0x000000041c037824 */ /* 0x000fe200078e020a */
[----:B0-----:R-:W-:-:S03]  /*a4de0*/  LEA R8, P6, R10, R0, 0x1 ;  /* 0x000000000a087211 */ /* 0x001fc600078c08ff */
[----:B------:R0:W-:Y:S01]  /*a4df0*/  @P4 STG.E.U16 [R20.64], R26 ;  /* 0x0000001a14004986 */ /* 0x0001e2000c101508 */
[----:B------:R-:W-:Y:S01]  /*a4e00*/  LEA.HI.X.SX32 R9, R10, R2, 0x1, P6 ;  /* 0x000000020a097211 */ /* 0x000fe200030f0eff */
[----:B------:R-:W-:-:S04]  /*a4e10*/  IMAD R10, R28, 0x4, R3 ;  /* 0x000000041c0a7824 */ /* 0x000fc800078e0203 */
[----:B------:R1:W-:Y:S01]  /*a4e20*/  @P3 STG.E.U16 [R8.64], R24 ;  /* 0x0000001808003986 */ /* 0x0003e2000c101508 */
[----:B0-----:R-:W-:-:S04]  /*a4e30*/  LEA R20, P6, R3, R0, 0x1 ;  /* 0x0000000003147211 */ /* 0x001fc800078c08ff */
[----:B------:R-:W-:Y:S01]  /*a4e40*/  LEA.HI.X.SX32 R21, R3, R2, 0x1, P6 ;  /* 0x0000000203157211 */ /* 0x000fe200030f0eff */
[----:B------:R-:W-:Y:S01]  /*a4e50*/  IMAD R3, R28, 0x4, R10 ;  /* 0x000000041c037824 */ /* 0x000fe200078e020a */
[C---:B-1----:R-:W-:Y:S02]  /*a4e60*/  LEA R8, P6, R10.reuse, R0, 0x1 ;  /* 0x000000000a087211 */ /* 0x042fe400078c08ff */
[----:B------:R-:W-:Y:S02]  /*a4e70*/  ISETP.LT.AND P4, PT, R27, c[0x0][0x17c], !P0 ;  /* 0x00005f001b007a0c */ /* 0x000fe40004781270 */
[----:B------:R-:W-:Y:S01]  /*a4e80*/  LEA.HI.X.SX32 R9, R10, R2, 0x1, P6 ;  /* 0x000000020a097211 */ /* 0x000fe200030f0eff */
[----:B------:R-:W3:Y:S01]  /*a4e90*/  LDL.LU R27, [R1+0xe4] ;  /* 0x0000e400011b7983 */ /* 0x000ee20000300800 */
[----:B------:R-:W-:-:S03]  /*a4ea0*/  LEA R10, P6, R3, R0, 0x1 ;  /* 0x00000000030a7211 */ /* 0x000fc600078c08ff */
[----:B------:R-:W3:Y:S04]  /*a4eb0*/  LDL.LU R12, [R1+0x1c4] ;  /* 0x0001c400010c7983 */ /* 0x000ee80000300800 */
[----:B------:R0:W-:Y:S04]  /*a4ec0*/  @P1 STG.E.U16 [R20.64], R11 ;  /* 0x0000000b14001986 */ /* 0x0001e8000c101508 */
[----:B------:R-:W-:Y:S01]  /*a4ed0*/  @P5 STG.E.U16 [R8.64], R22 ;  /* 0x0000001608005986 */ /* 0x000fe2000c101508 */
[----:B--2---:R-:W-:-:S03]  /*a4ee0*/  ISETP.LT.AND P3, PT, R25, c[0x0][0x17c], !P0 ;  /* 0x00005f0019007a0c */ /* 0x004fc60004761270 */
[----:B------:R-:W2:Y:S01]  /*a4ef0*/  LDL.LU R25, [R1+0xd4] ;  /* 0x0000d40001197983 */ /* 0x000ea20000300800 */
[----:B0-----:R-:W-:Y:S02]  /*a4f00*/  LEA.HI.X.SX32 R11, R3, R2, 0x1, P6 ;  /* 0x00000002030b7211 */ /* 0x001fe400030f0eff */
[----:B------:R-:W-:Y:S01]  /*a4f10*/  PRMT R20, R26, 0x7632, R20 ;  /* 0x000076321a147816 */ /* 0x000fe20000000014 */
[----:B------:R-:W2:Y:S04]  /*a4f20*/  LDL.LU R14, [R1+0x1c8] ;  /* 0x0001c800010e7983 */ /* 0x000ea80000300800 */
[----:B------:R0:W-:Y:S01]  /*a4f30*/  @P2 STG.E.U16 [R10.64], R20 ;  /* 0x000000140a002986 */ /* 0x0001e2000c101508 */
[----:B----4-:R-:W-:-:S03]  /*a4f40*/  ISETP.LT.AND P1, PT, R13, c[0x0][0x17c], !P0 ;  /* 0x00005f000d007a0c */ /* 0x010fc60004721270 */
[----:B------:R-:W4:Y:S04]  /*a4f50*/  LDL.LU R13, [R1+0xf4] ;  /* 0x0000f400010d7983 */ /* 0x000f280000300800 */
[----:B------:R-:W2:Y:S01]  /*a4f60*/  LDL.LU R29, [R1+0x1cc] ;  /* 0x0001cc00011d7983 */ /* 0x000ea20000300800 */
[----:B-----5:R-:W-:-:S03]  /*a4f70*/  ISETP.LT.AND P5, PT, R15, c[0x0][0x17c], !P0 ;  /* 0x00005f000f007a0c */ /* 0x020fc600047a1270 */
[----:B------:R-:W5:Y:S04]  /*a4f80*/  LDL.LU R15, [R1+0x1d0] ;  /* 0x0001d000010f7983 */ /* 0x000f680000300800 */
[----:B------:R-:W2:Y:S04]  /*a4f90*/  LDL.LU R26, [R1+0x4] ;  /* 0x00000400011a7983 */ /* 0x000ea80000300800 */
[----:B0-----:R-:W2:Y:S01]  /*a4fa0*/  LDL.LU R20, [R1+0x1bc] ;  /* 0x0001bc0001147983 */ /* 0x001ea20000300800 */
[----:B------:R-:W-:-:S04]  /*a4fb0*/  IMAD R9, R28, 0x4, R3 ;  /* 0x000000041c097824 */ /* 0x000fc800078e0203 */
[----:B------:R-:W-:Y:S01]  /*a4fc0*/  IMAD R3, R28, 0x4, R9 ;  /* 0x000000041c037824 */ /* 0x000fe200078e0209 */
[C---:B------:R-:W-:Y:S02]  /*a4fd0*/  LEA R8, P6, R9.reuse, R0, 0x1 ;  /* 0x0000000009087211 */ /* 0x040fe400078c08ff */
[----:B------:R-:W-:Y:S02]  /*a4fe0*/  PRMT R21, R24, 0x7632, R21 ;  /* 0x0000763218157816 */ /* 0x000fe40000000015 */
[----:B------:R-:W-:Y:S01]  /*a4ff0*/  LEA.HI.X.SX32 R9, R9, R2, 0x1, P6 ;  /* 0x0000000209097211 */ /* 0x000fe200030f0eff */
[----:B------:R-:W4:Y:S01]  /*a5000*/  LDL.LU R24, [R1+0x30e0] ;  /* 0x0030e00001187983 */ /* 0x000f220000300800 */
[----:B------:R-:W-:-:S03]  /*a5010*/  LEA R10, P6, R3, R0, 0x1 ;  /* 0x00000000030a7211 */ /* 0x000fc600078c08ff */
[----:B------:R0:W-:Y:S01]  /*a5020*/  @P4 STG.E.U16 [R8.64], R21 ;  /* 0x0000001508004986 */ /* 0x0001e2000c101508 */
[----:B------:R-:W-:Y:S02]  /*a5030*/  LEA.HI.X.SX32 R11, R3, R2, 0x1, P6 ;  /* 0x00000002030b7211 */ /* 0x000fe400030f0eff */
[----:B------:R-:W-:-:S03]  /*a5040*/  ISETP.LT.AND P4, PT, R23, c[0x0][0x17c], !P0 ;  /* 0x00005f0017007a0c */ /* 0x000fc60004781270 */
[----:B---3--:R1:W-:Y:S01]  /*a5050*/  @P3 STG.E.U16 [R10.64], R27 ;  /* 0x0000001b0a003986 */ /* 0x0083e2000c101508 */
[----:B------:R-:W-:-:S03]  /*a5060*/  ISETP.LT.AND P3, PT, R12, c[0x0][0x17c], !P0 ;  /* 0x00005f000c007a0c */ /* 0x000fc60004761270 */
[----:B------:R-:W3:Y:S01]  /*a5070*/  LDL.LU R12, [R1+0x1d4] ;  /* 0x0001d400010c7983 */ /* 0x000ee20000300800 */
[----:B0-----:R-:W-:Y:S02]  /*a5080*/  PRMT R21, R27, 0x7632, R21 ;  /* 0x000076321b157816 */ /* 0x001fe40000000015 */
[----:B--2---:R-:W-:Y:S01]  /*a5090*/  ISETP.LT.AND P2, PT, R20, c[0x0][0x17c], !P0 ;  /* 0x00005f0014007a0c */ /* 0x004fe20004741270 */
[----:B------:R-:W-:-:S04]  /*a50a0*/  IMAD R20, R28, 0x4, R3 ;  /* 0x000000041c147824 */ /* 0x000fc800078e0203 */
[----:B------:R-:W-:Y:S01]  /*a50b0*/  IMAD R3, R28, 0x4, R20 ;  /* 0x000000041c037824 */ /* 0x000fe200078e0214 */
[----:B------:R-:W-:-:S04]  /*a50c0*/  LEA R8, P6, R20, R0, 0x1 ;  /* 0x0000000014087211 */ /* 0x000fc800078c08ff */
[----:B------:R-:W-:Y:S01]  /*a50d0*/  LEA.HI.X.SX32 R9, R20, R2, 0x1, P6 ;  /* 0x0000000214097211 */ /* 0x000fe200030f0eff */
[----:B------:R-:W-:Y:S01]  /*a50e0*/  IMAD R20, R28, 0x4, R3 ;  /* 0x000000041c147824 */ /* 0x000fe200078e0203 */
[----:B-1----:R-:W-:-:S03]  /*a50f0*/  LEA R10, P6, R3, R0, 0x1 ;  /* 0x00000000030a7211 */ /* 0x002fc600078c08ff */
[----:B------:R0:W-:Y:S01]  /*a5100*/  @P1 STG.E.U16 [R8.64], R25 ;  /* 0x0000001908001986 */ /* 0x0001e2000c101508 */
[----:B------:R-:W-:Y:S01]  /*a5110*/  LEA.HI.X.SX32 R11, R3, R2, 0x1, P6 ;  /* 0x00000002030b7211 */ /* 0x000fe200030f0eff */
[----:B------:R-:W-:-:S04]  /*a5120*/  IMAD R3, R28, 0x4, R20 ;  /* 0x000000041c037824 */ /* 0x000fc800078e0214 */
[----:B----4-:R1:W-:Y:S01]  /*a5130*/  @P5 STG.E.U16 [R10.64], R13 ;  /* 0x0000000d0a005986 */ /* 0x0103e2000c101508 */
[----:B0-----:R-:W-:-:S04]  /*a5140*/  LEA R8, P6, R20, R0, 0x1 ;  /* 0x0000000014087211 */ /* 0x001fc800078c08ff */
[----:B------:R-:W-:Y:S01]  /*a5150*/  LEA.HI.X.SX32 R9, R20, R2, 0x1, P6 ;  /* 0x0000000214097211 */ /* 0x000fe200030f0eff */
[----:B------:R-:W-:Y:S01]  /*a5160*/  IMAD R20, R28, 0x4, R3 ;  /* 0x000000041c147824 */ /* 0x000fe200078e0203 */
[C---:B-1----:R-:W-:Y:S02]  /*a5170*/  LEA R10, P6, R3.reuse, R0, 0x1 ;  /* 0x00000000030a7211 */ /* 0x042fe400078c08ff */
[----:B------:R-:W-:Y:S01]  /*a5180*/  ISETP.LT.AND P1, PT, R14, c[0x0][0x17c], !P0 ;  /* 0x00005f000e007a0c */ /* 0x000fe20004721270 */
[----:B------:R0:W-:Y:S01]  /*a5190*/  @P2 STG.E.U16 [R8.64], R26 ;  /* 0x0000001a08002986 */ /* 0x0001e2000c101508 */
[----:B------:R-:W-:Y:S02]  /*a51a0*/  LEA.HI.X.SX32 R11, R3, R2, 0x1, P6 ;  /* 0x00000002030b7211 */ /* 0x000fe400030f0eff */
[----:B-----5:R-:W-:Y:S01]  /*a51b0*/  ISETP.LT.AND P2, PT, R15, c[0x0][0x17c], !P0 ;  /* 0x00005f000f007a0c */ /* 0x020fe20004741270 */
[----:B------:R-:W2:Y:S01]  /*a51c0*/  LDL.LU R14, [R1+0x1d8] ;  /* 0x0001d800010e7983 */ /* 0x000ea20000300800 */
[----:B------:R-:W-:-:S03]  /*a51d0*/  ISETP.LT.AND P5, PT, R29, c[0x0][0x17c], !P0 ;  /* 0x00005f001d007a0c */ /* 0x000fc600047a1270 */
[----:B------:R-:W4:Y:S01]  /*a51e0*/  LDL.LU R15, [R1+0x1e0] ;  /* 0x0001e000010f7983 */ /* 0x000f220000300800 */
[----:B0-----:R-:W-:-:S03]  /*a51f0*/  LEA R8, P6, R20, R0, 0x1 ;  /* 0x0000000014087211 */ /* 0x001fc600078c08ff */
[----:B------:R-:W5:Y:S01]  /*a5200*/  LDL.LU R29, [R1+0xe8] ;  /* 0x0000e800011d7983 */ /* 0x000f620000300800 */
[----:B------:R-:W-:Y:S01]  /*a5210*/  IMAD R3, R28, 0x4, R20 ;  /* 0x000000041c037824 */ /* 0x000fe200078e0214 */
[----:B------:R-:W-:Y:S02]  /*a5220*/  LEA.HI.X.SX32 R9, R20, R2, 0x1, P6 ;  /* 0x0000000214097211 */ /* 0x000fe400030f0eff */
[----:B------:R-:W4:Y:S04]  /*a5230*/  LDL.LU R23, [R1+0xd8] ;  /* 0x0000d80001177983 */ /* 0x000f280000300800 */
[----:B------:R-:W4:Y:S04]  /*a5240*/  LDL.LU R27, [R1+0xf8] ;  /* 0x0000f800011b7983 */ /* 0x000f280000300800 */
[----:B------:R-:W4:Y:S04]  /*a5250*/  LDL.LU R20, [R1+0x180] ;  /* 0x0001800001147983 */ /* 0x000f280000300800 */
[----:B------:R0:W-:Y:S02]  /*a5260*/  @P4 STG.E.U16 [R10.64], R21 ;  /* 0x000000150a004986 */ /* 0x0001e4000c101508 */
[----:B0-----:R-:W-:-:S02]  /*a5270*/  PRMT R11, R25, 0x7632, R11 ;  /* 0x00007632190b7816 */ /* 0x001fc4000000000b */
[C---:B------:R-:W-:Y:S01]  /*a5280*/  LEA R10, P6, R3.reuse, R0, 0x1 ;  /* 0x00000000030a7211 */ /* 0x040fe200078c08ff */
[----:B------:R-:W5:Y:S04]  /*a5290*/  LDL.LU R25, [R1+0x30dc] ;  /* 0x0030dc0001197983 */ /* 0x000f680000300800 */
[----:B------:R0:W-:Y:S01]  /*a52a0*/  @P3 STG.E.U16 [R8.64], R11 ;  /* 0x0000000b08003986 */ /* 0x0001e2000c101508 */
[----:B------:R-:W-:Y:S02]  /*a52b0*/  PRMT R21, R26, 0x7632, R21 ;  /* 0x000076321a157816 */ /* 0x000fe40000000015 */
[----:B0-----:R-:W-:Y:S02]  /*a52c0*/  LEA.HI.X.SX32 R11, R3, R2, 0x1, P6 ;  /* 0x00000002030b7211 */ /* 0x001fe400030f0eff */
[----:B------:R-:W-:Y:S01]  /*a52d0*/  PRMT R9, R13, 0x7632, R9 ;  /* 0x000076320d097816 */ /* 0x000fe20000000009 */
[----:B------:R-:W-:Y:S01]  /*a52e0*/  IMAD R3, R28, 0x8, R3 ;  /* 0x000000081c037824 */ /* 0x000fe200078e0203 */
[----:B------:R-:W5:Y:S04]  /*a52f0*/  LDL.LU R13, [R1+0x1f0] ;  /* 0x0001f000010d7983 */ /* 0x000f680000300800 */
[----:B------:R0:W-:Y:S01]  /*a5300*/  @P1 STG.E.U16 [R10.64], R9 ;  /* 0x000000090a001986 */ /* 0x0001e2000c101508 */
[----:B---3--:R-:W-:-:S03]  /*a5310*/  ISETP.LT.AND P3, PT, R12, c[0x0][0x17c], !P0 ;  /* 0x00005f000c007a0c */ /* 0x008fc60004761270 */
[----:B------:R-:W3:Y:S04]  /*a5320*/  LDL.LU R12, [R1+0x8] ;  /* 0x00000800010c7983 */ /* 0x000ee80000300800 */
[----:B------:R-:W3:Y:S01]  /*a5330*/  LDL.LU R26, [R1+0x30d8] ;  /* 0x0030d800011a7983 */ /* 0x000ee20000300800 */
[----:B--2---:R-:W-:-:S03]  /*a5340*/  ISETP.LT.AND P1, PT, R14, c[0x0][0x17c], !P0 ;  /* 0x00005f000e007a0c */ /* 0x004fc60004721270 */
[----:B------:R-:W2:Y:S01]  /*a5350*/  LDL.LU R14, [R1+0x1f4] ;  /* 0x0001f400010e7983 */ /* 0x000ea20000300800 */
[C---:B----4-:R-:W-:Y:S01]  /*a5360*/  ISETP.LT.AND P4, PT, R20.reuse, c[0x0][0x17c], !P0 ;  /* 0x00005f0014007a0c */ /* 0x050fe20004781270 */
[----:B------:R-:W-:-:S05]  /*a5370*/  IMAD R20, R20, c[0x0][0x198], RZ ;  /* 0x0000660014147a24 */ /* 0x000fca00078e02ff */
[----:B------:R-:W-:-:S04]  /*a5380*/  LEA R8, P6, R20, R0, 0x1 ;  /* 0x0000000014087211 */ /* 0x000fc800078c08ff */
[----:B0-----:R-:W-:Y:S01]  /*a5390*/  LEA.HI.X.SX32 R9, R20, R2, 0x1, P6 ;  /* 0x0000000214097211 */ /* 0x001fe200030f0eff */
[----:B------:R-:W-:Y:S01]  /*a53a0*/  IMAD R20, R28, 0x4, R3 ;  /* 0x000000041c147824 */ /* 0x000fe200078e0203 */
[----:B------:R-:W-:-:S03]  /*a53b0*/  LEA R10, P6, R3, R0, 0x1 ;  /* 0x00000000030a7211 */ /* 0x000fc600078c08ff */
[----:B------:R0:W-:Y:S01]  /*a53c0*/  @P4 STG.E.U16 [R8.64], R21 ;  /* 0x0000001508004986 */ /* 0x0001e2000c101508 */
[----:B------:R-:W-:Y:S01]  /*a53d0*/  LEA.HI.X.SX32 R11, R3, R2, 0x1, P6 ;  /* 0x00000002030b7211 */ /* 0x000fe200030f0eff */
[----:B------:R-:W-:Y:S01]  /*a53e0*/  IMAD R3, R28, 0x4, R20 ;  /* 0x000000041c037824 */ /* 0x000fe200078e0214 */
[----:B------:R-:W-:Y:S02]  /*a53f0*/  ISETP.LT.AND P4, PT, R15, c[0x0][0x17c], !P0 ;  /* 0x00005f000f007a0c */ /* 0x000fe40004781270 */
[C---:B0-----:R-:W-:Y:S01]  /*a5400*/  LEA R8, P6, R20.reuse, R0, 0x1 ;  /* 0x0000000014087211 */ /* 0x041fe200078c08ff */
[----:B------:R-:W4:Y:S03]  /*a5410*/  LDL.LU R21, [R1+0x1ec] ;  /* 0x0001ec0001157983 */ /* 0x000f260000300800 */
[----:B------:R-:W-:Y:S01]  /*a5420*/  LEA.HI.X.SX32 R9, R20, R2, 0x1, P6 ;  /* 0x0000000214097211 */ /* 0x000fe200030f0eff */
[----:B------:R-:W2:Y:S04]  /*a5430*/  LDL.LU R15, [R1+0x1f8] ;  /* 0x0001f800010f7983 */ /* 0x000ea80000300800 */
[----:B------:R-:W2:Y:S04]  /*a5440*/  LDL.LU R20, [R1+0x1e4] ;  /* 0x0001e40001147983 */ /* 0x000ea80000300800 */
[----:B-----5:R0:W-:Y:S02]  /*a5450*/  @P5 STG.E.U16 [R10.64], R29 ;  /* 0x0000001d0a005986 */ /* 0x0201e4000c101508 */
[----:B0-----:R-:W-:-:S04]  /*a5460*/  LEA R10, P6, R3, R0, 0x1 ;  /* 0x00000000030a7211 */ /* 0x001fc800078c08ff */
[----:B------:R-:W-:Y:S02]  /*a5470*/  LEA.HI.X.SX32 R11, R3, R2, 0x1, P6 ;  /* 0x00000002030b7211 */ /* 0x000fe400030f0eff */
[----:B--2---:R-:W-:Y:S01]  /*a5480*/  ISETP.LT.AND P5, PT, R20, c[0x0][0x17c], !P0 ;  /* 0x00005f0014007a0c */ /* 0x004fe200047a1270 */
[----:B------:R-:W-:Y:S02]  /*a5490*/  IMAD R20, R28, 0x4, R3 ;  /* 0x000000041c147824 */ /* 0x000fe400078e0203 */
[----:B------:R-:W2:Y:S04]  /*a54a0*/  LDL.LU R3, [R1+0x1e8] ;  /* 0x0001e80001037983 */ /* 0x000ea80000300800 */
[----:B------:R0:W-:Y:S04]  /*a54b0*/  @P2 STG.E.U16 [R8.64], R23 ;  /* 0x0000001708002986 */ /* 0x0001e8000c101508 */
[----:B------:R1:W-:Y:S01]  /*a54c0*/  @P3 STG.E.U16 [R10.64], R27 ;  /* 0x0000001b0a003986 */ /* 0x0003e2000c101508 */
[----:B0-----:R-:W-:-:S04]  /*a54d0*/  LEA R8, P6, R20, R0, 0x1 ;  /* 0x0000000014087211 */ /* 0x001fc800078c08ff */
[----:B------:R-:W-:Y:S02]  /*a54e0*/  LEA.HI.X.SX32 R9, R20, R2, 0x1, P6 ;  /* 0x0000000214097211 */ /* 0x000fe400030f0eff */
[----:B----4-:R-:W-:-:S03]  /*a54f0*/  ISETP.LT.AND P3, PT, R21, c[0x0][0x17c], !P0 ;  /* 0x00005f0015007a0c */ /* 0x010fc60004761270 */
[----:B---3--:R0:W-:Y:S01]  /*a5500*/  @P1 STG.E.U16 [R8.64], R12 ;  /* 0x0000000c08001986 */ /* 0x0081e2000c101508 */
[----:B------:R-:W-:Y:S02]  /*a5510*/  PRMT R22, R27, 0x7632, R22 ;  /* 0x000076321b167816 */ /* 0x000fe40000000016 */
[----:B------:R-:W-:Y:S02]  /*a5520*/  ISETP.LT.AND P1, PT, R13, c[0x0][0x17c], !P0 ;  /* 0x00005f000d007a0c */ /* 0x000fe40004721270 */
[----:B--2---:R-:W-:Y:S01]  /*a5530*/  ISETP.LT.AND P2, PT, R3, c[0x0][0x17c], !P0 ;  /* 0x00005f0003007a0c */ /* 0x004fe20004741270 */
[C-C-:B------:R-:W-:Y:S01]  /*a5540*/  IMAD R3, R28.reuse, 0x4, R20.reuse ;  /* 0x000000041c037824 */ /* 0x140fe200078e0214 */
[----:B------:R-:W-:Y:S02]  /*a5550*/  PRMT R20, R29, 0x7632, R20 ;  /* 0x000076321d147816 */ /* 0x000fe40000000014 */
[----:B------:R-:W2:Y:S02]  /*a5560*/  LDL.LU R29, [R1+0xec] ;  /* 0x0000ec00011d7983 */ /* 0x000ea40000300800 */
[C---:B-1----:R-:W-:Y:S01]  /*a5570*/  LEA R10, P6, R3.reuse, R0, 0x1 ;  /* 0x00000000030a7211 */ /* 0x042fe200078c08ff */
[----:B------:R-:W-:Y:S01]  /*a5580*/  IMAD R21, R28, 0x4, R3 ;  /* 0x000000041c157824 */ /* 0x000fe200078e0203 */
[----:B------:R-:W3:Y:S02]  /*a5590*/  LDL.LU R13, [R1+0xdc] ;  /* 0x0000dc00010d7983 */ /* 0x000ee40000300800 */
[----:B------:R-:W-:-:S02]  /*a55a0*/  LEA.HI.X.SX32 R11, R3, R2, 0x1, P6 ;  /* 0x00000002030b7211 */ /* 0x000fc400030f0eff */
[----:B0-----:R-:W-:-:S03]  /*a55b0*/  LEA R8, P6, R21, R0, 0x1 ;  /* 0x0000000015087211 */ /* 0x001fc600078c08ff */
[----:B------:R0:W-:Y:S01]  /*a55c0*/  @P4 STG.E.U16 [R10.64], R20 ;  /* 0x000000140a004986 */ /* 0x0001e2000c101508 */
[----:B------:R-:W-:Y:S01]  /*a55d0*/  LEA.HI.X.SX32 R9, R21, R2, 0x1, P6 ;  /* 0x0000000215097211 */ /* 0x000fe200030f0eff */
[C---:B0-----:R-:W-:Y:S01]  /*a55e0*/  IMAD R11, R28.reuse, 0x4, R21 ;  /* 0x000000041c0b7824 */ /* 0x041fe200078e0215 */
[----:B------:R-:W-:Y:S02]  /*a55f0*/  PRMT R20, R23, 0x7632, R20 ;  /* 0x0000763217147816 */ /* 0x000fe40000000014 */
[----:B------:R-:W4:Y:S01]  /*a5600*/  LDL.LU R23, [R1+0x208] ;  /* 0x0002080001177983 */ /* 0x000f220000300800 */
[----:B------:R-:W-:Y:S01]  /*a5610*/  IMAD R3, R28, 0x4, R11 ;  /* 0x000000041c037824 */ /* 0x000fe200078e020b */
[C---:B------:R-:W-:Y:S02]  /*a5620*/  LEA R10, P6, R11.reuse, R0, 0x1 ;  /* 0x000000000b0a7211 */ /* 0x040fe400078c08ff */
[----:B------:R0:W-:Y:S02]  /*a5630*/  @P5 STG.E.U16 [R8.64], R20 ;  /* 0x0000001408005986 */ /* 0x0001e4000c101508 */
[----:B------:R-:W-:-:S02]  /*a5640*/  LEA.HI.X.SX32 R11, R11, R2, 0x1, P6 ;  /* 0x000000020b0b7211 */ /* 0x000fc400030f0eff */
[----:B------:R-:W-:Y:S02]  /*a5650*/  ISETP.LT.AND P4, PT, R14, c[0x0][0x17c], !P0 ;  /* 0x00005f000e007a0c */ /* 0x000fe40004781270 */
[----:B------:R-:W5:Y:S01]  /*a5660*/  LDL.LU R14, [R1+0xfc] ;  /* 0x0000fc00010e7983 */ /* 0x000f620000300800 */
[----:B0-----:R-:W-:Y:S01]  /*a5670*/  IMAD R20, R28, 0x4, R3 ;  /* 0x000000041c147824 */ /* 0x001fe200078e0203 */
[----:B------:R-:W-:Y:S02]  /*a5680*/  LEA R8, P6, R3, R0, 0x1 ;  /* 0x0000000003087211 */ /* 0x000fe400078c08ff */
[----:B------:R0:W-:Y:S01]  /*a5690*/  @P2 STG.E.U16 [R10.64], R22 ;  /* 0x000000160a002986 */ /* 0x0001e2000c101508 */
[----:B------:R-:W-:Y:S02]  /*a56a0*/  ISETP.LT.AND P5, PT, R15, c[0x0][0x17c], !P0 ;  /* 0x00005f000f007a0c */ /* 0x000fe400047a1270 */
[----:B------:R-:W-:Y:S01]  /*a56b0*/  PRMT R21, R12, 0x7632, R21 ;  /* 0x000076320c157816 */ /* 0x000fe20000000015 */
[----:B------:R-:W3:Y:S01]  /*a56c0*/  LDL.LU R15, [R1+0xc] ;  /* 0x00000c00010f7983 */ /* 0x000ee20000300800 */
[----:B------:R-:W-:Y:S01]  /*a56d0*/  LEA.HI.X.SX32 R9, R3, R2, 0x1, P6 ;  /* 0x0000000203097211 */ /* 0x000fe200030f0eff */
[----:B------:R-:W-:-:S02]  /*a56e0*/  IMAD R3, R28, 0x4, R20 ;  /* 0x000000041c037824 */ /* 0x000fc400078e0214 */
[----:B------:R-:W3:Y:S01]  /*a56f0*/  LDL.LU R27, [R1+0x30d4] ;  /* 0x0030d400011b7983 */ /* 0x000ee20000300800 */
[----:B0-----:R-:W-:-:S03]  /*a5700*/  LEA R10, P2, R20, R0, 0x1 ;  /* 0x00000000140a7211 */ /* 0x001fc600078408ff */
[----:B------:R-:W3:Y:S01]  /*a5710*/  LDL.LU R12, [R1+0x30d0] ;  /* 0x0030d000010c7983 */ /* 0x000ee20000300800 */
[----:B------:R-:W-:-:S03]  /*a5720*/  LEA.HI.X.SX32 R11, R20, R2, 0x1, P2 ;  /* 0x00000002140b7211 */ /* 0x000fc600010f0eff */
[----:B------:R-:W3:Y:S04]  /*a5730*/  LDL.LU R20, [R1+0x200] ;  /* 0x0002000001147983 */ /* 0x000ee80000300800 */
[----:B------:R0:W-:Y:S04]  /*a5740*/  @P3 STG.E.U16 [R8.64], R21 ;  /* 0x0000001508003986 */ /* 0x0001e8000c101508 */
[----:B0-----:R-:W4:Y:S01]  /*a5750*/  LDL.LU R9, [R1+0x1fc] ;  /* 0x0001fc0001097983 */ /* 0x001f220000300800 */
[----:B------:R-:W-:-:S03]  /*a5760*/  LEA R8, P6, R3, R0, 0x1 ;  /* 0x0000000003087211 */ /* 0x000fc600078c08ff */
[----:B--2---:R0:W-:Y:S01]  /*a5770*/  @P1 STG.E.U16 [R10.64], R29 ;  /* 0x0000001d0a001986 */ /* 0x0041e2000c101508 */
[----:B---3--:R-:W-:Y:S01]  /*a5780*/  ISETP.LT.AND P2, PT, R20, c[0x0][0x17c], !P0 ;  /* 0x00005f0014007a0c */ /* 0x008fe20004741270 */
[----:B------:R-:W-:-:S05]  /*a5790*/  IMAD R20, R28, 0x4, R3 ;  /* 0x000000041c147824 */ /* 0x000fca00078e0203 */
[----:B0-----:R-:W-:-:S04]  /*a57a0*/  LEA R10, P1, R20, R0, 0x1 ;  /* 0x00000000140a7211 */ /* 0x001fc800078208ff */
[-C--:B------:R-:W-:Y:S02]  /*a57b0*/  LEA.HI.X.SX32 R11, R20, R2.reuse, 0x1, P1 ;  /* 0x00000002140b7211 */ /* 0x080fe400008f0eff */
[----:B----4-:R-:W-:Y:S02]  /*a57c0*/  ISETP.LT.AND P3, PT, R9, c[0x0][0x17c], !P0 ;  /* 0x00005f0009007a0c */ /* 0x010fe40004761270 */
[----:B------:R-:W-:Y:S01]  /*a57d0*/  LEA.HI.X.SX32 R9, R3, R2, 0x1, P6 ;  /* 0x0000000203097211 */ /* 0x000fe200030f0eff */
[----:B------:R-:W-:Y:S02]  /*a57e0*/  IMAD R3, R28, 0x4, R20 ;  /* 0x000000041c037824 */ /* 0x000fe400078e0214 */
[----:B------:R-:W2:Y:S04]  /*a57f0*/  LDL.LU R20, [R1+0x204] ;  /* 0x0002040001147983 */ /* 0x000ea80000300800 */
[----:B------:R0:W-:Y:S01]  /*a5800*/  @P4 STG.E.U16 [R8.64], R13 ;  /* 0x0000000d08004986 */ /* 0x0001e2000c101508 */
[----:B------:R-:W-:-:S03]  /*a5810*/  ISETP.LT.AND P1, PT, R23, c[0x0][0x17c], !P0 ;  /* 0x00005f0017007a0c */ /* 0x000fc60004721270 */
[----:B------:R-:W3:Y:S01]  /*a5820*/  LDL.LU R23, [R1+0x218] ;  /* 0x0002180001177983 */ /* 0x000ee20000300800 */
[----:B0-----:R-:W-:-:S03]  /*a5830*/  LEA R8, P6, R3, R0, 0x1 ;  /* 0x0000000003087211 */ /* 0x001fc600078c08ff */
[----:B-----5:R0:W-:Y:S01]  /*a5840*/  @P5 STG.E.U16 [R10.64], R14 ;  /* 0x0000000e0a005986 */ /* 0x0201e2000c101508 */
[----:B------:R-:W-:Y:S02]  /*a5850*/  LEA.HI.X.SX32 R9, R3, R2, 0x1, P6 ;  /* 0x0000000203097211 */ /* 0x000fe400030f0eff */
[----:B--2---:R-:W-:Y:S01]  /*a5860*/  ISETP.LT.AND P4, PT, R20, c[0x0][0x17c], !P0 ;  /* 0x00005f0014007a0c */ /* 0x004fe20004781270 */
[----:B------:R-:W-:Y:S02]  /*a5870*/  IMAD R20, R28, 0x4, R3 ;  /* 0x000000041c147824 */ /* 0x000fe400078e0203 */
[----:B------:R-:W2:Y:S04]  /*a5880*/  LDL.LU R3, [R1+0x210] ;  /* 0x0002100001037983 */ /* 0x000ea80000300800 */
[----:B0-----:R-:W4:Y:S01]  /*a5890*/  LDL.LU R11, [R1+0x20c] ;  /* 0x00020c00010b7983 */ /* 0x001f220000300800 */
[----:B------:R-:W-:-:S03]  /*a58a0*/  LEA R10, P6, R20, R0, 0x1 ;  /* 0x00000000140a7211 */ /* 0x000fc600078c08ff */
[----:B------:R0:W-:Y:S01]  /*a58b0*/  @P3 STG.E.U16 [R8.64], R15 ;  /* 0x0000000f08003986 */ /* 0x0001e2000c101508 */
[----:B------:R-:W-:Y:S01]  /*a58c0*/  PRMT R21, R13, 0x7632, R21 ;  /* 0x000076320d157816 */ /* 0x000fe20000000015 */
[--C-:B0-----:R-:W-:Y:S01]  /*a58d0*/  IMAD R9, R28, 0x4, R20.reuse ;  /* 0x000000041c097824 */ /* 0x101fe200078e0214 */
[----:B----4-:R-:W-:Y:S02]  /*a58e0*/  ISETP.LT.AND P5, PT, R11, c[0x0][0x17c], !P0 ;  /* 0x00005f000b007a0c */ /* 0x010fe400047a1270 */
[----:B------:R-:W-:Y:S02]  /*a58f0*/  LEA.HI.X.SX32 R11, R20, R2, 0x1, P6 ;  /* 0x00000002140b7211 */ /* 0x000fe400030f0eff */
[----:B------:R-:W-:Y:S02]  /*a5900*/  PRMT R20, R29, 0x7632, R20 ;  /* 0x000076321d147816 */ /* 0x000fe40000000014 */
[----:B------:R-:W4:Y:S04]  /*a5910*/  LDL.LU R29, [R1+0x220] ;  /* 0x00022000011d7983 */ /* 0x000f280000300800 */
[----:B------:R-:W5:Y:S04]  /*a5920*/  LDL.LU R13, [R1+0x30cc] ;  /* 0x0030cc00010d7983 */ /* 0x000f680000300800 */
[----:B------:R0:W-:Y:S04]  /*a5930*/  @P2 STG.E.U16 [R10.64], R20 ;  /* 0x000000140a002986 */ /* 0x0001e8000c101508 */
[----:B0-----:R-:W3:Y:S01]  /*a5940*/  LDL.LU R11, [R1+0x18c] ;  /* 0x00018c00010b7983 */ /* 0x001ee20000300800 */
[----:B------:R-:W-:-:S02]  /*a5950*/  LEA R8, P6, R9, R0, 0x1 ;  /* 0x0000000009087211 */ /* 0x000fc400078c08ff */
[----:B--2---:R-:W-:Y:S01]  /*a5960*/  ISETP.LT.AND P3, PT, R3, c[0x0][0x17c], !P0 ;  /* 0x00005f0003007a0c */ /* 0x004fe20004761270 */
[----:B------:R-:W-:Y:S01]  /*a5970*/  IMAD R3, R28, 0x4, R9 ;  /* 0x000000041c037824 */ /* 0x000fe200078e0209 */
[----:B------:R-:W-:Y:S02]  /*a5980*/  LEA.HI.X.SX32 R9, R9, R2, 0x1, P6 ;  /* 0x0000000209097211 */ /* 0x000fe400030f0eff */
[C---:B---3--:R-:W-:Y:S01]  /*a5990*/  ISETP.LT.AND P2, PT, R11.reuse, c[0x0][0x17c], !P0 ;  /* 0x00005f000b007a0c */ /* 0x048fe20004741270 */
[----:B------:R-:W-:Y:S02]  /*a59a0*/  IMAD R20, R11, c[0x0][0x198], RZ ;  /* 0x000066000b147a24 */ /* 0x000fe400078e02ff */
[----:B------:R-:W2:Y:S01]  /*a59b0*/  LDL.LU R11, [R1+0x214] ;  /* 0x00021400010b7983 */ /* 0x000ea20000300800 */
[----:B------:R-:W-:-:S03]  /*a59c0*/  LEA R10, P6, R3, R0, 0x1 ;  /* 0x00000000030a7211 */ /* 0x000fc600078c08ff */
[----:B------:R0:W-:Y:S01]  /*a59d0*/  @P4 STG.E.U16 [R8.64], R21 ;  /* 0x0000001508004986 */ /* 0x0001e2000c101508 */
[----:B------:R-:W-:-:S03]  /*a59e0*/  PRMT R22, R14, 0x7632, R22 ;  /* 0x000076320e167816 */ /* 0x000fc60000000016 */
[----:B------:R-:W3:Y:S01]  /*a59f0*/  LDL.LU R14, [R1+0x30c8] ;  /* 0x0030c800010e7983 */ /* 0x000ee20000300800 */
[----:B0-----:R-:W-:-:S03]  /*a5a00*/  PRMT R21, R15, 0x7632, R21 ;  /* 0x000076320f157816 */ /* 0x001fc60000000015 */
[----:B------:R-:W3:Y:S01]  /*a5a10*/  LDL.LU R15, [R1+0x30c4] ;  /* 0x0030c400010f7983 */ /* 0x000ee20000300800 */
[----:B--2---:R-:W-:Y:S02]  /*a5a20*/  ISETP.LT.AND P4, PT, R11, c[0x0][0x17c], !P0 ;  /* 0x00005f000b007a0c */ /* 0x004fe40004781270 */
[----:B------:R-:W-:Y:S01]  /*a5a30*/  LEA.HI.X.SX32 R11, R3, R2, 0x1, P6 ;  /* 0x00000002030b7211 */ /* 0x000fe200030f0eff */
[----:B------:R-:W-:Y:S01]  /*a5a40*/  IMAD R3, R28, 0x8, R3 ;  /* 0x000000081c037824 */ /* 0x000fe200078e0203 */
[----:B------:R-:W-:-:S03]  /*a5a50*/  LEA R8, P6, R20, R0, 0x1 ;  /* 0x0000000014087211 */ /* 0x000fc600078c08ff */
[----:B------:R0:W-:Y:S01]  /*a5a60*/  @P1 STG.E.U16 [R10.64], R22 ;  /* 0x000000160a001986 */ /* 0x0001e2000c101508 */
[----:B------:R-:W-:Y:S01]  /*a5a70*/  LEA.HI.X.SX32 R9, R20, R2, 0x1, P6 ;  /* 0x0000000214097211 */ /* 0x000fe200030f0eff */
[----:B------:R-:W-:Y:S01]  /*a5a80*/  IMAD R20, R28, 0x4, R3 ;  /* 0x000000041c147824 */ /* 0x000fe200078e0203 */
[----:B------:R-:W-:Y:S02]  /*a5a90*/  ISETP.LT.AND P1, PT, R23, c[0x0][0x17c], !P0 ;  /* 0x00005f0017007a0c */ /* 0x000fe40004721270 */
[C---:B0-----:R-:W-:Y:S01]  /*a5aa0*/  LEA R10, P6, R3.reuse, R0, 0x1 ;  /* 0x00000000030a7211 */ /* 0x041fe200078c08ff */
[----:B------:R-:W2:Y:S03]  /*a5ab0*/  LDL.LU R22, [R1+0x228] ;  /* 0x0002280001167983 */ /* 0x000ea60000300800 */
[----:B------:R-:W-:Y:S01]  /*a5ac0*/  LEA.HI.X.SX32 R11, R3, R2, 0x1, P6 ;  /* 0x00000002030b7211 */ /* 0x000fe200030f0eff */
[----:B------:R-:W2:Y:S04]  /*a5ad0*/  LDL.LU R23, [R1+0x230] ;  /* 0x0002300001177983 */ /* 0x000ea80000300800 */
[----:B------:R-:W2:Y:S04]  /*a5ae0*/  LDL.LU R3, [R1+0x21c] ;  /* 0x00021c0001037983 */ /* 0x000ea80000300800 */
[----:B------:R0:W-:Y:S04]  /*a5af0*/  @P2 STG.E.U16 [R8.64], R21 ;  /* 0x0000001508002986 */ /* 0x0001e8000c101508 */
[----:B------:R1:W-:Y:S01]  /*a5b00*/  @P5 STG.E.U16 [R10.64], R12 ;  /* 0x0000000c0a005986 */ /* 0x0003e2000c101508 */
[----:B0-----:R-:W-:-:S03]  /*a5b10*/  LEA R8, P6, R20, R0, 0x1 ;  /* 0x0000000014087211 */ /* 0x001fc600078c08ff */
[----:B------:R-:W3:Y:S01]  /*a5b20*/  LDL.LU R21, [R1+0x22c] ;  /* 0x00022c0001157983 */ /* 0x000ee20000300800 */
[----:B------:R-:W-:Y:S02]  /*a5b30*/  LEA.HI.X.SX32 R9, R20, R2, 0x1, P6 ;  /* 0x0000000214097211 */ /* 0x000fe400030f0eff */
[----:B----4-:R-:W-:Y:S02]  /*a5b40*/  ISETP.LT.AND P5, PT, R29, c[0x0][0x17c], !P0 ;  /* 0x00005f001d007a0c */ /* 0x010fe400047a1270 */
[----:B------:R-:W4:Y:S01]  /*a5b50*/  LDL.LU R29, [R1+0x234] ;  /* 0x00023400011d7983 */ /* 0x000f220000300800 */
[----:B--2---:R-:W-:Y:S01]  /*a5b60*/  ISETP.LT.AND P2, PT, R3, c[0x0][0x17c], !P0 ;  /* 0x00005f0003007a0c */ /* 0x004fe20004741270 */
[----:B------:R-:W-:-:S05]  /*a5b70*/  IMAD R3, R28, 0x4, R20 ;  /* 0x000000041c037824 */ /* 0x000fca00078e0214 */
[----:B-1----:R-:W-:Y:S01]  /*a5b80*/  LEA R10, P6, R3, R0, 0x1 ;  /* 0x00000000030a7211 */ /* 0x002fe200078c08ff */
[----:B------:R-:W-:-:S03]  /*a5b90*/  IMAD R20, R28, 0x4, R3 ;  /* 0x000000041c147824 */ /* 0x000fc600078e0203 */
[----:B------:R-:W-:Y:S02]  /*a5ba0*/  LEA.HI.X.SX32 R11, R3, R2, 0x1, P6 ;  /* 0x00000002030b7211 */ /* 0x000fe400030f0eff */
[----:B------:R-:W2:Y:S04]  /*a5bb0*/  LDL.LU R3, [R1+0x224] ;  /* 0x0002240001037983 */ /* 0x000ea80000300800 */
[----:B------:R0:W-:Y:S04]  /*a5bc0*/  @P3 STG.E.U16 [R8.64], R16 ;  /* 0x0000001008003986 */ /* 0x0001e8000c101508 */
[----:B------:R1:W-:Y:S01]  /*a5bd0*/  @P4 STG.E.U16 [R10.64], R24 ;  /* 0x000000180a004986 */ /* 0x0003e2000c101508 */
[----:B0-----:R-:W-:-:S04]  /*a5be0*/  LEA R8, P6, R20, R0, 0x1 ;  /* 0x0000000014087211 */ /* 0x001fc800078c08ff */
[----:B------:R-:W-:Y:S02]  /*a5bf0*/  LEA.HI.X.SX32 R9, R20, R2, 0x1, P6 ;  /* 0x0000000214097211 */ /* 0x000fe400030f0eff */
[----:B------:R-:W-:-:S03]  /*a5c00*/  PRMT R12, R12, 0x7632, R12 ;  /* 0x000076320c0c7816 */ /* 0x000fc6000000000c */
[----:B------:R0:W-:Y:S01]  /*a5c10*/  @P1 STG.E.U16 [R8.64], R4 ;  /* 0x0000000408001986 */ /* 0x0001e2000c101508 */
[----:B------:R-:W-:Y:S02]  /*a5c20*/  ISETP.LT.AND P4, PT, R22, c[0x0][0x17c], !P0 ;  /* 0x00005f0016007a0c */ /* 0x000fe40004781270 */
[----:B------:R-:W-:Y:S01]  /*a5c30*/  PRMT R16, R16, 0x7632, R16 ;  /* 0x0000763210107816 */ /* 0x000fe20000000010 */
[----:B------:R-:W4:Y:S01]  /*a5c40*/  LDL.LU R22, [R1+0x23c] ;  /* 0x00023c0001167983 */ /* 0x000f220000300800 */
[----:B---3--:R-:W-:-:S03]  /*a5c50*/  ISETP.LT.AND P1, PT, R21, c[0x0][0x17c], !P0 ;  /* 0x00005f0015007a0c */ /* 0x008fc60004721270 */
[----:B------:R-:W3:Y:S01]  /*a5c60*/  LDL.LU R21, [R1+0x240] ;  /* 0x0002400001157983 */ /* 0x000ee20000300800 */
[----:B--2---:R-:W-:Y:S01]  /*a5c70*/  ISETP.LT.AND P3, PT, R3, c[0x0][0x17c], !P0 ;  /* 0x00005f0003007a0c */ /* 0x004fe20004761270 */
[----:B------:R-:W-:-:S04]  /*a5c80*/  IMAD R3, R28, 0x4, R20 ;  /* 0x000000041c037824 */ /* 0x000fc800078e0214 */
[----:B------:R-:W-:Y:S01]  /*a5c90*/  IMAD R20, R28, 0x4, R3 ;  /* 0x000000041c147824 */ /* 0x000fe200078e0203 */
[----:B-1----:R-:W-:-:S04]  /*a5ca0*/  LEA R10, P6, R3, R0, 0x1 ;  /* 0x00000000030a7211 */ /* 0x002fc800078c08ff */
[----:B------:R-:W-:Y:S02]  /*a5cb0*/  LEA.HI.X.SX32 R11, R3, R2, 0x1, P6 ;  /* 0x00000002030b7211 */ /* 0x000fe400030f0eff */
[----:B0-----:R-:W-:-:S04]  /*a5cc0*/  LEA R8, P6, R20, R0, 0x1 ;  /* 0x0000000014087211 */ /* 0x001fc800078c08ff */
[----:B------:R-:W-:Y:S01]  /*a5cd0*/  LEA.HI.X.SX32 R9, R20, R2, 0x1, P6 ;  /* 0x0000000214097211 */ /* 0x000fe200030f0eff */
[----:B------:R-:W-:Y:S01]  /*a5ce0*/  @P2 STG.E.U16 [R10.64], R12 ;  /* 0x0000000c0a002986 */ /* 0x000fe2000c101508 */
[----:B------:R-:W-:-:S03]  /*a5cf0*/  ISETP.LT.AND P2, PT, R23, c[0x0][0x17c], !P0 ;  /* 0x00005f0017007a0c */ /* 0x000fc60004741270 */
[----:B------:R-:W2:Y:S04]  /*a5d00*/  LDL.LU R23, [R1+0x244] ;  /* 0x0002440001177983 */ /* 0x000ea80000300800 */
[----:B------:R0:W-:Y:S04]  /*a5d10*/  @P5 STG.E.U16 [R8.64], R16 ;  /* 0x0000001008005986 */ /* 0x0001e8000c101508 */
[----:B0-----:R-:W2:Y:S01]  /*a5d20*/  LDL.LU R16, [R1+0x238] ;  /* 0x0002380001107983 */ /* 0x001ea20000300800 */
[----:B------:R-:W-:Y:S01]  /*a5d30*/  IMAD R3, R28, 0x4, R20 ;  /* 0x000000041c037824 */ /* 0x000fe200078e0214 */
[----:B----4-:R-:W-:-:S02]  /*a5d40*/  ISETP.LT.AND P5, PT, R29, c[0x0][0x17c], !P0 ;  /* 0x00005f001d007a0c */ /* 0x010fc400047a1270 */
[----:B------:R-:W4:Y:S04]  /*a5d50*/  LDL.LU R20, [R1+0x248] ;  /* 0x0002480001147983 */ /* 0x000f280000300800 */
[----:B------:R-:W4:Y:S01]  /*a5d60*/  LDL.LU R29, [R1+0x24c] ;  /* 0x00024c00011d7983 */ /* 0x000f220000300800 */
[C---:B------:R-:W-:Y:S01]  /*a5d70*/  LEA R10, P6, R3.reuse, R0, 0x1 ;  /* 0x00000000030a7211 */ /* 0x040fe200078c08ff */
[----:B------:R-:W-:Y:S01]  /*a5d80*/  IMAD R9, R28, 0x4, R3 ;  /* 0x000000041c097824 */ /* 0x000fe200078e0203 */
[----:B------:R-:W-:Y:S02]  /*a5d90*/  PRMT R24, R24, 0x7632, R24 ;  /* 0x0000763218187816 */ /* 0x000fe40000000018 */
[----:B------:R-:W-:Y:S01]  /*a5da0*/  LEA.HI.X.SX32 R11, R3, R2, 0x1, P6 ;  /* 0x00000002030b7211 */ /* 0x000fe200030f0eff */
[----:B------:R-:W-:Y:S01]  /*a5db0*/  IMAD R3, R28, 0x4, R9 ;  /* 0x000000041c037824 */ /* 0x000fe200078e0209 */
[----:B------:R-:W-:-:S02]  /*a5dc0*/  LEA R8, P6, R9, R0, 0x1 ;  /* 0x0000000009087211 */ /* 0x000fc400078c08ff */
[----:B------:R-:W-:Y:S01]  /*a5dd0*/  PRMT R12, R4, 0x7632, R12 ;  /* 0x00007632040c7816 */ /* 0x000fe2000000000c */
[----:B------:R0:W-:Y:S01]  /*a5de0*/  @P3 STG.E.U16 [R10.64], R24 ;  /* 0x000000180a003986 */ /* 0x0001e2000c101508 */
[----:B------:R-:W-:Y:S01]  /*a5df0*/  LEA.HI.X.SX32 R9, R9, R2, 0x1, P6 ;  /* 0x0000000209097211 */ /* 0x000fe200030f0eff */
[----:B------:R-:W-:-:S04]  /*a5e00*/  IMAD R4, R28, 0x4, R3 ;  /* 0x000000041c047824 */ /* 0x000fc800078e0203 */
[----:B------:R1:W-:Y:S01]  /*a5e10*/  @P4 STG.E.U16 [R8.64], R12 ;  /* 0x0000000c08004986 */ /* 0x0003e2000c101508 */
[----:B------:R-:W-:-:S03]  /*a5e20*/  ISETP.LT.AND P4, PT, R22, c[0x0][0x17c], !P0 ;  /* 0x00005f0016007a0c */ /* 0x000fc60004781270 */
[----:B------:R-:W4:Y:S01]  /*a5e30*/  LDL.LU R22, [R1+0x198] ;  /* 0x0001980001167983 */ /* 0x000f220000300800 */
[----:B0-----:R-:W-:-:S04]  /*a5e40*/  LEA R10, P6, R3, R0, 0x1 ;  /* 0x00000000030a7211 */ /* 0x001fc800078c08ff */
[----:B------:R-:W-:Y:S01]  /*a5e50*/  LEA.HI.X.SX32 R11, R3, R2, 0x1, P6 ;  /* 0x00000002030b7211 */ /* 0x000fe200030f0eff */
[----:B------:R-:W-:Y:S01]  /*a5e60*/  IMAD R3, R28, 0x4, R4 ;  /* 0x000000041c037824 */ /* 0x000fe200078e0204 */
[----:B-1----:R-:W-:-:S03]  /*a5e70*/  LEA R8, P6, R4, R0, 0x1 ;  /* 0x0000000004087211 */ /* 0x002fc600078c08ff */
[----:B-----5:R0:W-:Y:S01]  /*a5e80*/  @P1 STG.E.U16 [R10.64], R13 ;  /* 0x0000000d0a001986 */ /* 0x0201e2000c101508 */
[----:B------:R-:W-:Y:S01]  /*a5e90*/  LEA.HI.X.SX32 R9, R4, R2, 0x1, P6 ;  /* 0x0000000204097211 */ /* 0x000fe200030f0eff */
[----:B------:R-:W-:-:S04]  /*a5ea0*/  IMAD R4, R28, 0x4, R3 ;  /* 0x000000041c047824 */ /* 0x000fc800078e0203 */
[----:B------:R1:W-:Y:S01]  /*a5eb0*/  @P2 STG.E.U16 [R8.64], R17 ;  /* 0x0000001108002986 */ /* 0x0003e2000c101508 */
[----:B0-----:R-:W-:-:S04]  /*a5ec0*/  LEA R10, P6, R3, R0, 0x1 ;  /* 0x00000000030a7211 */ /* 0x001fc800078c08ff */
[----:B------:R-:W-:Y:S02]  /*a5ed0*/  LEA.HI.X.SX32 R11, R3, R2, 0x1, P6 ;  /* 0x00000002030b7211 */ /* 0x000fe400030f0eff */
[----:B-1----:R-:W-:-:S04]  /*a5ee0*/  LEA R8, P6, R4, R0, 0x1 ;  /* 0x0000000004087211 */ /* 0x002fc800078c08ff */
[----:B------:R-:W-:Y:S01]  /*a5ef0*/  LEA.HI.X.SX32 R9, R4, R2, 0x1, P6 ;  /* 0x0000000204097211 */ /* 0x000fe200030f0eff */
[----:B------:R0:W-:Y:S01]  /*a5f00*/  @P5 STG.E.U16 [R10.64], R25 ;  /* 0x000000190a005986 */ /* 0x0001e2000c101508 */
[----:B---3--:R-:W-:-:S03]  /*a5f10*/  ISETP.LT.AND P1, PT, R21, c[0x0][0x17c], !P0 ;  /* 0x00005f0015007a0c */ /* 0x008fc60004721270 */
[----:B------:R-:W3:Y:S01]  /*a5f20*/  LDL.LU R21, [R1+0x250] ;  /* 0x0002500001157983 */ /* 0x000ee20000300800 */
[----:B--2---:R-:W-:-:S03]  /*a5f30*/  ISETP.LT.AND P2, PT, R23, c[0x0][0x17c], !P0 ;  /* 0x00005f0017007a0c */ /* 0x004fc60004741270 */
[----:B------:R-:W2:Y:S01]  /*a5f40*/  LDL.LU R23, [R1+0x254] ;  /* 0x0002540001177983 */ /* 0x000ea20000300800 */
[----:B------:R-:W-:-:S03]  /*a5f50*/  ISETP.LT.AND P3, PT, R16, c[0x0][0x17c], !P0 ;  /* 0x00005f0010007a0c */ /* 0x000fc60004761270 */
[----:B------:R-:W5:Y:S10]  /*a5f60*/  LDL.LU R16, [R1+0x258] ;  /* 0x0002580001107983 */ /* 0x000f740000300800 */
[----:B------:R1:W-:Y:S01]  /*a5f70*/  @P3 STG.E.U16 [R8.64], R5 ;  /* 0x0000000508003986 */ /* 0x0003e2000c101508 */
[----:B----4-:R-:W-:-:S03]  /*a5f80*/  ISETP.LT.AND P3, PT, R29, c[0x0][0x17c], !P0 ;  /* 0x00005f001d007a0c */ /* 0x010fc60004761270 */
[----:B------:R-:W4:Y:S01]  /*a5f90*/  LDL.LU R29, [R1+0x25c] ;  /* 0x00025c00011d7983 */ /* 0x000f220000300800 */
[----:B------:R-:W-:-:S04]  /*a5fa0*/  IMAD R3, R28, 0x4, R4 ;  /* 0x000000041c037824 */ /* 0x000fc800078e0204 */
[C---:B------:R-:W-:Y:S01]  /*a5fb0*/  IMAD R4, R28.reuse, 0x4, R3 ;  /* 0x000000041c047824 */ /* 0x040fe200078e0203 */
[----:B0-----:R-:W-:Y:S02]  /*a5fc0*/  LEA R10, P6, R3, R0, 0x1 ;  /* 0x00000000030a7211 */ /* 0x001fe400078c08ff */
[----:B------:R-:W-:Y:S02]  /*a5fd0*/  PRMT R13, R13, 0x7632, R13 ;  /* 0x000076320d0d7816 */ /* 0x000fe4000000000d */
[----:B------:R-:W-:Y:S01]  /*a5fe0*/  LEA.HI.X.SX32 R11, R3, R2, 0x1, P6 ;  /* 0x00000002030b7211 */ /* 0x000fe200030f0eff */
[----:B------:R-:W-:Y:S01]  /*a5ff0*/  IMAD R3, R28, 0x4, R4 ;  /* 0x000000041c037824 */ /* 0x000fe200078e0204 */
[C---:B-1----:R-:W-:Y:S02]  /*a6000*/  LEA R8, P6, R4.reuse, R0, 0x1 ;  /* 0x0000000004087211 */ /* 0x042fe400078c08ff */
[----:B------:R-:W-:Y:S01]  /*a6010*/  PRMT R17, R17, 0x7632, R17 ;  /* 0x0000763211117816 */ /* 0x000fe20000000011 */
[----:B------:R0:W-:Y:S01]  /*a6020*/  @P4 STG.E.U16 [R10.64], R13 ;  /* 0x0000000d0a004986 */ /* 0x0001e2000c101508 */
[----:B------:R-:W-:Y:S01]  /*a6030*/  LEA.HI.X.SX32 R9, R4, R2, 0x1, P6 ;  /* 0x0000000204097211 */ /* 0x000fe200030f0eff */
[----:B------:R-:W-:Y:S01]  /*a6040*/  IMAD R4, R22, c[0x0][0x198], RZ ;  /* 0x0000660016047a24 */ /* 0x000fe200078e02ff */
[----:B------:R-:W-:-:S02]  /*a6050*/  ISETP.LT.AND P5, PT, R20, c[0x0][0x17c], !P0 ;  /* 0x00005f0014007a0c */ /* 0x000fc400047a1270 */
[----:B------:R-:W5:Y:S01]  /*a6060*/  LDL.LU R20, [R1+0x260] ;  /* 0x0002600001147983 */ /* 0x000f620000300800 */
[----:B------:R-:W-:Y:S02]  /*a6070*/  ISETP.LT.AND P4, PT, R22, c[0x0][0x17c], !P0 ;  /* 0x00005f0016007a0c */ /* 0x000fe40004781270 */
[C---:B0-----:R-:W-:Y:S01]  /*a6080*/  LEA R10, P6, R3.reuse, R0, 0x1 ;  /* 0x00000000030a7211 */ /* 0x041fe200078c08ff */
[----:B------:R0:W-:Y:S03]  /*a6090*/  @P1 STG.E.U16 [R8.64], R17 ;  /* 0x0000001108001986 */ /* 0x0001e6000c101508 */
[----:B------:R-:W-:Y:S01]  /*a60a0*/  LEA.HI.X.SX32 R11, R3, R2, 0x1, P6 ;  /* 0x00000002030b7211 */ /* 0x000fe200030f0eff */
[----:B------:R-:W5:Y:S01]  /*a60b0*/  LDL.LU R22, [R1+0x264] ;  /* 0x0002640001167983 */ /* 0x000f620000300800 */
[----:B------:R-:W-:Y:S01]  /*a60c0*/  IMAD R3, R28, 0x8, R3 ;  /* 0x000000081c037824 */ /* 0x000fe200078e0203 */
[----:B------:R-:W-:-:S02]  /*a60d0*/  PRMT R25, R25, 0x7632, R25 ;  /* 0x0000763219197816 */ /* 0x000fc40000000019 */
[----:B0-----:R-:W-:-:S03]  /*a60e0*/  LEA R8, P6, R4, R0, 0x1 ;  /* 0x0000000004087211 */ /* 0x001fc600078c08ff */
[----:B------:R0:W-:Y:S01]  /*a60f0*/  @P2 STG.E.U16 [R10.64], R25 ;  /* 0x000000190a002986 */ /* 0x0001e2000c101508 */
[----:B------:R-:W-:Y:S02]  /*a6100*/  LEA.HI.X.SX32 R9, R4, R2, 0x1, P6 ;  /* 0x0000000204097211 */ /* 0x000fe400030f0eff */
[----:B------:R-:W-:Y:S02]  /*a6110*/  LEA R4, P6, R3, R0, 0x1 ;  /* 0x0000000003047211 */ /* 0x000fe400078c08ff */
[----:B0-----:R-:W-:Y:S02]  /*a6120*/  PRMT R11, R5, 0x7632, R11 ;  /* 0x00007632050b7816 */ /* 0x001fe4000000000b */
[----:B------:R-:W-:Y:S02]  /*a6130*/  LEA.HI.X.SX32 R5, R3, R2, 0x1, P6 ;  /* 0x0000000203057211 */ /* 0x000fe400030f0eff */
[----:B---3--:R-:W-:Y:S01]  /*a6140*/  ISETP.LT.AND P1, PT, R21, c[0x0][0x17c], !P0 ;  /* 0x00005f0015007a0c */ /* 0x008fe20004721270 */
[----:B------:R0:W-:Y:S04]  /*a6150*/  @P4 STG.E.U16 [R8.64], R11 ;  /* 0x0000000b08004986 */ /* 0x0001e8000c101508 */
[----:B------:R-:W3:Y:S04]  /*a6160*/  LDL.LU R21, [R1+0x268] ;  /* 0x0002680001157983 */ /* 0x000ee80000300800 */
[----:B------:R1:W-:Y:S01]  /*a6170*/  @P5 STG.E.U16 [R4.64], R14 ;  /* 0x0000000e04005986 */ /* 0x0003e2000c101508 */
[----:B--2---:R-:W-:-:S03]  /*a6180*/  ISETP.LT.AND P2, PT, R23, c[0x0][0x17c], !P0 ;  /* 0x00005f0017007a0c */ /* 0x004fc60004741270 */
[----:B------:R-:W2:Y:S01]  /*a6190*/  LDL.LU R23, [R1+0x26c] ;  /* 0x00026c0001177983 */ /* 0x000ea20000300800 */
[----:B----4-:R-:W-:-:S03]  /*a61a0*/  ISETP.LT.AND P5, PT, R29, c[0x0][0x17c], !P0 ;  /* 0x00005f001d007a0c */ /* 0x010fc600047a1270 */
[----:B------:R-:W4:Y:S01]  /*a61b0*/  LDL.LU R29, [R1+0x270] ;  /* 0x00027000011d7983 */ /* 0x000f220000300800 */
[----:B------:R-:W-:-:S04]  /*a61c0*/  IMAD R10, R28, 0x4, R3 ;  /* 0x000000041c0a7824 */ /* 0x000fc800078e0203 */
[----:B------:R-:W-:Y:S01]  /*a61d0*/  IMAD R3, R28, 0x4, R10 ;  /* 0x000000041c037824 */ /* 0x000fe200078e020a */
[----:B0-----:R-:W-:-:S04]  /*a61e0*/  LEA R8, P6, R10, R0, 0x1 ;  /* 0x000000000a087211 */ /* 0x001fc800078c08ff */
[----:B------:R-:W-:Y:S01]  /*a61f0*/  LEA.HI.X.SX32 R9, R10, R2, 0x1, P6 ;  /* 0x000000020a097211 */ /* 0x000fe200030f0eff */
[----:B------:R-:W-:Y:S01]  /*a6200*/  IMAD R10, R28, 0x4, R3 ;  /* 0x000000041c0a7824 */ /* 0x000fe200078e0203 */
[----:B-1----:R-:W-:-:S03]  /*a6210*/  LEA R4, P6, R3, R0, 0x1 ;  /* 0x0000000003047211 */ /* 0x002fc600078c08ff */
[----:B------:R0:W-:Y:S01]  /*a6220*/  @P3 STG.E.U16 [R8.64], R18 ;  /* 0x0000001208003986 */ /* 0x0001e2000c101508 */
[----:B------:R-:W-:Y:S01]  /*a6230*/  LEA.HI.X.SX32 R5, R3, R2, 0x1, P6 ;  /* 0x0000000203057211 */ /* 0x000fe200030f0eff */
[----:B------:R-:W-:Y:S01]  /*a6240*/  IMAD R3, R28, 0x4, R10 ;  /* 0x000000041c037824 */ /* 0x000fe200078e020a */
[----:B-----5:R-:W-:-:S03]  /*a6250*/  ISETP.LT.AND P4, PT, R16, c[0x0][0x17c], !P0 ;  /* 0x00005f0010007a0c */ /* 0x020fc60004781270 */
[----:B------:R1:W-:Y:S01]  /*a6260*/  @P1 STG.E.U16 [R4.64], R26 ;  /* 0x0000001a04001986 */ /* 0x0003e2000c101508 */
[----:B0-----:R-:W-:Y:S02]  /*a6270*/  LEA R8, P6, R10, R0, 0x1 ;  /* 0x000000000a087211 */ /* 0x001fe400078c08ff */
[----:B------:R-:W-:Y:S02]  /*a6280*/  ISETP.LT.AND P1, PT, R22, c[0x0][0x17c], !P0 ;  /* 0x00005f0016007a0c */ /* 0x000fe40004721270 */
[----:B------:R-:W-:Y:S01]  /*a6290*/  LEA.HI.X.SX32 R9, R10, R2, 0x1, P6 ;  /* 0x000000020a097211 */ /* 0x000fe200030f0eff */
[----:B------:R-:W5:Y:S01]  /*a62a0*/  LDL.LU R22, [R1+0x274] ;  /* 0x0002740001167983 */ /* 0x000f620000300800 */
[----:B------:R-:W-:Y:S01]  /*a62b0*/  IMAD R10, R28, 0x4, R3 ;  /* 0x000000041c0a7824 */ /* 0x000fe200078e0203 */
[C---:B-1----:R-:W-:Y:S02]  /*a62c0*/  LEA R4, P6, R3.reuse, R0, 0x1 ;  /* 0x0000000003047211 */ /* 0x042fe400078c08ff */
[----:B------:R-:W5:Y:S02]  /*a62d0*/  LDL.LU R12, [R1+0x278] ;  /* 0x00027800010c7983 */ /* 0x000f640000300800 */
[----:B------:R-:W-:-:S02]  /*a62e0*/  LEA.HI.X.SX32 R5, R3, R2, 0x1, P6 ;  /* 0x0000000203057211 */ /* 0x000fc400030f0eff */
[----:B------:R0:W-:Y:S01]  /*a62f0*/  @P2 STG.E.U16 [R8.64], R6 ;  /* 0x0000000608002986 */ /* 0x0001e2000c101508 */
[----:B------:R-:W-:Y:S02]  /*a6300*/  PRMT R14, R14, 0x7632, R14 ;  /* 0x000076320e0e7816 */ /* 0x000fe4000000000e */
[----:B------:R-:W-:Y:S01]  /*a6310*/  ISETP.LT.AND P3, PT, R20, c[0x0][0x17c], !P0 ;  /* 0x00005f0014007a0c */ /* 0x000fe20004761270 */
[----:B------:R-:W5:Y:S01]  /*a6320*/  LDL.LU R24, [R1+0x27c] ;  /* 0x00027c0001187983 */ /* 0x000f620000300800 */
[----:B------:R-:W-:-:S03]  /*a6330*/  PRMT R18, R18, 0x7632, R18 ;  /* 0x0000763212127816 */ /* 0x000fc60000000012 */
[----:B------:R-:W5:Y:S01]  /*a6340*/  LDL.LU R16, [R1+0x280] ;  /* 0x0002800001107983 */ /* 0x000f620000300800 */
[----:B0-----:R-:W-:-:S03]  /*a6350*/  LEA R8, P6, R10, R0, 0x1 ;  /* 0x000000000a087211 */ /* 0x001fc600078c08ff */
[----:B------:R-:W5:Y:S01]  /*a6360*/  LDL.LU R20, [R1+0x284] ;  /* 0x0002840001147983 */ /* 0x000f620000300800 */
[----:B------:R-:W-:-:S03]  /*a6370*/  LEA.HI.X.SX32 R9, R10, R2, 0x1, P6 ;  /* 0x000000020a097211 */ /* 0x000fc600030f0eff */
[----:B------:R-:W-:Y:S01]  /*a6380*/  @P4 STG.E.U16 [R4.64], R14 ;  /* 0x0000000e04004986 */ /* 0x000fe2000c101508 */
[----:B---3--:R-:W-:-:S03]  /*a6390*/  ISETP.LT.AND P2, PT, R21, c[0x0][0x17c], !P0 ;  /* 0x00005f0015007a0c */ /* 0x008fc60004741270 */
[----:B------:R0:W-:Y:S04]  /*a63a0*/  @P5 STG.E.U16 [R8.64], R18 ;  /* 0x0000001208005986 */ /* 0x0001e8000c101508 */
[----:B------:R-:W3:Y:S01]  /*a63b0*/  LDL.LU R21, [R1+0x17c] ;  /* 0x00017c0001157983 */ /* 0x000ee20000300800 */
[----:B----4-:R-:W-:-:S03]  /*a63c0*/  ISETP.LT.AND P5, PT, R29, c[0x0][0x17c], !P0 ;  /* 0x00005f001d007a0c */ /* 0x010fc600047a1270 */
[----:B------:R-:W4:Y:S01]  /*a63d0*/  LDL.LU R29, [R1+0x288] ;  /* 0x00028800011d7983 */ /* 0x000f220000300800 */
[----:B------:R-:W-:-:S04]  /*a63e0*/  IMAD R3, R28, 0x4, R10 ;  /* 0x000000041c037824 */ /* 0x000fc800078e020a */
[----:B0-----:R-:W-:Y:S01]  /*a63f0*/  IMAD R9, R28, 0x4, R3 ;  /* 0x000000041c097824 */ /* 0x001fe200078e0203 */
[C---:B------:R-:W-:Y:S02]  /*a6400*/  LEA R4, P6, R3.reuse, R0, 0x1 ;  /* 0x0000000003047211 */ /* 0x040fe400078c08ff */
[----:B------:R-:W-:Y:S02]  /*a6410*/  PRMT R26, R26, 0x7632, R26 ;  /* 0x000076321a1a7816 */ /* 0x000fe4000000001a */
[----:B------:R-:W-:Y:S01]  /*a6420*/  LEA.HI.X.SX32 R5, R3, R2, 0x1, P6 ;  /* 0x0000000203057211 */ /* 0x000fe200030f0eff */
[----:B------:R-:W-:Y:S01]  /*a6430*/  IMAD R3, R28, 0x4, R9 ;  /* 0x000000041c037824 */ /* 0x000fe200078e0209 */
[C---:B------:R-:W-:Y:S02]  /*a6440*/  LEA R8, P6, R9.reuse, R0, 0x1 ;  /* 0x0000000009087211 */ /* 0x040fe400078c08ff */
[----:B------:R-:W-:Y:S01]  /*a6450*/  PRMT R10, R6, 0x7632, R10 ;  /* 0x00007632060a7816 */ /* 0x000fe2000000000a */
[----:B------:R0:W-:Y:S01]  /*a6460*/  @P3 STG.E.U16 [R4.64], R26 ;  /* 0x0000001a04003986 */ /* 0x0001e2000c101508 */
[----:B------:R-:W-:Y:S01]  /*a6470*/  LEA.HI.X.SX32 R9, R9, R2, 0x1, P6 ;  /* 0x0000000209097211 */ /* 0x000fe200030f0eff */
[----:B------:R-:W-:Y:S01]  /*a6480*/  IMAD R6, R28, 0x4, R3 ;  /* 0x000000041c067824 */ /* 0x000fe200078e0203 */
[----:B--2---:R-:W-:-:S02]  /*a6490*/  ISETP.LT.AND P4, PT, R23, c[0x0][0x17c], !P0 ;  /* 0x00005f0017007a0c */ /* 0x004fc40004781270 */
[----:B------:R-:W2:Y:S01]  /*a64a0*/  LDL.LU R23, [R1+0x15c] ;  /* 0x00015c0001177983 */ /* 0x000ea20000300800 */
        /* <DEDUP_REMOVED lines=9> */
[----:B-----5:R-:W-:Y:S02]  /*a6540*/  ISETP.LT.AND P1, PT, R12, c[0x0][0x17c], !P0 ;  /* 0x00005f000c007a0c */ /* 0x020fe40004721270 */
[----:B------:R-:W-:Y:S01]  /*a6550*/  LEA.HI.X.SX32 R5, R3, R2, 0x1, P6 ;  /* 0x0000000203057211 */ /* 0x000fe200030f0eff */
[----:B------:R-:W-:Y:S01]  /*a6560*/  IMAD R3, R28, 0x4, R6 ;  /* 0x000000041c037824 */ /* 0x000fe200078e0206 */
[----:B------:R-:W-:Y:S02]  /*a6570*/  ISETP.LT.AND P3, PT, R22, c[0x0][0x17c], !P0 ;  /* 0x00005f0016007a0c */ /* 0x000fe40004761270 */
[C---:B------:R-:W-:Y:S01]  /*a6580*/  LEA R12, P6, R6.reuse, R0, 0x1 ;  /* 0x00000000060c7211 */ /* 0x040fe200078c08ff */
[----:B------:R-:W-:Y:S03]  /*a6590*/  @P4 STG.E.U16 [R8.64], R19 ;  /* 0x0000001308004986 */ /* 0x000fe6000c101508 */
[----:B------:R-:W-:Y:S01]  /*a65a0*/  LEA.HI.X.SX32 R13, R6, R2, 0x1, P6 ;  /* 0x00000002060d7211 */ /* 0x000fe200030f0eff */
[----:B------:R0:W-:Y:S01]  /*a65b0*/  @P5 STG.E.U16 [R4.64], R27 ;  /* 0x0000001b04005986 */ /* 0x0001e2000c101508 */
[----:B------:R-:W-:Y:S01]  /*a65c0*/  ISETP.LT.AND P5, PT, R20, c[0x0][0x17c], !P0 ;  /* 0x00005f0014007a0c */ /* 0x000fe200047a1270 */
[----:B------:R-:W-:Y:S01]  /*a65d0*/  IMAD R20, R28, 0x4, R3 ;  /* 0x000000041c147824 */ /* 0x000fe200078e0203 */
[----:B------:R-:W-:Y:S01]  /*a65e0*/  ISETP.LT.AND P2, PT, R24, c[0x0][0x17c], !P0 ;  /* 0x00005f0018007a0c */ /* 0x000fe20004741270 */
[----:B------:R-:W5:Y:S04]  /*a65f0*/  LDL.LU R22, [R1+0x1ac] ;  /* 0x0001ac0001167983 */ /* 0x000f680000300800 */
[----:B---3--:R-:W1:Y:S01]  /*a6600*/  LDS.128 R8, [R21] ;  /* 0x0000000015087984 */ /* 0x008e620000000c00 */
[----:B0-----:R-:W-:-:S04]  /*a6610*/  LEA R4, P6, R3, R0, 0x1 ;  /* 0x0000000003047211 */ /* 0x001fc800078c08ff */
[----:B------:R-:W-:Y:S02]  /*a6620*/  LEA.HI.X.SX32 R5, R3, R2, 0x1, P6 ;  /* 0x0000000203057211 */ /* 0x000fe400030f0eff */
[----:B------:R-:W-:Y:S01]  /*a6630*/  PRMT R3, R15, 0x7632, R3 ;  /* 0x000076320f037816 */ /* 0x000fe20000000003 */
[----:B------:R-:W-:Y:S01]  /*a6640*/  @P3 STG.E.U16 [R12.64], R7 ;  /* 0x000000070c003986 */ /* 0x000fe2000c101508 */
[----:B------:R-:W-:-:S03]  /*a6650*/  LEA R24, P6, R20, R0, 0x1 ;  /* 0x0000000014187211 */ /* 0x000fc600078c08ff */
[----:B------:R0:W-:Y:S01]  /*a6660*/  @P1 STG.E.U16 [R4.64], R3 ;  /* 0x0000000304001986 */ /* 0x0001e2000c101508 */
[----:B------:R-:W-:Y:S02]  /*a6670*/  PRMT R6, R19, 0x7632, R6 ;  /* 0x0000763213067816 */ /* 0x000fe40000000006 */
[----:B------:R-:W-:-:S05]  /*a6680*/  LEA.HI.X.SX32 R25, R20, R2, 0x1, P6 ;  /* 0x0000000214197211 */ /* 0x000fca00030f0eff */
[----:B------:R3:W-:Y:S01]  /*a6690*/  @P2 STG.E.U16 [R24.64], R6 ;  /* 0x0000000618002986 */ /* 0x0007e2000c101508 */
[----:B----4-:R-:W-:-:S03]  /*a66a0*/  ISETP.LT.AND P3, PT, R29, c[0x0][0x17c], !P0 ;  /* 0x00005f001d007a0c */ /* 0x010fc60004761270 */
[----:B------:R-:W4:Y:S04]  /*a66b0*/  LDL.LU R29, [R1+0x298] ;  /* 0x00029800011d7983 */ /* 0x000f280000300800 */
[----:B0-----:R-:W4:Y:S04]  /*a66c0*/  LDL.LU R5, [R1+0x28c] ;  /* 0x00028c0001057983 */ /* 0x001f280000300800 */
[----:B---3--:R-:W3:Y:S01]  /*a66d0*/  LDL.LU R25, [R1+0x290] ;  /* 0x0002900001197983 */ /* 0x008ee20000300800 */
[----:B------:R-:W-:Y:S01]  /*a66e0*/  IMAD R3, R28, 0x4, R20 ;  /* 0x000000041c037824 */ /* 0x000fe200078e0214 */
[----:B------:R-:W-:-:S02]  /*a66f0*/  ISETP.LT.AND P4, PT, R16, c[0x0][0x17c], !P0 ;  /* 0x00005f0010007a0c */ /* 0x000fc40004781270 */
[----:B------:R-:W-:Y:S01]  /*a6700*/  PRMT R27, R27, 0x7632, R27 ;  /* 0x000076321b1b7816 */ /* 0x000fe2000000001b */
[----:B------:R-:W-:Y:S01]  /*a6710*/  LDS.128 R16, [R21+0x200] ;  /* 0x0002000015107984 */ /* 0x000fe20000000c00 */
[----:B------:R-:W-:Y:S02]  /*a6720*/  LEA R4, P6, R3, R0, 0x1 ;  /* 0x0000000003047211 */ /* 0x000fe400078c08ff */
[----:B------:R-:W-:Y:S01]  /*a6730*/  PRMT R24, R7, 0x7632, R24 ;  /* 0x0000763207187816 */ /* 0x000fe20000000018 */
[----:B--2---:R-:W0:Y:S01]  /*a6740*/  LDS.128 R12, [R23] ;  /* 0x00000000170c7984 */ /* 0x004e220000000c00 */
[----:B-----5:R-:W-:Y:S01]  /*a6750*/  IMAD R26, R22, c[0x0][0x198], RZ ;  /* 0x00006600161a7a24 */ /* 0x020fe200078e02ff */
[----:B----4-:R-:W-:Y:S02]  /*a6760*/  ISETP.LT.AND P2, PT, R5, c[0x0][0x17c], !P0 ;  /* 0x00005f0005007a0c */ /* 0x010fe40004741270 */
[----:B------:R-:W-:Y:S01]  /*a6770*/  LEA.HI.X.SX32 R5, R3, R2, 0x1, P6 ;  /* 0x0000000203057211 */ /* 0x000fe200030f0eff */
[----:B------:R-:W-:Y:S01]  /*a6780*/  IMAD R3, R28, 0x8, R3 ;  /* 0x000000081c037824 */ /* 0x000fe200078e0203 */
[----:B------:R-:W-:-:S03]  /*a6790*/  LEA R6, P6, R26, R0, 0x1 ;  /* 0x000000001a067211 */ /* 0x000fc600078c08ff */
[----:B------:R2:W-:Y:S01]  /*a67a0*/  @P4 STG.E.U16 [R4.64], R27 ;  /* 0x0000001b04004986 */ /* 0x0005e2000c101508 */
[----:B------:R-:W-:Y:S02]  /*a67b0*/  LEA.HI.X.SX32 R7, R26, R2, 0x1, P6 ;  /* 0x000000021a077211 */ /* 0x000fe400030f0eff */
[----:B---3--:R-:W-:Y:S01]  /*a67c0*/  ISETP.LT.AND P4, PT, R25, c[0x0][0x17c], !P0 ;  /* 0x00005f0019007a0c */ /* 0x008fe20004781270 */
[----:B------:R-:W3:Y:S01]  /*a67d0*/  LDL.LU R26, [R1+0x2a0] ;  /* 0x0002a000011a7983 */ /* 0x000ee20000300800 */
[----:B------:R-:W-:Y:S01]  /*a67e0*/  IMAD R25, R28, 0x4, R3 ;  /* 0x000000041c197824 */ /* 0x000fe200078e0203 */
[C---:B--2---:R-:W-:Y:S02]  /*a67f0*/  LEA R4, P6, R3.reuse, R0, 0x1 ;  /* 0x0000000003047211 */ /* 0x044fe400078c08ff */
[----:B------:R-:W2:Y:S02]  /*a6800*/  LDL.LU R27, [R1+0x2a8] ;  /* 0x0002a800011b7983 */ /* 0x000ea40000300800 */
[----:B------:R-:W-:-:S02]  /*a6810*/  LEA.HI.X.SX32 R5, R3, R2, 0x1, P6 ;  /* 0x0000000203057211 */ /* 0x000fc400030f0eff */
[----:B------:R-:W4:Y:S01]  /*a6820*/  LDL.LU R3, [R1+0x294] ;  /* 0x0002940001037983 */ /* 0x000f220000300800 */
[----:B------:R-:W-:-:S03]  /*a6830*/  ISETP.LT.AND P1, PT, R22, c[0x0][0x17c], !P0 ;  /* 0x00005f0016007a0c */ /* 0x000fc60004721270 */
[----:B------:R-:W5:Y:S10]  /*a6840*/  LDS.128 R20, [R23+0x200] ;  /* 0x0002000017147984 */ /* 0x000f740000000c00 */
[----:B------:R0:W-:Y:S04]  /*a6850*/  @P1 STG.E.U16 [R6.64], R24 ;  /* 0x0000001806001986 */ /* 0x0001e8000c101508 */
[----:B-1----:R1:W-:Y:S01]  /*a6860*/  @P5 STG.E.U16 [R4.64], R8 ;  /* 0x0000000804005986 */ /* 0x0023e2000c101508 */
[----:B0-----:R-:W-:-:S04]  /*a6870*/  LEA R6, P6, R25, R0, 0x1 ;  /* 0x0000000019067211 */ /* 0x001fc800078c08ff */
[----:B------:R-:W-:Y:S02]  /*a6880*/  LEA.HI.X.SX32 R7, R25, R2, 0x1, P6 ;  /* 0x0000000219077211 */ /* 0x000fe400030f0eff */
[----:B------:R-:W-:Y:S02]  /*a6890*/  ISETP.LT.AND P5, PT, R29, c[0x0][0x17c], !P0 ;  /* 0x00005f001d007a0c */ /* 0x000fe400047a1270 */
[----:B----4-:R-:W-:Y:S01]  /*a68a0*/  ISETP.LT.AND P1, PT, R3, c[0x0][0x17c], !P0 ;  /* 0x00005f0003007a0c */ /* 0x010fe20004721270 */
[C---:B------:R-:W-:Y:S02]  /*a68b0*/  IMAD R3, R28.reuse, 0x4, R25 ;  /* 0x000000041c037824 */ /* 0x040fe400078e0219 */
[----:B------:R-:W4:Y:S03]  /*a68c0*/  LDL.LU R25, [R1+0x2a4] ;  /* 0x0002a40001197983 */ /* 0x000f260000300800 */
[----:B-1----:R-:W-:Y:S01]  /*a68d0*/  LEA R4, P6, R3, R0, 0x1 ;  /* 0x0000000003047211 */ /* 0x002fe200078c08ff */
[----:B------:R-:W2:Y:S01]  /*a68e0*/  LDL.LU R29, [R1+0x2ac] ;  /* 0x0002ac00011d7983 */ /* 0x000ea20000300800 */
[----:B------:R-:W-:-:S02]  /*a68f0*/  IMAD R24, R28, 0x4, R3 ;  /* 0x000000041c187824 */ /* 0x000fc400078e0203 */
[----:B------:R-:W-:Y:S02]  /*a6900*/  LEA.HI.X.SX32 R5, R3, R2, 0x1, P6 ;  /* 0x0000000203057211 */ /* 0x000fe400030f0eff */
[----:B------:R-:W2:Y:S04]  /*a6910*/  LDL.LU R3, [R1+0x29c] ;  /* 0x00029c0001037983 */ /* 0x000ea80000300800 */
[----:B------:R0:W-:Y:S04]  /*a6920*/  @P3 STG.E.U16 [R6.64], R12 ;  /* 0x0000000c06003986 */ /* 0x0001e8000c101508 */
[----:B------:R1:W-:Y:S01]  /*a6930*/  @P2 STG.E.U16 [R4.64], R16 ;  /* 0x0000001004002986 */ /* 0x0003e2000c101508 */
[----:B0-----:R-:W-:-:S04]  /*a6940*/  LEA R6, P6, R24, R0, 0x1 ;  /* 0x0000000018067211 */ /* 0x001fc800078c08ff */
[----:B------:R-:W-:Y:S02]  /*a6950*/  LEA.HI.X.SX32 R7, R24, R2, 0x1, P6 ;  /* 0x0000000218077211 */ /* 0x000fe400030f0eff */
[----:B------:R-:W-:-:S03]  /*a6960*/  PRMT R8, R8, 0x7632, R8 ;  /* 0x0000763208087816 */ /* 0x000fc60000000008 */
[----:B-----5:R0:W-:Y:S01]  /*a6970*/  @P4 STG.E.U16 [R6.64], R20 ;  /* 0x0000001406004986 */ /* 0x0201e2000c101508 */
[----:B---3--:R-:W-:-:S03]  /*a6980*/  ISETP.LT.AND P2, PT, R26, c[0x0][0x17c], !P0 ;  /* 0x00005f001a007a0c */ /* 0x008fc60004741270 */
[----:B------:R-:W3:Y:S01]  /*a6990*/  LDL.LU R26, [R1+0x2b4] ;  /* 0x0002b400011a7983 */ /* 0x000ee20000300800 */
[----:B------:R-:W-:Y:S02]  /*a69a0*/  PRMT R12, R12, 0x7632, R12 ;  /* 0x000076320c0c7816 */ /* 0x000fe4000000000c */
[----:B--2---:R-:W-:Y:S01]  /*a69b0*/  ISETP.LT.AND P3, PT, R3, c[0x0][0x17c], !P0 ;  /* 0x00005f0003007a0c */ /* 0x004fe20004761270 */
[----:B------:R-:W-:-:S04]  /*a69c0*/  IMAD R3, R28, 0x4, R24 ;  /* 0x000000041c037824 */ /* 0x000fc800078e0218 */
[----:B------:R-:W-:Y:S01]  /*a69d0*/  IMAD R24, R28, 0x4, R3 ;  /* 0x000000041c187824 */ /* 0x000fe200078e0203 */
[----:B-1----:R-:W-:-:S04]  /*a69e0*/  LEA R4, P6, R3, R0, 0x1 ;  /* 0x0000000003047211 */ /* 0x002fc800078c08ff */
[----:B------:R-:W-:Y:S02]  /*a69f0*/  LEA.HI.X.SX32 R5, R3, R2, 0x1, P6 ;  /* 0x0000000203057211 */ /* 0x000fe400030f0eff */
[----:B0-----:R-:W-:Y:S01]  /*a6a00*/  LEA R6, P6, R24, R0, 0x1 ;  /* 0x0000000018067211 */ /* 0x001fe200078c08ff */
[----:B------:R-:W-:Y:S02]  /*a6a10*/  IMAD R3, R28, 0x4, R24 ;  /* 0x000000041c037824 */ /* 0x000fe400078e0218 */
[----:B------:R0:W-:Y:S01]  /*a6a20*/  @P1 STG.E.U16 [R4.64], R8 ;  /* 0x0000000804001986 */ /* 0x0001e2000c101508 */
[----:B------:R-:W-:-:S03]  /*a6a30*/  LEA.HI.X.SX32 R7, R24, R2, 0x1, P6 ;  /* 0x0000000218077211 */ /* 0x000fc600030f0eff */
[----:B------:R-:W2:Y:S04]  /*a6a40*/  LDL.LU R24, [R1+0x2b8] ;  /* 0x0002b80001187983 */ /* 0x000ea80000300800 */
[----:B0-----:R-:W5:Y:S01]  /*a6a50*/  LDL.LU R8, [R1+0x2b0] ;  /* 0x0002b00001087983 */ /* 0x001f620000300800 */
[----:B----4-:R-:W-:-:S03]  /*a6a60*/  ISETP.LT.AND P4, PT, R25, c[0x0][0x17c], !P0 ;  /* 0x00005f0019007a0c */ /* 0x010fc60004781270 */
[----:B------:R0:W-:Y:S01]  /*a6a70*/  @P5 STG.E.U16 [R6.64], R12 ;  /* 0x0000000c06005986 */ /* 0x0001e2000c101508 */
[----:B------:R-:W-:-:S03]  /*a6a80*/  ISETP.LT.AND P5, PT, R29, c[0x0][0x17c], !P0 ;  /* 0x00005f001d007a0c */ /* 0x000fc600047a1270 */
[----:B------:R-:W4:Y:S04]  /*a6a90*/  LDL.LU R25, [R1+0x2bc] ;  /* 0x0002bc0001197983 */ /* 0x000f280000300800 */
[----:B------:R-:W2:Y:S01]  /*a6aa0*/  LDL.LU R29, [R1+0x2c0] ;  /* 0x0002c000011d7983 */ /* 0x000ea20000300800 */
[----:B------:R-:W-:Y:S01]  /*a6ab0*/  LEA R4, P6, R3, R0, 0x1 ;  /* 0x0000000003047211 */ /* 0x000fe200078c08ff */
[----:B0-----:R-:W-:-:S03]  /*a6ac0*/  IMAD R7, R28, 0x4, R3 ;  /* 0x000000041c077824 */ /* 0x001fc600078e0203 */
[----:B------:R-:W-:Y:S02]  /*a6ad0*/  LEA.HI.X.SX32 R5, R3, R2, 0x1, P6 ;  /* 0x0000000203057211 */ /* 0x000fe400030f0eff */
[----:B------:R-:W-:Y:S01]  /*a6ae0*/  PRMT R16, R16, 0x7632, R16 ;  /* 0x0000763210107816 */ /* 0x000fe20000000010 */
[----:B------:R-:W-:Y:S01]  /*a6af0*/  IMAD R3, R28, 0x4, R7 ;  /* 0x000000041c037824 */ /* 0x000fe200078e0207 */
[C---:B------:R-:W-:Y:S02]  /*a6b00*/  LEA R6, P6, R7.reuse, R0, 0x1 ;  /* 0x0000000007067211 */ /* 0x040fe400078c08ff */
[----:B------:R-:W-:Y:S01]  /*a6b10*/  PRMT R20, R20, 0x7632, R20 ;  /* 0x0000763214147816 */ /* 0x000fe20000000014 */
[----:B------:R0:W-:Y:S01]  /*a6b20*/  @P3 STG.E.U16 [R4.64], R16 ;  /* 0x0000001004003986 */ /* 0x0001e2000c101508 */
[----:B------:R-:W-:Y:S02]  /*a6b30*/  LEA.HI.X.SX32 R7, R7, R2, 0x1, P6 ;  /* 0x0000000207077211 */ /* 0x000fe400030f0eff */
[----:B------:R-:W-:-:S02]  /*a6b40*/  ISETP.LT.AND P1, PT, R27, c[0x0][0x17c], !P0 ;  /* 0x00005f001b007a0c */ /* 0x000fc40004721270 */
[----:B------:R-:W4:Y:S01]  /*a6b50*/  LDL.LU R27, [R1+0x2c4] ;  /* 0x0002c400011b7983 */ /* 0x000f220000300800 */
[----:B0-----:R-:W-:-:S03]  /*a6b60*/  LEA R4, P6, R3, R0, 0x1 ;  /* 0x0000000003047211 */ /* 0x001fc600078c08ff */
[----:B------:R0:W-:Y:S01]  /*a6b70*/  @P2 STG.E.U16 [R6.64], R20 ;  /* 0x0000001406002986 */ /* 0x0001e2000c101508 */
[----:B---3--:R-:W-:Y:S02]  /*a6b80*/  ISETP.LT.AND P2, PT, R26, c[0x0][0x17c], !P0 ;  /* 0x00005f001a007a0c */ /* 0x008fe40004741270 */
[----:B------:R-:W-:Y:S01]  /*a6b90*/  LEA.HI.X.SX32 R5, R3, R2, 0x1, P6 ;  /* 0x0000000203057211 */ /* 0x000fe200030f0eff */
[----:B------:R-:W3:Y:S04]  /*a6ba0*/  LDL.LU R26, [R1+0x1b8] ;  /* 0x0001b800011a7983 */ /* 0x000ee80000300800 */
[----:B------:R1:W-:Y:S04]  /*a6bb0*/  @P4 STG.E.U16 [R4.64], R9 ;  /* 0x0000000904004986 */ /* 0x0003e8000c101508 */
[----:B------:R-:W3:Y:S01]  /*a6bc0*/  LDL.LU R12, [R1+0x2cc] ;  /* 0x0002cc00010c7983 */ /* 0x000ee20000300800 */
[----:B-----5:R-:W-:Y:S01]  /*a6bd0*/  ISETP.LT.AND P3, PT, R8, c[0x0][0x17c], !P0 ;  /* 0x00005f0008007a0c */ /* 0x020fe20004761270 */
[----:B------:R-:W-:-:S04]  /*a6be0*/  IMAD R8, R28, 0x4, R3 ;  /* 0x000000041c087824 */ /* 0x000fc800078e0203 */
[----:B------:R-:W-:Y:S01]  /*a6bf0*/  IMAD R3, R28, 0x4, R8 ;  /* 0x000000041c037824 */ /* 0x000fe200078e0208 */
[----:B0-----:R-:W-:-:S04]  /*a6c00*/  LEA R6, P6, R8, R0, 0x1 ;  /* 0x0000000008067211 */ /* 0x001fc800078c08ff */
[----:B------:R-:W-:Y:S02]  /*a6c10*/  LEA.HI.X.SX32 R7, R8, R2, 0x1, P6 ;  /* 0x0000000208077211 */ /* 0x000fe400030f0eff */
[----:B-1----:R-:W-:-:S04]  /*a6c20*/  LEA R4, P6, R3, R0, 0x1 ;  /* 0x0000000003047211 */ /* 0x002fc800078c08ff */
[----:B------:R-:W-:Y:S01]  /*a6c30*/  LEA.HI.X.SX32 R5, R3, R2, 0x1, P6 ;  /* 0x0000000203057211 */ /* 0x000fe200030f0eff */
[----:B------:R0:W-:Y:S01]  /*a6c40*/  @P1 STG.E.U16 [R6.64], R13 ;  /* 0x0000000d06001986 */ /* 0x0001e2000c101508 */
[----:B--2---:R-:W-:-:S03]  /*a6c50*/  ISETP.LT.AND P4, PT, R24, c[0x0][0x17c], !P0 ;  /* 0x00005f0018007a0c */ /* 0x004fc60004781270 */
[----:B------:R1:W-:Y:S01]  /*a6c60*/  @P5 STG.E.U16 [R4.64], R17 ;  /* 0x0000001104005986 */ /* 0x0003e2000c101508 */
[----:B------:R-:W-:-:S03]  /*a6c70*/  ISETP.LT.AND P5, PT, R29, c[0x0][0x17c], !P0 ;  /* 0x00005f001d007a0c */ /* 0x000fc600047a1270 */
[----:B------:R-:W2:Y:S04]  /*a6c80*/  LDL.LU R24, [R1+0x2d0] ;  /* 0x0002d00001187983 */ /* 0x000ea80000300800 */
[----:B------:R-:W5:Y:S01]  /*a6c90*/  LDL.LU R29, [R1+0x2d4] ;  /* 0x0002d400011d7983 */ /* 0x000f620000300800 */
[----:B------:R-:W-:-:S04]  /*a6ca0*/  IMAD R8, R28, 0x4, R3 ;  /* 0x000000041c087824 */ /* 0x000fc800078e0203 */
[----:B------:R-:W-:Y:S01]  /*a6cb0*/  IMAD R3, R28, 0x4, R8 ;  /* 0x000000041c037824 */ /* 0x000fe200078e0208 */
[----:B0-----:R-:W-:-:S04]  /*a6cc0*/  LEA R6, P6, R8, R0, 0x1 ;  /* 0x0000000008067211 */ /* 0x001fc800078c08ff */
[----:B------:R-:W-:Y:S01]  /*a6cd0*/  LEA.HI.X.SX32 R7, R8, R2, 0x1, P6 ;  /* 0x0000000208077211 */ /* 0x000fe200030f0eff */
[C---:B------:R-:W-:Y:S01]  /*a6ce0*/  IMAD R8, R28.reuse, 0x4, R3 ;  /* 0x000000041c087824 */ /* 0x040fe200078e0203 */
[----:B-1----:R-:W-:Y:S02]  /*a6cf0*/  LEA R4, P6, R3, R0, 0x1 ;  /* 0x0000000003047211 */ /* 0x002fe400078c08ff */
[----:B------:R-:W-:Y:S01]  /*a6d00*/  PRMT R9, R9, 0x7632, R9 ;  /* 0x0000763209097816 */ /* 0x000fe20000000009 */
[----:B------:R0:W-:Y:S01]  /*a6d10*/  @P3 STG.E.U16 [R6.64], R21 ;  /* 0x0000001506003986 */ /* 0x0001e2000c101508 */
[----:B------:R-:W-:Y:S01]  /*a6d20*/  LEA.HI.X.SX32 R5, R3, R2, 0x1, P6 ;  /* 0x0000000203057211 */ /* 0x000fe200030f0eff */
[----:B------:R-:W-:Y:S01]  /*a6d30*/  IMAD R3, R28, 0x4, R8 ;  /* 0x000000041c037824 */ /* 0x000fe200078e0208 */
[----:B------:R-:W-:Y:S02]  /*a6d40*/  PRMT R13, R13, 0x7632, R13 ;  /* 0x000076320d0d7816 */ /* 0x000fe4000000000d */
[----:B----4-:R-:W-:Y:S01]  /*a6d50*/  ISETP.LT.AND P1, PT, R25, c[0x0][0x17c], !P0 ;  /* 0x00005f0019007a0c */ /* 0x010fe20004721270 */
[----:B------:R1:W-:Y:S01]  /*a6d60*/  @P2 STG.E.U16 [R4.64], R9 ;  /* 0x0000000904002986 */ /* 0x0003e2000c101508 */
[----:B0-----:R-:W-:-:S03]  /*a6d70*/  LEA R6, P6, R8, R0, 0x1 ;  /* 0x0000000008067211 */ /* 0x001fc600078c08ff */
[----:B------:R-:W4:Y:S01]  /*a6d80*/  LDL.LU R25, [R1+0x2d8] ;  /* 0x0002d80001197983 */ /* 0x000f220000300800 */
[----:B---3--:R-:W-:Y:S02]  /*a6d90*/  ISETP.LT.AND P2, PT, R26, c[0x0][0x17c], !P0 ;  /* 0x00005f001a007a0c */ /* 0x008fe40004741270 */
[----:B------:R-:W-:Y:S01]  /*a6da0*/  LEA.HI.X.SX32 R7, R8, R2, 0x1, P6 ;  /* 0x0000000208077211 */ /* 0x000fe200030f0eff */
[----:B------:R-:W-:Y:S01]  /*a6db0*/  IMAD R8, R26, c[0x0][0x198], RZ ;  /* 0x000066001a087a24 */ /* 0x000fe200078e02ff */
[----:B-1----:R-:W-:Y:S02]  /*a6dc0*/  LEA R4, P6, R3, R0, 0x1 ;  /* 0x0000000003047211 */ /* 0x002fe400078c08ff */
[----:B------:R-:W-:Y:S01]  /*a6dd0*/  ISETP.LT.AND P3, PT, R27, c[0x0][0x17c], !P0 ;  /* 0x00005f001b007a0c */ /* 0x000fe20004761270 */
[----:B------:R0:W-:Y:S01]  /*a6de0*/  @P4 STG.E.U16 [R6.64], R13 ;  /* 0x0000000d06004986 */ /* 0x0001e2000c101508 */
[----:B------:R-:W-:-:S03]  /*a6df0*/  LEA.HI.X.SX32 R5, R3, R2, 0x1, P6 ;  /* 0x0000000203057211 */ /* 0x000fc600030f0eff */
[----:B------:R-:W3:Y:S01]  /*a6e00*/  LDL.LU R27, [R1+0x2dc] ;  /* 0x0002dc00011b7983 */ /* 0x000ee20000300800 */
[----:B------:R-:W-:-:S03]  /*a6e10*/  PRMT R17, R17, 0x7632, R17 ;  /* 0x0000763211117816 */ /* 0x000fc60000000011 */
[----:B------:R-:W3:Y:S01]  /*a6e20*/  LDL.LU R26, [R1+0x2e0] ;  /* 0x0002e000011a7983 */ /* 0x000ee20000300800 */
[C---:B0-----:R-:W-:Y:S02]  /*a6e30*/  LEA R6, P6, R8.reuse, R0, 0x1 ;  /* 0x0000000008067211 */ /* 0x041fe400078c08ff */
[----:B------:R-:W-:Y:S02]  /*a6e40*/  PRMT R21, R21, 0x7632, R21 ;  /* 0x0000763215157816 */ /* 0x000fe40000000015 */
[----:B------:R-:W-:Y:S01]  /*a6e50*/  LEA.HI.X.SX32 R7, R8, R2, 0x1, P6 ;  /* 0x0000000208077211 */ /* 0x000fe200030f0eff */
[----:B------:R0:W-:Y:S01]  /*a6e60*/  @P1 STG.E.U16 [R4.64], R17 ;  /* 0x0000001104001986 */ /* 0x0001e2000c101508 */
[----:B------:R-:W-:-:S03]  /*a6e70*/  ISETP.LT.AND P4, PT, R12, c[0x0][0x17c], !P0 ;  /* 0x00005f000c007a0c */ /* 0x000fc60004781270 */
[----:B------:R-:W3:Y:S04]  /*a6e80*/  LDL.LU R12, [R1+0x2e4] ;  /* 0x0002e400010c7983 */ /* 0x000ee80000300800 */
[----:B------:R1:W-:Y:S01]  /*a6e90*/  @P2 STG.E.U16 [R6.64], R21 ;  /* 0x0000001506002986 */ /* 0x0003e2000c101508 */
[----:B--2---:R-:W-:-:S03]  /*a6ea0*/  ISETP.LT.AND P1, PT, R24, c[0x0][0x17c], !P0 ;  /* 0x00005f0018007a0c */ /* 0x004fc60004721270 */
[----:B------:R-:W2:Y:S01]  /*a6eb0*/  LDL.LU R24, [R1+0x2e8] ;  /* 0x0002e80001187983 */ /* 0x000ea20000300800 */
[----:B-----5:R-:W-:-:S03]  /*a6ec0*/  ISETP.LT.AND P2, PT, R29, c[0x0][0x17c], !P0 ;  /* 0x00005f001d007a0c */ /* 0x020fc60004741270 */
[----:B------:R-:W5:Y:S01]  /*a6ed0*/  LDL.LU R29, [R1+0x2ec] ;  /* 0x0002ec00011d7983 */ /* 0x000f620000300800 */
        /* <DEDUP_REMOVED lines=8> */
[----:B------:R-:W-:-:S04]  /*a6f60*/  IMAD R9, R28, 0x4, R3 ;  /* 0x000000041c097824 */ /* 0x000fc800078e0203 */
[----:B------:R1:W-:Y:S01]  /*a6f70*/  @P3 STG.E.U16 [R6.64], R14 ;  /* 0x0000000e06003986 */ /* 0x0003e2000c101508 */
[----:B0-----:R-:W-:-:S04]  /*a6f80*/  LEA R4, P6, R3, R0, 0x1 ;  /* 0x0000000003047211 */ /* 0x001fc800078c08ff */
[----:B------:R-:W-:Y:S01]  /*a6f90*/  LEA.HI.X.SX32 R5, R3, R2, 0x1, P6 ;  /* 0x0000000203057211 */ /* 0x000fe200030f0eff */
[----:B------:R-:W-:Y:S01]  /*a6fa0*/  IMAD R3, R28, 0x4, R9 ;  /* 0x000000041c037824 */ /* 0x000fe200078e0209 */
[----:B-1----:R-:W-:-:S03]  /*a6fb0*/  LEA R6, P6, R9, R0, 0x1 ;  /* 0x0000000009067211 */ /* 0x002fc600078c08ff */
[----:B------:R0:W-:Y:S01]  /*a6fc0*/  @P4 STG.E.U16 [R4.64], R18 ;  /* 0x0000001204004986 */ /* 0x0001e2000c101508 */
[----:B------:R-:W-:Y:S01]  /*a6fd0*/  LEA.HI.X.SX32 R7, R9, R2, 0x1, P6 ;  /* 0x0000000209077211 */ /* 0x000fe200030f0eff */
[----:B------:R-:W-:Y:S01]  /*a6fe0*/  IMAD R9, R28, 0x4, R3 ;  /* 0x000000041c097824 */ /* 0x000fe200078e0203 */
[----:B----4-:R-:W-:Y:S02]  /*a6ff0*/  ISETP.LT.AND P5, PT, R25, c[0x0][0x17c], !P0 ;  /* 0x00005f0019007a0c */ /* 0x010fe400047a1270 */
[----:B---3--:R-:W-:Y:S01]  /*a7000*/  ISETP.LT.AND P3, PT, R27, c[0x0][0x17c], !P0 ;  /* 0x00005f001b007a0c */ /* 0x008fe20004761270 */
[----:B------:R-:W3:Y:S01]  /*a7010*/  LDL.LU R25, [R1+0x2f0] ;  /* 0x0002f00001197983 */ /* 0x000ee20000300800 */
[----:B------:R-:W-:-:S03]  /*a7020*/  ISETP.LT.AND P4, PT, R26, c[0x0][0x17c], !P0 ;  /* 0x00005f001a007a0c */ /* 0x000fc60004781270 */
[----:B------:R-:W4:Y:S01]  /*a7030*/  LDL.LU R27, [R1+0x2f4] ;  /* 0x0002f400011b7983 */ /* 0x000f220000300800 */
[----:B0-----:R-:W-:-:S03]  /*a7040*/  LEA R4, P6, R3, R0, 0x1 ;  /* 0x0000000003047211 */ /* 0x001fc600078c08ff */
[----:B------:R0:W-:Y:S01]  /*a7050*/  @P1 STG.E.U16 [R6.64], R22 ;  /* 0x0000001606001986 */ /* 0x0001e2000c101508 */
[----:B------:R-:W-:-:S03]  /*a7060*/  LEA.HI.X.SX32 R5, R3, R2, 0x1, P6 ;  /* 0x0000000203057211 */ /* 0x000fc600030f0eff */
[----:B------:R-:W4:Y:S01]  /*a7070*/  LDL.LU R26, [R1+0x1dc] ;  /* 0x0001dc00011a7983 */ /* 0x000f220000300800 */
[----:B------:R-:W-:Y:S02]  /*a7080*/  PRMT R10, R10, 0x7632, R10 ;  /* 0x000076320a0a7816 */ /* 0x000fe4000000000a */
[----:B------:R-:W-:Y:S02]  /*a7090*/  PRMT R14, R14, 0x7632, R14 ;  /* 0x000076320e0e7816 */ /* 0x000fe4000000000e */
[----:B0-----:R-:W-:-:S04]  /*a70a0*/  LEA R6, P6, R9, R0, 0x1 ;  /* 0x0000000009067211 */ /* 0x001fc800078c08ff */
[----:B------:R-:W-:Y:S01]  /*a70b0*/  LEA.HI.X.SX32 R7, R9, R2, 0x1, P6 ;  /* 0x0000000209077211 */ /* 0x000fe200030f0eff */
[----:B------:R0:W-:Y:S04]  /*a70c0*/  @P2 STG.E.U16 [R4.64], R10 ;  /* 0x0000000a04002986 */ /* 0x0001e8000c101508 */
        /* <DEDUP_REMOVED lines=10> */
[----:B------:R-:W-:Y:S02]  /*a7170*/  PRMT R18, R18, 0x7632, R18 ;  /* 0x0000763212127816 */ /* 0x000fe40000000012 */
[----:B------:R-:W-:Y:S01]  /*a7180*/  ISETP.LT.AND P1, PT, R12, c[0x0][0x17c], !P0 ;  /* 0x00005f000c007a0c */ /* 0x000fe20004721270 */
[----:B------:R-:W-:Y:S01]  /*a7190*/  IMAD R13, R28, 0x4, R3 ;  /* 0x000000041c0d7824 */ /* 0x000fe200078e0203 */
[-C--:B------:R-:W-:Y:S01]  /*a71a0*/  LEA R8, P6, R9, R0.reuse, 0x1 ;  /* 0x0000000009087211 */ /* 0x080fe200078c08ff */
[----:B------:R0:W-:Y:S01]  /*a71b0*/  @P3 STG.E.U16 [R4.64], R18 ;  /* 0x0000001204003986 */ /* 0x0001e2000c101508 */
[----:B------:R-:W-:Y:S02]  /*a71c0*/  LEA R16, P3, R3, R0, 0x1 ;  /* 0x0000000003107211 */ /* 0x000fe400078608ff */
[----:B------:R-:W-:-:S02]  /*a71d0*/  LEA.HI.X.SX32 R9, R9, R2, 0x1, P6 ;  /* 0x0000000209097211 */ /* 0x000fc400030f0eff */
[----:B------:R-:W-:Y:S01]  /*a71e0*/  LEA R20, P6, R13, R0, 0x1 ;  /* 0x000000000d147211 */ /* 0x000fe200078c08ff */
[----:B-1----:R-:W-:Y:S01]  /*a71f0*/  IMAD R7, R28, 0x4, R13 ;  /* 0x000000041c077824 */ /* 0x002fe200078e020d */
[----:B------:R-:W-:Y:S02]  /*a7200*/  PRMT R22, R22, 0x7632, R22 ;  /* 0x0000763216167816 */ /* 0x000fe40000000016 */
[-C--:B------:R-:W-:Y:S02]  /*a7210*/  LEA.HI.X.SX32 R17, R3, R2.reuse, 0x1, P3 ;  /* 0x0000000203117211 */ /* 0x080fe400018f0eff */
[----:B------:R-:W-:Y:S01]  /*a7220*/  LEA.HI.X.SX32 R21, R13, R2, 0x1, P6 ;  /* 0x000000020d157211 */ /* 0x000fe200030f0eff */
[C---:B0-----:R-:W-:Y:S01]  /*a7230*/  IMAD R5, R28.reuse, 0x4, R7 ;  /* 0x000000041c057824 */ /* 0x041fe200078e0207 */
[----:B------:R0:W-:Y:S04]  /*a7240*/  @P4 STG.E.U16 [R8.64], R22 ;  /* 0x0000001608004986 */ /* 0x0001e8000c101508 */
[----:B------:R1:W-:Y:S01]  /*a7250*/  @P1 STG.E.U16 [R16.64], R11 ;  /* 0x0000000b10001986 */ /* 0x0003e2000c101508 */
[----:B------:R-:W-:-:S03]  /*a7260*/  IMAD R13, R28, 0x4, R5 ;  /* 0x000000041c0d7824 */ /* 0x000fc600078e0205 */
[----:B------:R1:W-:Y:S01]  /*a7270*/  @P2 STG.E.U16 [R20.64], R15 ;  /* 0x0000000f14002986 */ /* 0x0003e2000c101508 */
[-C--:B------:R-:W-:Y:S02]  /*a7280*/  LEA R6, P2, R7, R0.reuse, 0x1 ;  /* 0x0000000007067211 */ /* 0x080fe400078408ff */
[----:B---3--:R-:W-:Y:S01]  /*a7290*/  ISETP.LT.AND P4, PT, R25, c[0x0][0x17c], !P0 ;  /* 0x00005f0019007a0c */ /* 0x008fe20004781270 */
[----:B------:R-:W-:Y:S01]  /*a72a0*/  IMAD R25, R28, 0x4, R13 ;  /* 0x000000041c197824 */ /* 0x000fe200078e020d */
[----:B0-----:R-:W-:Y:S02]  /*a72b0*/  LEA R8, P6, R5, R0, 0x1 ;  /* 0x0000000005087211 */ /* 0x001fe400078c08ff */
[----:B------:R-:W-:Y:S02]  /*a72c0*/  LEA.HI.X.SX32 R7, R7, R2, 0x1, P2 ;  /* 0x0000000207077211 */ /* 0x000fe400010f0eff */
[----:B------:R-:W-:Y:S01]  /*a72d0*/  LEA R12, P2, R13, R0, 0x1 ;  /* 0x000000000d0c7211 */ /* 0x000fe200078408ff */
[----:B----4-:R-:W-:Y:S01]  /*a72e0*/  IMAD R3, R26, c[0x0][0x198], RZ ;  /* 0x000066001a037a24 */ /* 0x010fe200078e02ff */
[----:B------:R-:W-:-:S04]  /*a72f0*/  LEA.HI.X.SX32 R9, R5, R2, 0x1, P6 ;  /* 0x0000000205097211 */ /* 0x000fc800030f0eff */
[----:B------:R-:W-:Y:S02]  /*a7300*/  LEA R4, P1, R3, R0, 0x1 ;  /* 0x0000000003047211 */ /* 0x000fe400078208ff */
[----:B------:R-:W-:Y:S01]  /*a7310*/  ISETP.LT.AND P3, PT, R27, c[0x0][0x17c], !P0 ;  /* 0x00005f001b007a0c */ /* 0x000fe20004761270 */
[----:B------:R-:W-:Y:S01]  /*a7320*/  IMAD R27, R28, 0x4, R25 ;  /* 0x000000041c1b7824 */ /* 0x000fe200078e0219 */
[-C--:B------:R-:W-:Y:S02]  /*a7330*/  LEA.HI.X.SX32 R13, R13, R2.reuse, 0x1, P2 ;  /* 0x000000020d0d7211 */ /* 0x080fe400010f0eff */
[----:B------:R-:W-:Y:S02]  /*a7340*/  LEA.HI.X.SX32 R5, R3, R2, 0x1, P1 ;  /* 0x0000000203057211 */ /* 0x000fe400008f0eff */
[----:B-1----:R-:W-:Y:S02]  /*a7350*/  LEA R16, P6, R25, R0, 0x1 ;  /* 0x0000000019107211 */ /* 0x002fe400078c08ff */
[----:B------:R-:W-:-:S02]  /*a7360*/  ISETP.LT.AND P1, PT, R26, c[0x0][0x17c], !P0 ;  /* 0x00005f001a007a0c */ /* 0x000fc40004721270 */
[----:B------:R-:W-:Y:S02]  /*a7370*/  LEA.HI.X.SX32 R17, R25, R2, 0x1, P6 ;  /* 0x0000000219117211 */ /* 0x000fe400030f0eff */
[----:B------:R-:W-:Y:S02]  /*a7380*/  LEA R20, P6, R27, R0, 0x1 ;  /* 0x000000001b147211 */ /* 0x000fe400078c08ff */
[----:B------:R-:W-:Y:S02]  /*a7390*/  PRMT R11, R11, 0x7632, R11 ;  /* 0x000076320b0b7816 */ /* 0x000fe4000000000b */
[----:B------:R-:W-:Y:S01]  /*a73a0*/  PRMT R15, R15, 0x7632, R15 ;  /* 0x000076320f0f7816 */ /* 0x000fe2000000000f */
[----:B------:R0:W-:Y:S01]  /*a73b0*/  @P5 STG.E.U16 [R6.64], R19 ;  /* 0x0000001306005986 */ /* 0x0001e2000c101508 */
[----:B------:R-:W-:Y:S02]  /*a73c0*/  LEA.HI.X.SX32 R21, R27, R2, 0x1, P6 ;  /* 0x000000021b157211 */ /* 0x000fe400030f0eff */
[----:B------:R-:W-:Y:S01]  /*a73d0*/  PRMT R10, R19, 0x7632, R10 ;  /* 0x00007632130a7816 */ /* 0x000fe2000000000a */
[----:B------:R0:W-:Y:S04]  /*a73e0*/  @P4 STG.E.U16 [R8.64], R23 ;  /* 0x0000001708004986 */ /* 0x0001e8000c101508 */
[----:B------:R0:W-:Y:S01]  /*a73f0*/  @P3 STG.E.U16 [R12.64], R11 ;  /* 0x0000000b0c003986 */ /* 0x0001e2000c101508 */
[----:B--2---:R-:W-:-:S02]  /*a7400*/  ISETP.LT.AND P2, PT, R24, c[0x0][0x17c], !P0 ;  /* 0x00005f0018007a0c */ /* 0x004fc40004741270 */
[----:B-----5:R-:W-:-:S11]  /*a7410*/  ISETP.LT.AND P0, PT, R29, c[0x0][0x17c], !P0 ;  /* 0x00005f001d007a0c */ /* 0x020fd60004701270 */
[----:B------:R0:W-:Y:S04]  /*a7420*/  @P2 STG.E.U16 [R16.64], R15 ;  /* 0x0000000f10002986 */ /* 0x0001e8000c101508 */
[----:B------:R0:W-:Y:S01]  /*a7430*/  @P0 STG.E.U16 [R20.64], R10 ;  /* 0x0000000a14000986 */ /* 0x0001e2000c101508 */
[----:B------:R-:W-:Y:S05]  /*a7440*/  @!P1 EXIT ;  /* 0x000000000000994d */ /* 0x000fea0003800000 */
[----:B------:R-:W-:-:S05]  /*a7450*/  PRMT R2, R23, 0x7632, R2 ;  /* 0x0000763217027816 */ /* 0x000fca0000000002 */
[----:B------:R-:W-:Y:S01]  /*a7460*/  STG.E.U16 [R4.64], R2 ;  /* 0x0000000204007986 */ /* 0x000fe2000c101508 */
[----:B------:R-:W-:Y:S05]  /*a7470*/  EXIT ;  /* 0x000000000000794d */ /* 0x000fea0003800000 */
.L_x_4:
[----:B------:R-:W-:-:S00]  /*a7480*/  BRA `(.L_x_4) ;  /* 0xfffffff000007947 */ /* 0x000fc0000383ffff */
[----:B------:R-:W-:-:S00]  /*a7490*/  NOP ;  /* 0x0000000000007918 */ /* 0x000fc00000000000 */
        /* <DEDUP_REMOVED lines=14> */
.L_x_5:


//--------------------- .nv.shared.matmul_kernel  --------------------------
	.section	.nv.shared.matmul_kernel,"aw",@nobits
	.sectionflags	@""
	.align	16
